	.target	sm_90a

	.elftype	@"ET_EXEC"


//--------------------- .note.nv.tkinfo           --------------------------
	.section	.note.nv.tkinfo,"",@"SHT_NOTE"
	.sectionflags	@"SHF_NOTE_NV_TKINFO"
	.tkinfo
        /*0018*/ 	.word	0x00000002
        /*0030*/ 	.string	""
        /*0030*/ 	.string	"ptxas"
        /*0030*/ 	.string	"Cuda compilation tools, release 13.0, V13.0.88"
        /*0030*/ 	.string	"Build cuda_13.0.r13.0/compiler.36424714_0"
        /*0030*/ 	.string	"-arch sm_90a -m 64 "



//--------------------- .note.nv.cuinfo           --------------------------
	.section	.note.nv.cuinfo,"",@"SHT_NOTE"
	.sectionflags	@"SHF_NOTE_NV_CUINFO"
        /*0018*/ 	.short	0x0002
        /*001a*/ 	.short	0x005a
        /*001c*/ 	.short	0x0082
	.zero		2


//--------------------- .nv.info                  --------------------------
	.section	.nv.info,"",@"SHT_CUDA_INFO"
	.align	4


	//----- nvinfo : EIATTR_REGCOUNT
	.align		4
        /*0000*/ 	.byte	0x04, 0x2f
        /*0002*/ 	.short	(.L_15 - .L_14)
	.align		4
.L_14:
        /*0004*/ 	.word	index@(_ZN7cutlass13device_kernelINS_4gemm6kernel13GemmUniversalIN4cute5tupleIJiiiiEEENS1_10collective13CollectiveMmaINS1_34MainloopSm90TmaGmmaWarpSpecializedILi5ENS5_IJNS4_1CILi2EEENSA_ILi1EEESC_EEENS1_35KernelTmaWarpSpecializedCooperativeEEENS5_IJNSA_ILi256EEENSA_ILi384EEENSA_ILi64EEEEEEaNS5_IJlSC_lEEEaSK_NS4_8TiledMMAINS4_8MMA_AtomIJNS4_4SM904GMMA27MMA_64x192x32_S32S8S8_SS_TNEEEENS4_6LayoutISD_NS5_IJSC_NSA_ILi0EEESS_EEEEENS5_IJNS4_10UnderscoreESV_SV_EEEEENS4_13SM90_TMA_LOADENS4_14ComposedLayoutINS4_7SwizzleILi2ELi4ELi3EEENS4_18smem_ptr_flag_bitsILi8EEENSR_INS5_IJNSA_ILi8EEESI_EEENS5_IJSI_SC_EEEEEEEvNS4_8identityENS4_23SM90_TMA_LOAD_MULTICASTES18_vS19_EENS_8epilogue10collective6detail29Sm90TmaWarpSpecializedAdapterINS1D_15DefaultEpilogueIaSK_SK_NS1C_6thread17LinearCombinationIaLi1EiiLNS1H_9ScaleType4KindE0ELNS_15FloatRoundStyleE2EaEENS1_15EpilogueDefaultEEEEEvvEEEEvNT_6ParamsE)
        /*0008*/ 	.word	0x000000a8


	//----- nvinfo : EIATTR_FRAME_SIZE
	.align		4
.L_15:
        /*000c*/ 	.byte	0x04, 0x11
        /*000e*/ 	.short	(.L_17 - .L_16)
	.align		4
.L_16:
        /*0010*/ 	.word	index@(_ZN7cutlass13device_kernelINS_4gemm6kernel13GemmUniversalIN4cute5tupleIJiiiiEEENS1_10collective13CollectiveMmaINS1_34MainloopSm90TmaGmmaWarpSpecializedILi5ENS5_IJNS4_1CILi2EEENSA_ILi1EEESC_EEENS1_35KernelTmaWarpSpecializedCooperativeEEENS5_IJNSA_ILi256EEENSA_ILi384EEENSA_ILi64EEEEEEaNS5_IJlSC_lEEEaSK_NS4_8TiledMMAINS4_8MMA_AtomIJNS4_4SM904GMMA27MMA_64x192x32_S32S8S8_SS_TNEEEENS4_6LayoutISD_NS5_IJSC_NSA_ILi0EEESS_EEEEENS5_IJNS4_10UnderscoreESV_SV_EEEEENS4_13SM90_TMA_LOADENS4_14ComposedLayoutINS4_7SwizzleILi2ELi4ELi3EEENS4_18smem_ptr_flag_bitsILi8EEENSR_INS5_IJNSA_ILi8EEESI_EEENS5_IJSI_SC_EEEEEEEvNS4_8identityENS4_23SM90_TMA_LOAD_MULTICASTES18_vS19_EENS_8epilogue10collective6detail29Sm90TmaWarpSpecializedAdapterINS1D_15DefaultEpilogueIaSK_SK_NS1C_6thread17LinearCombinationIaLi1EiiLNS1H_9ScaleType4KindE0ELNS_15FloatRoundStyleE2EaEENS1_15EpilogueDefaultEEEEEvvEEEEvNT_6ParamsE)
        /*0014*/ 	.word	0x000008e0


	//----- nvinfo : EIATTR_MIN_STACK_SIZE
	.align		4
.L_17:
        /*0018*/ 	.byte	0x04, 0x12
        /*001a*/ 	.short	(.L_19 - .L_18)
	.align		4
.L_18:
        /*001c*/ 	.word	index@(_ZN7cutlass13device_kernelINS_4gemm6kernel13GemmUniversalIN4cute5tupleIJiiiiEEENS1_10collective13CollectiveMmaINS1_34MainloopSm90TmaGmmaWarpSpecializedILi5ENS5_IJNS4_1CILi2EEENSA_ILi1EEESC_EEENS1_35KernelTmaWarpSpecializedCooperativeEEENS5_IJNSA_ILi256EEENSA_ILi384EEENSA_ILi64EEEEEEaNS5_IJlSC_lEEEaSK_NS4_8TiledMMAINS4_8MMA_AtomIJNS4_4SM904GMMA27MMA_64x192x32_S32S8S8_SS_TNEEEENS4_6LayoutISD_NS5_IJSC_NSA_ILi0EEESS_EEEEENS5_IJNS4_10UnderscoreESV_SV_EEEEENS4_13SM90_TMA_LOADENS4_14ComposedLayoutINS4_7SwizzleILi2ELi4ELi3EEENS4_18smem_ptr_flag_bitsILi8EEENSR_INS5_IJNSA_ILi8EEESI_EEENS5_IJSI_SC_EEEEEEEvNS4_8identityENS4_23SM90_TMA_LOAD_MULTICASTES18_vS19_EENS_8epilogue10collective6detail29Sm90TmaWarpSpecializedAdapterINS1D_15DefaultEpilogueIaSK_SK_NS1C_6thread17LinearCombinationIaLi1EiiLNS1H_9ScaleType4KindE0ELNS_15FloatRoundStyleE2EaEENS1_15EpilogueDefaultEEEEEvvEEEEvNT_6ParamsE)
        /*0020*/ 	.word	0x000008e0
.L_19:


//--------------------- .nv.compat                --------------------------
	.section	.nv.compat,"",@"SHT_CUDA_COMPAT_INFO"
	.align	4
        /*0000*/ 	.byte	0x02, 0x09, 0x01, 0x00, 0x02, 0x02, 0x04, 0x00, 0x02, 0x05, 0x05, 0x00, 0x03, 0x07, 0x01, 0x01
        /*0010*/ 	.byte	0x02, 0x03, 0x01, 0x00, 0x02, 0x06, 0x01, 0x00, 0x04, 0x0b, 0x08, 0x00, 0x00, 0x00, 0x00, 0x00
        /*0020*/ 	.byte	0x00, 0x00, 0x00, 0x00


//--------------------- .nv.info._ZN7cutlass13device_kernelINS_4gemm6kernel13GemmUniversalIN4cute5tupleIJiiiiEEENS1_10collective13CollectiveMmaINS1_34MainloopSm90TmaGmmaWarpSpecializedILi5ENS5_IJNS4_1CILi2EEENSA_ILi1EEESC_EEENS1_35KernelTmaWarpSpecializedCooperativeEEENS5_IJNSA_ILi256EEENSA_ILi384EEENSA_ILi64EEEEEEaNS5_IJlSC_lEEEaSK_NS4_8TiledMMAINS4_8MMA_AtomIJNS4_4SM904GMMA27MMA_64x192x32_S32S8S8_SS_TNEEEENS4_6LayoutISD_NS5_IJSC_NSA_ILi0EEESS_EEEEENS5_IJNS4_10UnderscoreESV_SV_EEEEENS4_13SM90_TMA_LOADENS4_14ComposedLayoutINS4_7SwizzleILi2ELi4ELi3EEENS4_18smem_ptr_flag_bitsILi8EEENSR_INS5_IJNSA_ILi8EEESI_EEENS5_IJSI_SC_EEEEEEEvNS4_8identityENS4_23SM90_TMA_LOAD_MULTICASTES18_vS19_EENS_8epilogue10collective6detail29Sm90TmaWarpSpecializedAdapterINS1D_15DefaultEpilogueIaSK_SK_NS1C_6thread17LinearCombinationIaLi1EiiLNS1H_9ScaleType4KindE0ELNS_15FloatRoundStyleE2EaEENS1_15EpilogueDefaultEEEEEvvEEEEvNT_6ParamsE --------------------------
	.section	.nv.info._ZN7cutlass13device_kernelINS_4gemm6kernel13GemmUniversalIN4cute5tupleIJiiiiEEENS1_10collective13CollectiveMmaINS1_34MainloopSm90TmaGmmaWarpSpecializedILi5ENS5_IJNS4_1CILi2EEENSA_ILi1EEESC_EEENS1_35KernelTmaWarpSpecializedCooperativeEEENS5_IJNSA_ILi256EEENSA_ILi384EEENSA_ILi64EEEEEEaNS5_IJlSC_lEEEaSK_NS4_8TiledMMAINS4_8MMA_AtomIJNS4_4SM904GMMA27MMA_64x192x32_S32S8S8_SS_TNEEEENS4_6LayoutISD_NS5_IJSC_NSA_ILi0EEESS_EEEEENS5_IJNS4_10UnderscoreESV_SV_EEEEENS4_13SM90_TMA_LOADENS4_14ComposedLayoutINS4_7SwizzleILi2ELi4ELi3EEENS4_18smem_ptr_flag_bitsILi8EEENSR_INS5_IJNSA_ILi8EEESI_EEENS5_IJSI_SC_EEEEEEEvNS4_8identityENS4_23SM90_TMA_LOAD_MULTICASTES18_vS19_EENS_8epilogue10collective6detail29Sm90TmaWarpSpecializedAdapterINS1D_15DefaultEpilogueIaSK_SK_NS1C_6thread17LinearCombinationIaLi1EiiLNS1H_9ScaleType4KindE0ELNS_15FloatRoundStyleE2EaEENS1_15EpilogueDefaultEEEEEvvEEEEvNT_6ParamsE,"",@"SHT_CUDA_INFO"
	.sectionflags	@""
	.align	4


	//----- nvinfo : EIATTR_CUDA_API_VERSION
	.align		4
        /*0000*/ 	.byte	0x04, 0x37
        /*0002*/ 	.short	(.L_21 - .L_20)
.L_20:
        /*0004*/ 	.word	0x00000082


	//----- nvinfo : EIATTR_KPARAM_INFO
	.align		4
.L_21:
        /*0008*/ 	.byte	0x04, 0x17
        /*000a*/ 	.short	(.L_23 - .L_22)
.L_22:
        /*000c*/ 	.word	0x00000000
        /*0010*/ 	.short	0x0000
        /*0012*/ 	.short	0x0070
        /*0014*/ 	.byte	0x00, 0xf0, 0x01, 0x10


	//----- nvinfo : EIATTR_SPARSE_MMA_MASK
	.align		4
.L_23:
        /*0018*/ 	.byte	0x03, 0x50
        /*001a*/ 	.short	0x0000


	//----- nvinfo : EIATTR_MAXREG_COUNT
	.align		4
        /*001c*/ 	.byte	0x03, 0x1b
        /*001e*/ 	.short	0x00a8


	//----- nvinfo : EIATTR_NUM_BARRIERS
	.align		4
        /*0020*/ 	.byte	0x02, 0x4c
        /*0022*/ 	.byte	0x01
	.zero		1


	//----- nvinfo : EIATTR_EXTERNS
	.align		4
        /*0024*/ 	.byte	0x04, 0x0f
        /*0026*/ 	.short	(.L_25 - .L_24)


	//   ....[0]....
	.align		4
.L_24:
        /*0028*/ 	.word	index@(__assertfail)


	//----- nvinfo : EIATTR_ANNOTATIONS
	.align		4
.L_25:
        /*002c*/ 	.byte	0x04, 0x55
        /*002e*/ 	.short	(.L_27 - .L_26)


	//   ....[0]....
.L_26:
        /*0030*/ 	.word	0x00000001
        /*0034*/ 	.byte	0x60, 0x07, 0x00, 0x00, 0x01, 0x00, 0x00, 0x00, 0x30, 0x0a, 0x00, 0x00, 0x01, 0x00, 0x00, 0x00
        /* <DEDUP_REMOVED lines=791> */
        /*31b4*/ 	.byte	0x00, 0xdd, 0x01, 0x00


	//----- nvinfo : EIATTR_MERCURY_ISA_VERSION
	.align		4
.L_27:
        /*31b8*/ 	.byte	0x03, 0x5f
        /*31ba*/ 	.short	0x0101


	//----- nvinfo : EIATTR_INT_WARP_WIDE_INSTR_OFFSETS
	.align		4
        /*31bc*/ 	.byte	0x04, 0x31
        /*31be*/ 	.short	(.L_29 - .L_28)


	//   ....[0]....
.L_28:
        /*31c0*/ 	.word	0x000005a0


	//   ....[1]....
        /*31c4*/ 	.word	0x000005b0


	//   ....[2]....
        /*31c8*/ 	.word	0x00000730


	//----- nvinfo : EIATTR_COOP_GROUP_MASK_REGIDS
	.align		4
.L_29:
        /*31cc*/ 	.byte	0x04, 0x29
        /*31ce*/ 	.short	(.L_31 - .L_30)


	//   ....[0]....
.L_30:
        /*31d0*/ 	.word	0xffffffff


	//   ....[1]....
        /*31d4*/ 	.word	0xffffffff


	//   ....[2]....
        /*31d8*/ 	.word	0xffffffff


	//   ....[3]....
        /*31dc*/ 	.word	0xffffffff


	//   ....[4]....
        /*31e0*/ 	.word	0xffffffff


	//   ....[5]....
        /*31e4*/ 	.word	0xffffffff


	//----- nvinfo : EIATTR_COOP_GROUP_INSTR_OFFSETS
	.align		4
.L_31:
        /*31e8*/ 	.byte	0x04, 0x28
        /*31ea*/ 	.short	(.L_33 - .L_32)


	//   ....[0]....
.L_32:
        /*31ec*/ 	.word	0x00000070


	//   ....[1]....
        /*31f0*/ 	.word	0x00000080


	//   ....[2]....
        /*31f4*/ 	.word	0x000001a0


	//   ....[3]....
        /*31f8*/ 	.word	0x000003f0


	//   ....[4]....
        /*31fc*/ 	.word	0x00000870


	//   ....[5]....
        /*3200*/ 	.word	0x00001440


	//----- nvinfo : EIATTR_REG_RECONFIG
	.align		4
.L_33:
        /*3204*/ 	.byte	0x01, 0x54
	.zero		2


	//----- nvinfo : EIATTR_SYSCALL_OFFSETS
	.align		4
        /*3208*/ 	.byte	0x04, 0x46
        /*320a*/ 	.short	(.L_35 - .L_34)


	//   ....[0]....
.L_34:
        /*320c*/ 	.word	0x00001600


	//----- nvinfo : EIATTR_MBARRIER_INSTR_OFFSETS
	.align		4
.L_35:
        /*3210*/ 	.byte	0x04, 0x39
        /*3212*/ 	.short	(.L_37 - .L_36)


	//   ....[0]....
.L_36:
        /*3214*/ 	.word	0x00000320
        /*3218*/ 	.word	0x000000ff
        /*321c*/ 	.word	0x00000000
        /*3220*/ 	.short	0x0100
        /*3222*/ 	.byte	0x08
	.zero		1


	//   ....[1]....
        /*3224*/ 	.word	0x00000330
        /*3228*/ 	.word	0x000000ff
        /*322c*/ 	.word	0x00000028
        /*3230*/ 	.short	0x0100
        /*3232*/ 	.byte	0x08
	.zero		1


	//   ....[2]....
        /*3234*/ 	.word	0x00000340
        /*3238*/ 	.word	0x000000ff
        /*323c*/ 	.word	0x00000008
        /*3240*/ 	.short	0x0100
        /*3242*/ 	.byte	0x08
	.zero		1


	//   ....[3]....
        /*3244*/ 	.word	0x00000350
        /*3248*/ 	.word	0x000000ff
        /*324c*/ 	.word	0x00000030
        /*3250*/ 	.short	0x0100
        /*3252*/ 	.byte	0x08
	.zero		1


	//   ....[4]....
        /*3254*/ 	.word	0x00000360
        /*3258*/ 	.word	0x000000ff
        /*325c*/ 	.word	0x00000010
        /*3260*/ 	.short	0x0100
        /*3262*/ 	.byte	0x08
	.zero		1


	//   ....[5]....
        /*3264*/ 	.word	0x00000370
        /*3268*/ 	.word	0x000000ff
        /*326c*/ 	.word	0x00000038
        /*3270*/ 	.short	0x0100
        /*3272*/ 	.byte	0x08
	.zero		1


	//   ....[6]....
        /*3274*/ 	.word	0x00000380
        /*3278*/ 	.word	0x000000ff
        /*327c*/ 	.word	0x00000018
        /*3280*/ 	.short	0x0100
        /*3282*/ 	.byte	0x08
	.zero		1


	//   ....[7]....
        /*3284*/ 	.word	0x00000390
        /*3288*/ 	.word	0x000000ff
        /*328c*/ 	.word	0x00000040
        /*3290*/ 	.short	0x0100
        /*3292*/ 	.byte	0x08
	.zero		1


	//   ....[8]....
        /*3294*/ 	.word	0x000003a0
        /*3298*/ 	.word	0x000000ff
        /*329c*/ 	.word	0x00000020
        /*32a0*/ 	.short	0x0100
        /*32a2*/ 	.byte	0x08
	.zero		1


	//   ....[9]....
        /*32a4*/ 	.word	0x000003b0
        /*32a8*/ 	.word	0x000000ff
        /*32ac*/ 	.word	0x00000048
        /*32b0*/ 	.short	0x0100
        /*32b2*/ 	.byte	0x08
	.zero		1


	//   ....[10]....
        /*32b4*/ 	.word	0x000007a0
        /*32b8*/ 	.word	0x000000ff
        /*32bc*/ 	.word	0x00000060
        /*32c0*/ 	.short	0x0100
        /*32c2*/ 	.byte	0x06
	.zero		1


	//   ....[11]....
        /*32c4*/ 	.word	0x000007d0
        /*32c8*/ 	.word	0x000000ff
        /*32cc*/ 	.word	0x00000068
        /*32d0*/ 	.short	0x0100
        /*32d2*/ 	.byte	0x06
	.zero		1


	//   ....[12]....
        /*32d4*/ 	.word	0x000016e0
        /*32d8*/ 	.word	0x00000003
        /*32dc*/ 	.word	0x00000000
        /*32e0*/ 	.short	0x010a
        /*32e2*/ 	.byte	0x3f
	.zero		1


	//   ....[13]....
        /*32e4*/ 	.word	0x00001720
        /*32e8*/ 	.word	0x00000003
        /*32ec*/ 	.word	0x00000000
        /*32f0*/ 	.short	0x010a
        /*32f2*/ 	.byte	0x3f
	.zero		1


	//   ....[14]....
        /*32f4*/ 	.word	0x000049d0
        /*32f8*/ 	.word	0x00000004
        /*32fc*/ 	.word	0x00000000
        /*3300*/ 	.short	0x010a
        /*3302*/ 	.byte	0x3f
	.zero		1


	//   ....[15]....
        /*3304*/ 	.word	0x00004a10
        /*3308*/ 	.word	0x00000004
        /*330c*/ 	.word	0x00000000
        /*3310*/ 	.short	0x010a
        /*3312*/ 	.byte	0x3f
	.zero		1


	//   ....[16]....
        /*3314*/ 	.word	0x00008600
        /*3318*/ 	.word	0x00000004
        /*331c*/ 	.word	0x00000000
        /*3320*/ 	.short	0x0101
        /*3322*/ 	.byte	0x3f
	.zero		1


	//   ....[17]....
        /*3324*/ 	.word	0x00008820
        /*3328*/ 	.word	0x00000000
        /*332c*/ 	.word	0x00000000
        /*3330*/ 	.short	0x0101
        /*3332*/ 	.byte	0x3f
	.zero		1


	//   ....[18]....
        /*3334*/ 	.word	0x0001d870
        /*3338*/ 	.word	0x0000000f
        /*333c*/ 	.word	0x00000028
        /*3340*/ 	.short	0x010a
        /*3342*/ 	.byte	0x3f
	.zero		1


	//   ....[19]....
        /*3344*/ 	.word	0x0001dc00
        /*3348*/ 	.word	0x00000002
        /*334c*/ 	.word	0x00000068
        /*3350*/ 	.short	0x0101
        /*3352*/ 	.byte	0x3f
	.zero		1


	//   ....[20]....
        /*3354*/ 	.word	0x0001e410
        /*3358*/ 	.word	0x00000003
        /*335c*/ 	.word	0x00000000
        /*3360*/ 	.short	0x010a
        /*3362*/ 	.byte	0x3f
	.zero		1


	//   ....[21]....
        /*3364*/ 	.word	0x0001e4a0
        /*3368*/ 	.word	0x00000003
        /*336c*/ 	.word	0x00000000
        /*3370*/ 	.short	0x010a
        /*3372*/ 	.byte	0x3f
	.zero		1


	//   ....[22]....
        /*3374*/ 	.word	0x0001e530
        /*3378*/ 	.word	0x00000003
        /*337c*/ 	.word	0x00000000
        /*3380*/ 	.short	0x010a
        /*3382*/ 	.byte	0x3f
	.zero		1


	//   ....[23]....
        /*3384*/ 	.word	0x0001e5c0
        /*3388*/ 	.word	0x00000003
        /*338c*/ 	.word	0x00000000
        /*3390*/ 	.short	0x010a
        /*3392*/ 	.byte	0x3f
	.zero		1


	//   ....[24]....
        /*3394*/ 	.word	0x0001e650
        /*3398*/ 	.word	0x00000003
        /*339c*/ 	.word	0x00000000
        /*33a0*/ 	.short	0x010a
        /*33a2*/ 	.byte	0x3f
	.zero		1


	//   ....[25]....
        /*33a4*/ 	.word	0x0001e6b0
        /*33a8*/ 	.word	0x00000003
        /*33ac*/ 	.word	0x00000000
        /*33b0*/ 	.short	0x010a
        /*33b2*/ 	.byte	0x3f
	.zero		1


	//   ....[26]....
        /*33b4*/ 	.word	0x0001e700
        /*33b8*/ 	.word	0x00000004
        /*33bc*/ 	.word	0x00000000
        /*33c0*/ 	.short	0x010a
        /*33c2*/ 	.byte	0x3f
	.zero		1


	//   ....[27]....
        /*33c4*/ 	.word	0x0001e7d0
        /*33c8*/ 	.word	0x0000000f
        /*33cc*/ 	.word	0x00000028
        /*33d0*/ 	.short	0x010a
        /*33d2*/ 	.byte	0x3f
	.zero		1


	//   ....[28]....
        /*33d4*/ 	.word	0x0001e8a0
        /*33d8*/ 	.word	0x00000003
        /*33dc*/ 	.word	0x00000000
        /*33e0*/ 	.short	0x010a
        /*33e2*/ 	.byte	0x3f
	.zero		1


	//   ....[29]....
        /*33e4*/ 	.word	0x0001e8f0
        /*33e8*/ 	.word	0x00000003
        /*33ec*/ 	.word	0x00000000
        /*33f0*/ 	.short	0x010a
        /*33f2*/ 	.byte	0x3f
	.zero		1


	//   ....[30]....
        /*33f4*/ 	.word	0x0001e940
        /*33f8*/ 	.word	0x00000003
        /*33fc*/ 	.word	0x00000000
        /*3400*/ 	.short	0x010a
        /*3402*/ 	.byte	0x3f
	.zero		1


	//   ....[31]....
        /*3404*/ 	.word	0x0001e990
        /*3408*/ 	.word	0x00000003
        /*340c*/ 	.word	0x00000000
        /*3410*/ 	.short	0x010a
        /*3412*/ 	.byte	0x3f
	.zero		1


	//----- nvinfo : EIATTR_NUM_MBARRIERS
	.align		4
.L_37:
        /*3414*/ 	.byte	0x03, 0x38
        /*3416*/ 	.short	0x000c


	//----- nvinfo : EIATTR_EXIT_INSTR_OFFSETS
	.align		4
        /*3418*/ 	.byte	0x04, 0x1c
        /*341a*/ 	.short	(.L_39 - .L_38)


	//   ....[0]....
.L_38:
        /*341c*/ 	.word	0x00000ad0


	//   ....[1]....
        /*3420*/ 	.word	0x00001360


	//   ....[2]....
        /*3424*/ 	.word	0x0001cee0


	//   ....[3]....
        /*3428*/ 	.word	0x0001d500


	//   ....[4]....
        /*342c*/ 	.word	0x0001e6a0


	//----- nvinfo : EIATTR_MAX_THREADS
	.align		4
.L_39:
        /*3430*/ 	.byte	0x04, 0x05
        /*3432*/ 	.short	(.L_41 - .L_40)
.L_40:
        /*3434*/ 	.word	0x00000180
        /*3438*/ 	.word	0x00000001
        /*343c*/ 	.word	0x00000001


	//----- nvinfo : EIATTR_CRS_STACK_SIZE
	.align		4
.L_41:
        /*3440*/ 	.byte	0x04, 0x1e
        /*3442*/ 	.short	(.L_43 - .L_42)
.L_42:
        /*3444*/ 	.word	0x00000000


	//----- nvinfo : EIATTR_CBANK_PARAM_SIZE
	.align		4
.L_43:
        /*3448*/ 	.byte	0x03, 0x19
        /*344a*/ 	.short	0x0470


	//----- nvinfo : EIATTR_PARAM_CBANK
	.align		4
        /*344c*/ 	.byte	0x04, 0x0a
        /*344e*/ 	.short	(.L_45 - .L_44)
	.align		4
.L_44:
        /*3450*/ 	.word	index@(.nv.constant0._ZN7cutlass13device_kernelINS_4gemm6kernel13GemmUniversalIN4cute5tupleIJiiiiEEENS1_10collective13CollectiveMmaINS1_34MainloopSm90TmaGmmaWarpSpecializedILi5ENS5_IJNS4_1CILi2EEENSA_ILi1EEESC_EEENS1_35KernelTmaWarpSpecializedCooperativeEEENS5_IJNSA_ILi256EEENSA_ILi384EEENSA_ILi64EEEEEEaNS5_IJlSC_lEEEaSK_NS4_8TiledMMAINS4_8MMA_AtomIJNS4_4SM904GMMA27MMA_64x192x32_S32S8S8_SS_TNEEEENS4_6LayoutISD_NS5_IJSC_NSA_ILi0EEESS_EEEEENS5_IJNS4_10UnderscoreESV_SV_EEEEENS4_13SM90_TMA_LOADENS4_14ComposedLayoutINS4_7SwizzleILi2ELi4ELi3EEENS4_18smem_ptr_flag_bitsILi8EEENSR_INS5_IJNSA_ILi8EEESI_EEENS5_IJSI_SC_EEEEEEEvNS4_8identityENS4_23SM90_TMA_LOAD_MULTICASTES18_vS19_EENS_8epilogue10collective6detail29Sm90TmaWarpSpecializedAdapterINS1D_15DefaultEpilogueIaSK_SK_NS1C_6thread17LinearCombinationIaLi1EiiLNS1H_9ScaleType4KindE0ELNS_15FloatRoundStyleE2EaEENS1_15EpilogueDefaultEEEEEvvEEEEvNT_6ParamsE)
        /*3454*/ 	.short	0x0210
        /*3456*/ 	.short	0x0470


	//----- nvinfo : EIATTR_SW_WAR
	.align		4
.L_45:
        /*3458*/ 	.byte	0x04, 0x36
        /*345a*/ 	.short	(.L_47 - .L_46)
.L_46:
        /*345c*/ 	.word	0x00000008
.L_47:


//--------------------- .nv.callgraph             --------------------------
	.section	.nv.callgraph,"",@"SHT_CUDA_CALLGRAPH"
	.align	4
	.sectionentsize	8
	.align		4
        /*0000*/ 	.word	0x00000000
	.align		4
        /*0004*/ 	.word	0xffffffff
	.align		4
        /*0008*/ 	.word	index@(_ZN7cutlass13device_kernelINS_4gemm6kernel13GemmUniversalIN4cute5tupleIJiiiiEEENS1_10collective13CollectiveMmaINS1_34MainloopSm90TmaGmmaWarpSpecializedILi5ENS5_IJNS4_1CILi2EEENSA_ILi1EEESC_EEENS1_35KernelTmaWarpSpecializedCooperativeEEENS5_IJNSA_ILi256EEENSA_ILi384EEENSA_ILi64EEEEEEaNS5_IJlSC_lEEEaSK_NS4_8TiledMMAINS4_8MMA_AtomIJNS4_4SM904GMMA27MMA_64x192x32_S32S8S8_SS_TNEEEENS4_6LayoutISD_NS5_IJSC_NSA_ILi0EEESS_EEEEENS5_IJNS4_10UnderscoreESV_SV_EEEEENS4_13SM90_TMA_LOADENS4_14ComposedLayoutINS4_7SwizzleILi2ELi4ELi3EEENS4_18smem_ptr_flag_bitsILi8EEENSR_INS5_IJNSA_ILi8EEESI_EEENS5_IJSI_SC_EEEEEEEvNS4_8identityENS4_23SM90_TMA_LOAD_MULTICASTES18_vS19_EENS_8epilogue10collective6detail29Sm90TmaWarpSpecializedAdapterINS1D_15DefaultEpilogueIaSK_SK_NS1C_6thread17LinearCombinationIaLi1EiiLNS1H_9ScaleType4KindE0ELNS_15FloatRoundStyleE2EaEENS1_15EpilogueDefaultEEEEEvvEEEEvNT_6ParamsE)
	.align		4
        /*000c*/ 	.word	index@(__assertfail)
	.align		4
        /*0010*/ 	.word	0x00000000
	.align		4
        /*0014*/ 	.word	0xfffffffe
	.align		4
        /*0018*/ 	.word	0x00000000
	.align		4
        /*001c*/ 	.word	0xfffffffd
	.align		4
        /*0020*/ 	.word	0x00000000
	.align		4
        /*0024*/ 	.word	0xfffffffc


//--------------------- .nv.constant4             --------------------------
	.section	.nv.constant4,"a",@progbits
	.align	8
	.align		8
.nv.constant4:
        /*0000*/ 	.dword	__assertfail
	.align		8
        /*0008*/ 	.dword	__unnamed_1
	.align		8
        /*0010*/ 	.dword	_ZN39_INTERNAL_cdf0ab8a_4_k_cu_6b3c9de8_48964cuda3std3__45__cpo5beginE
	.align		8
        /*0018*/ 	.dword	_ZN39_INTERNAL_cdf0ab8a_4_k_cu_6b3c9de8_48964cuda3std3__45__cpo3endE
	.align		8
        /*0020*/ 	.dword	_ZN39_INTERNAL_cdf0ab8a_4_k_cu_6b3c9de8_48964cuda3std3__45__cpo6cbeginE
	.align		8
        /*0028*/ 	.dword	_ZN39_INTERNAL_cdf0ab8a_4_k_cu_6b3c9de8_48964cuda3std3__45__cpo4cendE
	.align		8
        /*0030*/ 	.dword	_ZN39_INTERNAL_cdf0ab8a_4_k_cu_6b3c9de8_48964cuda3std3__441_GLOBAL__N__cdf0ab8a_4_k_cu_6b3c9de8_48966ignoreE
	.align		8
        /*0038*/ 	.dword	_ZN39_INTERNAL_cdf0ab8a_4_k_cu_6b3c9de8_48964cuda3std3__419piecewise_constructE
	.align		8
        /*0040*/ 	.dword	_ZN39_INTERNAL_cdf0ab8a_4_k_cu_6b3c9de8_48964cuda3std3__48in_placeE
	.align		8
        /*0048*/ 	.dword	_ZN39_INTERNAL_cdf0ab8a_4_k_cu_6b3c9de8_48964cuda3std6ranges3__45__cpo4swapE
	.align		8
        /*0050*/ 	.dword	_ZN39_INTERNAL_cdf0ab8a_4_k_cu_6b3c9de8_48964cuda3std6ranges3__45__cpo9iter_moveE
	.align		8
        /*0058*/ 	.dword	_ZN39_INTERNAL_cdf0ab8a_4_k_cu_6b3c9de8_48964cute7productE
	.align		8
        /*0060*/ 	.dword	_ZN39_INTERNAL_cdf0ab8a_4_k_cu_6b3c9de8_48964cute1_E
	.align		8
        /*0068*/ 	.dword	$str$22
	.align		8
        /*0070*/ 	.dword	$str$23


//--------------------- .text._ZN7cutlass13device_kernelINS_4gemm6kernel13GemmUniversalIN4cute5tupleIJiiiiEEENS1_10collective13CollectiveMmaINS1_34MainloopSm90TmaGmmaWarpSpecializedILi5ENS5_IJNS4_1CILi2EEENSA_ILi1EEESC_EEENS1_35KernelTmaWarpSpecializedCooperativeEEENS5_IJNSA_ILi256EEENSA_ILi384EEENSA_ILi64EEEEEEaNS5_IJlSC_lEEEaSK_NS4_8TiledMMAINS4_8MMA_AtomIJNS4_4SM904GMMA27MMA_64x192x32_S32S8S8_SS_TNEEEENS4_6LayoutISD_NS5_IJSC_NSA_ILi0EEESS_EEEEENS5_IJNS4_10UnderscoreESV_SV_EEEEENS4_13SM90_TMA_LOADENS4_14ComposedLayoutINS4_7SwizzleILi2ELi4ELi3EEENS4_18smem_ptr_flag_bitsILi8EEENSR_INS5_IJNSA_ILi8EEESI_EEENS5_IJSI_SC_EEEEEEEvNS4_8identityENS4_23SM90_TMA_LOAD_MULTICASTES18_vS19_EENS_8epilogue10collective6detail29Sm90TmaWarpSpecializedAdapterINS1D_15DefaultEpilogueIaSK_SK_NS1C_6thread17LinearCombinationIaLi1EiiLNS1H_9ScaleType4KindE0ELNS_15FloatRoundStyleE2EaEENS1_15EpilogueDefaultEEEEEvvEEEEvNT_6ParamsE --------------------------
	.section	.text._ZN7cutlass13device_kernelINS_4gemm6kernel13GemmUniversalIN4cute5tupleIJiiiiEEENS1_10collective13CollectiveMmaINS1_34MainloopSm90TmaGmmaWarpSpecializedILi5ENS5_IJNS4_1CILi2EEENSA_ILi1EEESC_EEENS1_35KernelTmaWarpSpecializedCooperativeEEENS5_IJNSA_ILi256EEENSA_ILi384EEENSA_ILi64EEEEEEaNS5_IJlSC_lEEEaSK_NS4_8TiledMMAINS4_8MMA_AtomIJNS4_4SM904GMMA27MMA_64x192x32_S32S8S8_SS_TNEEEENS4_6LayoutISD_NS5_IJSC_NSA_ILi0EEESS_EEEEENS5_IJNS4_10UnderscoreESV_SV_EEEEENS4_13SM90_TMA_LOADENS4_14ComposedLayoutINS4_7SwizzleILi2ELi4ELi3EEENS4_18smem_ptr_flag_bitsILi8EEENSR_INS5_IJNSA_ILi8EEESI_EEENS5_IJSI_SC_EEEEEEEvNS4_8identityENS4_23SM90_TMA_LOAD_MULTICASTES18_vS19_EENS_8epilogue10collective6detail29Sm90TmaWarpSpecializedAdapterINS1D_15DefaultEpilogueIaSK_SK_NS1C_6thread17LinearCombinationIaLi1EiiLNS1H_9ScaleType4KindE0ELNS_15FloatRoundStyleE2EaEENS1_15EpilogueDefaultEEEEEvvEEEEvNT_6ParamsE,"ax",@progbits
	.align	128
.text._ZN7cutlass13device_kernelINS_4gemm6kernel13GemmUniversalIN4cute5tupleIJiiiiEEENS1_10collective13CollectiveMmaINS1_34MainloopSm90TmaGmmaWarpSpecializedILi5ENS5_IJNS4_1CILi2EEENSA_ILi1EEESC_EEENS1_35KernelTmaWarpSpecializedCooperativeEEENS5_IJNSA_ILi256EEENSA_ILi384EEENSA_ILi64EEEEEEaNS5_IJlSC_lEEEaSK_NS4_8TiledMMAINS4_8MMA_AtomIJNS4_4SM904GMMA27MMA_64x192x32_S32S8S8_SS_TNEEEENS4_6LayoutISD_NS5_IJSC_NSA_ILi0EEESS_EEEEENS5_IJNS4_10UnderscoreESV_SV_EEEEENS4_13SM90_TMA_LOADENS4_14ComposedLayoutINS4_7SwizzleILi2ELi4ELi3EEENS4_18smem_ptr_flag_bitsILi8EEENSR_INS5_IJNSA_ILi8EEESI_EEENS5_IJSI_SC_EEEEEEEvNS4_8identityENS4_23SM90_TMA_LOAD_MULTICASTES18_vS19_EENS_8epilogue10collective6detail29Sm90TmaWarpSpecializedAdapterINS1D_15DefaultEpilogueIaSK_SK_NS1C_6thread17LinearCombinationIaLi1EiiLNS1H_9ScaleType4KindE0ELNS_15FloatRoundStyleE2EaEENS1_15EpilogueDefaultEEEEEvvEEEEvNT_6ParamsE:
        .type           _ZN7cutlass13device_kernelINS_4gemm6kernel13GemmUniversalIN4cute5tupleIJiiiiEEENS1_10collective13CollectiveMmaINS1_34MainloopSm90TmaGmmaWarpSpecializedILi5ENS5_IJNS4_1CILi2EEENSA_ILi1EEESC_EEENS1_35KernelTmaWarpSpecializedCooperativeEEENS5_IJNSA_ILi256EEENSA_ILi384EEENSA_ILi64EEEEEEaNS5_IJlSC_lEEEaSK_NS4_8TiledMMAINS4_8MMA_AtomIJNS4_4SM904GMMA27MMA_64x192x32_S32S8S8_SS_TNEEEENS4_6LayoutISD_NS5_IJSC_NSA_ILi0EEESS_EEEEENS5_IJNS4_10UnderscoreESV_SV_EEEEENS4_13SM90_TMA_LOADENS4_14ComposedLayoutINS4_7SwizzleILi2ELi4ELi3EEENS4_18smem_ptr_flag_bitsILi8EEENSR_INS5_IJNSA_ILi8EEESI_EEENS5_IJSI_SC_EEEEEEEvNS4_8identityENS4_23SM90_TMA_LOAD_MULTICASTES18_vS19_EENS_8epilogue10collective6detail29Sm90TmaWarpSpecializedAdapterINS1D_15DefaultEpilogueIaSK_SK_NS1C_6thread17LinearCombinationIaLi1EiiLNS1H_9ScaleType4KindE0ELNS_15FloatRoundStyleE2EaEENS1_15EpilogueDefaultEEEEEvvEEEEvNT_6ParamsE,@function
        .size           _ZN7cutlass13device_kernelINS_4gemm6kernel13GemmUniversalIN4cute5tupleIJiiiiEEENS1_10collective13CollectiveMmaINS1_34MainloopSm90TmaGmmaWarpSpecializedILi5ENS5_IJNS4_1CILi2EEENSA_ILi1EEESC_EEENS1_35KernelTmaWarpSpecializedCooperativeEEENS5_IJNSA_ILi256EEENSA_ILi384EEENSA_ILi64EEEEEEaNS5_IJlSC_lEEEaSK_NS4_8TiledMMAINS4_8MMA_AtomIJNS4_4SM904GMMA27MMA_64x192x32_S32S8S8_SS_TNEEEENS4_6LayoutISD_NS5_IJSC_NSA_ILi0EEESS_EEEEENS5_IJNS4_10UnderscoreESV_SV_EEEEENS4_13SM90_TMA_LOADENS4_14ComposedLayoutINS4_7SwizzleILi2ELi4ELi3EEENS4_18smem_ptr_flag_bitsILi8EEENSR_INS5_IJNSA_ILi8EEESI_EEENS5_IJSI_SC_EEEEEEEvNS4_8identityENS4_23SM90_TMA_LOAD_MULTICASTES18_vS19_EENS_8epilogue10collective6detail29Sm90TmaWarpSpecializedAdapterINS1D_15DefaultEpilogueIaSK_SK_NS1C_6thread17LinearCombinationIaLi1EiiLNS1H_9ScaleType4KindE0ELNS_15FloatRoundStyleE2EaEENS1_15EpilogueDefaultEEEEEvvEEEEvNT_6ParamsE,(.L_x_845 - _ZN7cutlass13device_kernelINS_4gemm6kernel13GemmUniversalIN4cute5tupleIJiiiiEEENS1_10collective13CollectiveMmaINS1_34MainloopSm90TmaGmmaWarpSpecializedILi5ENS5_IJNS4_1CILi2EEENSA_ILi1EEESC_EEENS1_35KernelTmaWarpSpecializedCooperativeEEENS5_IJNSA_ILi256EEENSA_ILi384EEENSA_ILi64EEEEEEaNS5_IJlSC_lEEEaSK_NS4_8TiledMMAINS4_8MMA_AtomIJNS4_4SM904GMMA27MMA_64x192x32_S32S8S8_SS_TNEEEENS4_6LayoutISD_NS5_IJSC_NSA_ILi0EEESS_EEEEENS5_IJNS4_10UnderscoreESV_SV_EEEEENS4_13SM90_TMA_LOADENS4_14ComposedLayoutINS4_7SwizzleILi2ELi4ELi3EEENS4_18smem_ptr_flag_bitsILi8EEENSR_INS5_IJNSA_ILi8EEESI_EEENS5_IJSI_SC_EEEEEEEvNS4_8identityENS4_23SM90_TMA_LOAD_MULTICASTES18_vS19_EENS_8epilogue10collective6detail29Sm90TmaWarpSpecializedAdapterINS1D_15DefaultEpilogueIaSK_SK_NS1C_6thread17LinearCombinationIaLi1EiiLNS1H_9ScaleType4KindE0ELNS_15FloatRoundStyleE2EaEENS1_15EpilogueDefaultEEEEEvvEEEEvNT_6ParamsE)
        .other          _ZN7cutlass13device_kernelINS_4gemm6kernel13GemmUniversalIN4cute5tupleIJiiiiEEENS1_10collective13CollectiveMmaINS1_34MainloopSm90TmaGmmaWarpSpecializedILi5ENS5_IJNS4_1CILi2EEENSA_ILi1EEESC_EEENS1_35KernelTmaWarpSpecializedCooperativeEEENS5_IJNSA_ILi256EEENSA_ILi384EEENSA_ILi64EEEEEEaNS5_IJlSC_lEEEaSK_NS4_8TiledMMAINS4_8MMA_AtomIJNS4_4SM904GMMA27MMA_64x192x32_S32S8S8_SS_TNEEEENS4_6LayoutISD_NS5_IJSC_NSA_ILi0EEESS_EEEEENS5_IJNS4_10UnderscoreESV_SV_EEEEENS4_13SM90_TMA_LOADENS4_14ComposedLayoutINS4_7SwizzleILi2ELi4ELi3EEENS4_18smem_ptr_flag_bitsILi8EEENSR_INS5_IJNSA_ILi8EEESI_EEENS5_IJSI_SC_EEEEEEEvNS4_8identityENS4_23SM90_TMA_LOAD_MULTICASTES18_vS19_EENS_8epilogue10collective6detail29Sm90TmaWarpSpecializedAdapterINS1D_15DefaultEpilogueIaSK_SK_NS1C_6thread17LinearCombinationIaLi1EiiLNS1H_9ScaleType4KindE0ELNS_15FloatRoundStyleE2EaEENS1_15EpilogueDefaultEEEEEvvEEEEvNT_6ParamsE,@"STO_CUDA_ENTRY STV_DEFAULT"
_ZN7cutlass13device_kernelINS_4gemm6kernel13GemmUniversalIN4cute5tupleIJiiiiEEENS1_10collective13CollectiveMmaINS1_34MainloopSm90TmaGmmaWarpSpecializedILi5ENS5_IJNS4_1CILi2EEENSA_ILi1EEESC_EEENS1_35KernelTmaWarpSpecializedCooperativeEEENS5_IJNSA_ILi256EEENSA_ILi384EEENSA_ILi64EEEEEEaNS5_IJlSC_lEEEaSK_NS4_8TiledMMAINS4_8MMA_AtomIJNS4_4SM904GMMA27MMA_64x192x32_S32S8S8_SS_TNEEEENS4_6LayoutISD_NS5_IJSC_NSA_ILi0EEESS_EEEEENS5_IJNS4_10UnderscoreESV_SV_EEEEENS4_13SM90_TMA_LOADENS4_14ComposedLayoutINS4_7SwizzleILi2ELi4ELi3EEENS4_18smem_ptr_flag_bitsILi8EEENSR_INS5_IJNSA_ILi8EEESI_EEENS5_IJSI_SC_EEEEEEEvNS4_8identityENS4_23SM90_TMA_LOAD_MULTICASTES18_vS19_EENS_8epilogue10collective6detail29Sm90TmaWarpSpecializedAdapterINS1D_15DefaultEpilogueIaSK_SK_NS1C_6thread17LinearCombinationIaLi1EiiLNS1H_9ScaleType4KindE0ELNS_15FloatRoundStyleE2EaEENS1_15EpilogueDefaultEEEEEvvEEEEvNT_6ParamsE:
[----:B------:R-:W0:Y:S02]  /*0000*/  LDC R1, c[0x0][0x28] ;  /* 0x00000a00ff017b82 */ /* 0x000e240000000800 */
[----:B0-----:R-:W-:Y:S01]  /*0010*/  VIADD R1, R1, 0xfffff720 ;  /* 0xfffff72001017836 */ /* 0x001fe20000000000 */
[----:B------:R-:W0:Y:S01]  /*0020*/  S2R R4, SR_TID.X ;  /* 0x0000000000047919 */ /* 0x000e220000002100 */
[----:B------:R-:W-:Y:S01]  /*0030*/  ELECT P0, URZ, PT ;  /* 0x00000000003f782f */ /* 0x000fe20003800000 */
[----:B------:R-:W-:Y:S01]  /*0040*/  BSSY B0, `(.L_x_0) ;  /* 0x0000015000007945 */ /* 0x000fe20003800000 */
[--C-:B0-----:R-:W-:Y:S02]  /*0050*/  SHF.R.U32.HI R0, RZ, 0x5, R4.reuse ;  /* 0x00000005ff007819 */ /* 0x101fe40000011604 */
[----:B------:R-:W-:-:S03]  /*0060*/  SHF.R.U32.HI R2, RZ, 0x7, R4 ;  /* 0x00000007ff027819 */ /* 0x000fc60000011604 */
[----:B------:R-:W0:Y:S04]  /*0070*/  SHFL.IDX PT, R3, R0, RZ, 0x1f ;  /* 0x00001fff00037589 */ /* 0x000e2800000e0000 */
[----:B------:R-:W1:Y:S01]  /*0080*/  SHFL.IDX PT, R2, R2, RZ, 0x1f ;  /* 0x00001fff02027589 */ /* 0x000e6200000e0000 */
[----:B0-----:R-:W-:Y:S02]  /*0090*/  R2UR UR9, R3 ;  /* 0x00000000030972ca */ /* 0x001fe400000e0000 */
[----:B-1----:R-:W-:-:S11]  /*00a0*/  R2UR UR5, R2 ;  /* 0x00000000020572ca */ /* 0x002fd600000e0000 */
[----:B------:R-:W-:Y:S02]  /*00b0*/  USHF.R.S32.HI UR4, URZ, 0x1f, UR9 ;  /* 0x0000001f3f047899 */ /* 0x000fe40008011409 */
[----:B------:R-:W-:Y:S02]  /*00c0*/  ISETP.NE.OR P0, PT, RZ, UR9, !P0 ;  /* 0x00000009ff007c0c */ /* 0x000fe4000c705670 */
[----:B------:R-:W-:-:S04]  /*00d0*/  ULEA.HI UR4, UR4, UR9, URZ, 0x2 ;  /* 0x0000000904047291 */ /* 0x000fc8000f8f103f */
[----:B------:R-:W-:-:S04]  /*00e0*/  ULOP3.LUT UR4, UR4, 0xfffffffc, URZ, 0xc0, !UPT ;  /* 0xfffffffc04047892 */ /* 0x000fc8000f8ec03f */
[----:B------:R-:W-:-:S03]  /*00f0*/  UIADD3 UR9, UR9, -UR4, URZ ;  /* 0x8000000409097290 */ /* 0x000fc6000fffe03f */
[----:B------:R-:W-:Y:S09]  /*0100*/  @P0 BRA `(.L_x_1) ;  /* 0x0000000000200947 */ /* 0x000ff20003800000 */
[----:B------:R-:W-:Y:S02]  /*0110*/  ULDC.64 UR6, c[0x0][0x198] ;  /* 0x0000660000067ab9 */ /* 0x000fe40000000a00 */
[----:B------:R-:W-:Y:S02]  /*0120*/  UIADD3 UR10, UP0, UR6, 0xf0, URZ ;  /* 0x000000f0060a7890 */ /* 0x000fe4000ff1e03f */
[----:B------:R-:W-:Y:S02]  /*0130*/  UIADD3 UR6, UP1, UR6, 0x1f0, URZ ;  /* 0x000001f006067890 */ /* 0x000fe4000ff3e03f */
[----:B------:R-:W-:Y:S02]  /*0140*/  UIADD3.X UR11, URZ, UR7, URZ, UP0, !UPT ;  /* 0x000000073f0b7290 */ /* 0x000fe400087fe43f */
[----:B------:R-:W-:-:S07]  /*0150*/  UIADD3.X UR7, URZ, UR7, URZ, UP1, !UPT ;  /* 0x000000073f077290 */ /* 0x000fce0008ffe43f */
[----:B------:R0:W-:Y:S02]  /*0160*/  UTMACCTL.PF [UR10] ;  /* 0x000000000a0079b9 */ /* 0x0001e40008040000 */
[----:B------:R0:W-:Y:S02]  /*0170*/  UTMACCTL.PF [UR6] ;  /* 0x00000000060079b9 */ /* 0x0001e40008040000 */
[----:B0-----:R-:W-:Y:S01]  /*0180*/  NOP ;  /* 0x0000000000007918 */ /* 0x001fe20000000000 */
.L_x_1:
[----:B------:R-:W-:Y:S05]  /*0190*/  BSYNC B0 ;  /* 0x0000000000007941 */ /* 0x000fea0003800000 */
.L_x_0:
[----:B------:R-:W0:Y:S01]  /*01a0*/  SHFL.IDX PT, R2, R0, RZ, 0x1f ;  /* 0x00001fff00027589 */ /* 0x000e2200000e0000 */
[----:B------:R-:W-:Y:S01]  /*01b0*/  UISETP.NE.AND UP0, UPT, UR9, 0x3, UPT ;  /* 0x000000030900788c */ /* 0x000fe2000bf05270 */
[----:B------:R-:W-:Y:S01]  /*01c0*/  ISETP.NE.AND P1, PT, RZ, UR5, PT ;  /* 0x00000005ff007c0c */ /* 0x000fe2000bf25270 */
[----:B------:R-:W-:Y:S02]  /*01d0*/  UIADD3 UR16, UR5, -0x1, URZ ;  /* 0xffffffff05107890 */ /* 0x000fe4000fffe03f */
[----:B------:R-:W-:Y:S02]  /*01e0*/  UISETP.EQ.OR UP0, UPT, UR9, URZ, !UP0 ;  /* 0x0000003f0900728c */ /* 0x000fe4000c702670 */
[----:B------:R-:W-:Y:S02]  /*01f0*/  UISETP.GE.U32.AND UP1, UPT, UR16, 0x2, UPT ;  /* 0x000000021000788c */ /* 0x000fe4000bf26070 */
[----:B------:R-:W-:-:S04]  /*0200*/  UISETP.EQ.AND UP0, UPT, UR5, URZ, UP0 ;  /* 0x0000003f0500728c */ /* 0x000fc80008702270 */
[----:B------:R-:W-:-:S04]  /*0210*/  USEL UR40, URZ, 0x1, !UP0 ;  /* 0x000000013f287887 */ /* 0x000fc8000c000000 */
[----:B------:R-:W-:Y:S01]  /*0220*/  USEL UR40, UR40, 0x2, UP1 ;  /* 0x0000000228287887 */ /* 0x000fe20008800000 */
[----:B0-----:R-:W-:-:S13]  /*0230*/  ISETP.NE.AND P0, PT, R2, RZ, PT ;  /* 0x000000ff0200720c */ /* 0x001fda0003f05270 */
[----:B------:R-:W-:Y:S05]  /*0240*/  @P0 BRA `(.L_x_2) ;  /* 0x0000000000600947 */ /* 0x000fea0003800000 */
[----:B------:R-:W0:Y:S01]  /*0250*/  S2UR UR8, SR_CgaCtaId ;  /* 0x00000000000879c3 */ /* 0x000e220000008800 */
[----:B------:R-:W-:Y:S01]  /*0260*/  UMOV UR4, 0x400 ;  /* 0x0000040000047882 */ /* 0x000fe20000000000 */
[----:B------:R-:W-:Y:S01]  /*0270*/  UMOV UR5, 0x1 ;  /* 0x0000000100057882 */ /* 0x000fe20000000000 */
[----:B------:R-:W-:Y:S01]  /*0280*/  UMOV UR6, 0x4 ;  /* 0x0000000400067882 */ /* 0x000fe20000000000 */
[----:B------:R-:W-:Y:S01]  /*0290*/  ELECT P0, URZ, PT ;  /* 0x00000000003f782f */ /* 0x000fe20003800000 */
[----:B------:R-:W-:-:S04]  /*02a0*/  UIADD3 UR6, -UR6, 0x100000, URZ ;  /* 0x0010000006067890 */ /* 0x000fc8000fffe13f */
[----:B------:R-:W-:Y:S02]  /*02b0*/  USHF.L.U32 UR7, UR6, 0xb, URZ ;  /* 0x0000000b06077899 */ /* 0x000fe4000800063f */
[----:B------:R-:W-:Y:S02]  /*02c0*/  USHF.L.U32 UR6, UR6, 0x1, URZ ;  /* 0x0000000106067899 */ /* 0x000fe4000800063f */
[----:B0-----:R-:W-:Y:S02]  /*02d0*/  ULEA UR8, UR8, UR4, 0x18 ;  /* 0x0000000408087291 */ /* 0x001fe4000f8ec03f */
[----:B------:R-:W-:-:S04]  /*02e0*/  UIADD3 UR4, -UR5, 0x100000, URZ ;  /* 0x0010000005047890 */ /* 0x000fc8000fffe13f */
[----:B------:R-:W-:Y:S02]  /*02f0*/  USHF.L.U32 UR5, UR4, 0xb, URZ ;  /* 0x0000000b04057899 */ /* 0x000fe4000800063f */
[----:B------:R-:W-:Y:S01]  /*0300*/  USHF.L.U32 UR4, UR4, 0x1, URZ ;  /* 0x0000000104047899 */ /* 0x000fe2000800063f */
[----:B------:R-:W0:Y:S11]  /*0310*/  FENCE.VIEW.ASYNC.S ;  /* 0x00000000000073c6 */ /* 0x000e360000000000 */
[----:B0-----:R0:W1:Y:S01]  /*0320*/  SYNCS.EXCH.64 URZ, [UR8], UR4 ;  /* 0x00000004083f75b2 */ /* 0x0010620008000100 */
[----:B------:R0:W2:Y:S01]  /*0330*/  SYNCS.EXCH.64 URZ, [UR8+0x28], UR6 ;  /* 0x00002806083f75b2 */ /* 0x0000a20008000100 */
[----:B------:R0:W3:Y:S01]  /*0340*/  SYNCS.EXCH.64 URZ, [UR8+0x8], UR4 ;  /* 0x00000804083f75b2 */ /* 0x0000e20008000100 */
[----:B------:R0:W4:Y:S01]  /*0350*/  SYNCS.EXCH.64 URZ, [UR8+0x30], UR6 ;  /* 0x00003006083f75b2 */ /* 0x0001220008000100 */
[----:B------:R0:W0:Y:S01]  /*0360*/  SYNCS.EXCH.64 URZ, [UR8+0x10], UR4 ;  /* 0x00001004083f75b2 */ /* 0x0000220008000100 */
[----:B------:R0:W0:Y:S01]  /*0370*/  SYNCS.EXCH.64 URZ, [UR8+0x38], UR6 ;  /* 0x00003806083f75b2 */ /* 0x0000220008000100 */
[----:B------:R0:W0:Y:S01]  /*0380*/  SYNCS.EXCH.64 URZ, [UR8+0x18], UR4 ;  /* 0x00001804083f75b2 */ /* 0x0000220008000100 */
[----:B------:R0:W0:Y:S01]  /*0390*/  SYNCS.EXCH.64 URZ, [UR8+0x40], UR6 ;  /* 0x00004006083f75b2 */ /* 0x0000220008000100 */
[----:B------:R0:W0:Y:S01]  /*03a0*/  SYNCS.EXCH.64 URZ, [UR8+0x20], UR4 ;  /* 0x00002004083f75b2 */ /* 0x0000220008000100 */
[----:B------:R0:W0:Y:S01]  /*03b0*/  SYNCS.EXCH.64 URZ, [UR8+0x48], UR6 ;  /* 0x00004806083f75b2 */ /* 0x0000220008000100 */
[----:B------:R-:W-:Y:S01]  /*03c0*/  NOP ;  /* 0x0000000000007918 */ /* 0x000fe20000000000 */
.L_x_2:
[----:B------:R-:W5:Y:S01]  /*03d0*/  S2UR UR13, SR_CTAID.X ;  /* 0x00000000000d79c3 */ /* 0x000f620000002500 */
[----:B------:R-:W-:Y:S01]  /*03e0*/  SHF.R.S32.HI R3, RZ, 0x1f, R4 ;  /* 0x0000001fff037819 */ /* 0x000fe20000011404 */
[----:B------:R5:W1:Y:S01]  /*03f0*/  SHFL.IDX PT, R6, R0, RZ, 0x1f ;  /* 0x00001fff00067589 */ /* 0x000a6200000e0000 */
[----:B0-----:R-:W-:Y:S01]  /*0400*/  ULDC UR4, c[0x0][0x150] ;  /* 0x0000540000047ab9 */ /* 0x001fe20000000800 */
[----:B------:R-:W-:Y:S02]  /*0410*/  ELECT P0, URZ, PT ;  /* 0x00000000003f782f */ /* 0x000fe40003800000 */
[----:B------:R-:W-:Y:S01]  /*0420*/  LEA.HI R3, R3, R4, RZ, 0x7 ;  /* 0x0000000403037211 */ /* 0x000fe200078f38ff */
[----:B------:R-:W-:Y:S01]  /*0430*/  ULDC UR5, c[0x0][0x154] ;  /* 0x0000550000057ab9 */ /* 0x000fe20000000800 */
[----:B------:R-:W-:Y:S01]  /*0440*/  SHF.R.S32.HI R7, RZ, 0x1f, R2 ;  /* 0x0000001fff077819 */ /* 0x000fe20000011402 */
[----:B------:R-:W0:Y:S01]  /*0450*/  S2UR UR10, SR_CTAID.Y ;  /* 0x00000000000a79c3 */ /* 0x000e220000002600 */
[----:B------:R-:W-:Y:S01]  /*0460*/  LOP3.LUT R3, R3, 0xffffff80, RZ, 0xc0, !PT ;  /* 0xffffff8003037812 */ /* 0x000fe200078ec0ff */
[----:B------:R-:W-:Y:S01]  /*0470*/  ULDC UR8, c[0x0][0x144] ;  /* 0x0000510000087ab9 */ /* 0x000fe20000000800 */
[----:B------:R-:W-:Y:S01]  /*0480*/  LEA.HI R7, R7, R2, RZ, 0x2 ;  /* 0x0000000207077211 */ /* 0x000fe200078f10ff */
[----:B------:R-:W-:Y:S01]  /*0490*/  NOP ;  /* 0x0000000000007918 */ /* 0x000fe20000000000 */
[----:B------:R-:W-:Y:S01]  /*04a0*/  NOP ;  /* 0x0000000000007918 */ /* 0x000fe20000000000 */
[----:B------:R-:W-:Y:S01]  /*04b0*/  IMAD.IADD R3, R4, 0x1, -R3 ;  /* 0x0000000104037824 */ /* 0x000fe200078e0a03 */
[----:B------:R-:W-:Y:S01]  /*04c0*/  LOP3.LUT R7, R7, 0x3ffffffc, RZ, 0xc0, !PT ;  /* 0x3ffffffc07077812 */ /* 0x000fe200078ec0ff */
[----:B------:R-:W-:Y:S01]  /*04d0*/  ULDC UR11, c[0x0][0x148] ;  /* 0x00005200000b7ab9 */ /* 0x000fe20000000800 */
[----:B------:R-:W-:-:S02]  /*04e0*/  MOV R19, 0x1 ;  /* 0x0000000100137802 */ /* 0x000fc40000000f00 */
[----:B------:R-:W-:Y:S02]  /*04f0*/  SHF.R.S32.HI R4, RZ, 0x1f, R3 ;  /* 0x0000001fff047819 */ /* 0x000fe40000011403 */
[----:B------:R-:W-:Y:S02]  /*0500*/  IADD3 R2, R2, -R7, RZ ;  /* 0x8000000702027210 */ /* 0x000fe40007ffe0ff */
[----:B------:R-:W-:Y:S02]  /*0510*/  LEA.HI R4, R4, R3, RZ, 0x3 ;  /* 0x0000000304047211 */ /* 0x000fe400078f18ff */
[----:B-----5:R-:W-:Y:S02]  /*0520*/  I2FP.F32.U32 R5, UR13 ;  /* 0x0000000d00057c45 */ /* 0x020fe40008201000 */
[--C-:B------:R-:W-:Y:S02]  /*0530*/  SHF.R.S32.HI R0, RZ, 0x3, R4.reuse ;  /* 0x00000003ff007819 */ /* 0x100fe40000011404 */
[----:B-1----:R-:W-:Y:S01]  /*0540*/  ISETP.NE.OR P0, PT, R6, RZ, !P0 ;  /* 0x000000ff0600720c */ /* 0x002fe20004705670 */
[----:B------:R-:W-:Y:S01]  /*0550*/  FMUL R8, R5, UR4 ;  /* 0x0000000405087c20 */ /* 0x000fe20008400000 */
[----:B------:R-:W-:-:S04]  /*0560*/  SHF.R.S32.HI R5, RZ, 0x1f, R4 ;  /* 0x0000001fff057819 */ /* 0x000fc80000011404 */
[----:B------:R-:W-:Y:S01]  /*0570*/  LEA.HI R5, R5, R0, RZ, 0x2 ;  /* 0x0000000005057211 */ /* 0x000fe200078f10ff */
[----:B------:R-:W1:Y:S03]  /*0580*/  F2I.U32.TRUNC.NTZ R8, R8 ;  /* 0x0000000800087305 */ /* 0x000e66000020f000 */
[----:B------:R-:W-:-:S03]  /*0590*/  LOP3.LUT R5, R5, 0xfffffffc, RZ, 0xc0, !PT ;  /* 0xfffffffc05057812 */ /* 0x000fc600078ec0ff */
[----:B------:R-:W-:Y:S01]  /*05a0*/  VOTEU.ALL UP0, P0 ;  /* 0x00000000003f7886 */ /* 0x000fe20000000000 */
[----:B------:R-:W-:Y:S01]  /*05b0*/  VOTEU.ALL UP1, P0 ;  /* 0x00000000003f7886 */ /* 0x000fe20000020000 */
[----:B------:R-:W-:Y:S01]  /*05c0*/  IMAD.IADD R5, R0, 0x1, -R5 ;  /* 0x0000000100057824 */ /* 0x000fe200078e0a05 */
[----:B0-----:R-:W-:Y:S02]  /*05d0*/  I2FP.F32.U32 R0, UR10 ;  /* 0x0000000a00007c45 */ /* 0x001fe40008201000 */
[----:B------:R-:W0:Y:S01]  /*05e0*/  @!UP0 S2UR UR7, SR_CgaCtaId ;  /* 0x00000000000789c3 */ /* 0x000e220000008800 */
[----:B------:R-:W-:Y:S01]  /*05f0*/  IMAD R2, R2, 0x4, R5 ;  /* 0x0000000402027824 */ /* 0x000fe200078e0205 */
[----:B------:R-:W-:Y:S01]  /*0600*/  @!UP0 UMOV UR6, 0x400 ;  /* 0x0000040000068882 */ /* 0x000fe20000000000 */
[----:B------:R-:W-:Y:S01]  /*0610*/  FMUL R4, R0, UR5 ;  /* 0x0000000500047c20 */ /* 0x000fe20008400000 */
[----:B-1----:R-:W-:Y:S02]  /*0620*/  R2UR UR4, R8 ;  /* 0x00000000080472ca */ /* 0x002fe400000e0000 */
[----:B------:R-:W-:-:S03]  /*0630*/  LEA.HI R0, R2, R2, RZ, 0x1 ;  /* 0x0000000202007211 */ /* 0x000fc600078f08ff */
[----:B------:R-:W1:Y:S01]  /*0640*/  F2I.U32.TRUNC.NTZ R4, R4 ;  /* 0x0000000400047305 */ /* 0x000e62000020f000 */
[----:B------:R-:W-:-:S05]  /*0650*/  LOP3.LUT R5, R0, 0xfffffffe, RZ, 0xc0, !PT ;  /* 0xfffffffe00057812 */ /* 0x000fca00078ec0ff */
[----:B------:R-:W-:Y:S02]  /*0660*/  IMAD.IADD R5, R2, 0x1, -R5 ;  /* 0x0000000102057824 */ /* 0x000fe400078e0a05 */
[----:B------:R-:W-:-:S04]  /*0670*/  UIADD3 UR4, -UR4, URZ, URZ ;  /* 0x0000003f04047290 */ /* 0x000fc8000fffe13f */
[----:B------:R-:W-:Y:S01]  /*0680*/  UIMAD UR8, UR8, UR4, UR13 ;  /* 0x00000004080872a4 */ /* 0x000fe2000f8e020d */
[----:B-1----:R-:W-:Y:S02]  /*0690*/  R2UR UR12, R4 ;  /* 0x00000000040c72ca */ /* 0x002fe400000e0000 */
[----:B------:R-:W-:Y:S01]  /*06a0*/  UMOV UR4, 0x20 ;  /* 0x0000002000047882 */ /* 0x000fe20000000000 */
[----:B------:R-:W1:Y:S02]  /*06b0*/  LDC R4, c[0x0][0x140] ;  /* 0x00005000ff047b82 */ /* 0x000e640000000800 */
[----:B------:R-:W-:Y:S01]  /*06c0*/  ISETP.NE.AND P3, PT, R5, UR8, PT ;  /* 0x0000000805007c0c */ /* 0x000fe2000bf65270 */
[----:B------:R-:W-:Y:S01]  /*06d0*/  IMAD.SHL.U32 R5, R2, 0x4, RZ ;  /* 0x0000000402057824 */ /* 0x000fe200078e00ff */
[----:B------:R-:W-:-:S04]  /*06e0*/  @!UP0 UIADD3 UR4, -UR4, 0x100000, URZ ;  /* 0x0010000004048890 */ /* 0x000fc8000fffe13f */
[----:B------:R-:W-:Y:S02]  /*06f0*/  @!UP0 USHF.L.U32 UR5, UR4, 0xb, URZ ;  /* 0x0000000b04058899 */ /* 0x000fe4000800063f */
[----:B------:R-:W-:Y:S02]  /*0700*/  @!UP0 USHF.L.U32 UR4, UR4, 0x1, URZ ;  /* 0x0000000104048899 */ /* 0x000fe4000800063f */
[----:B0-----:R-:W-:Y:S01]  /*0710*/  @!UP0 ULEA UR6, UR7, UR6, 0x18 ;  /* 0x0000000607068291 */ /* 0x001fe2000f8ec03f */
[----:B------:R-:W-:Y:S01]  /*0720*/  LOP3.LUT R9, R2, 0xc, R5, 0x78, !PT ;  /* 0x0000000c02097812 */ /* 0x000fe200078e7805 */
[----:B------:R-:W-:Y:S01]  /*0730*/  VOTEU.ALL UP0, P0 ;  /* 0x00000000003f7886 */ /* 0x000fe20000000000 */
[----:B------:R-:W-:Y:S01]  /*0740*/  LOP3.LUT P0, RZ, R3, 0x7, RZ, 0xc0, !PT ;  /* 0x0000000703ff7812 */ /* 0x000fe2000780c0ff */
[----:B------:R-:W-:Y:S02]  /*0750*/  UIADD3 UR12, -UR12, URZ, URZ ;  /* 0x0000003f0c0c7290 */ /* 0x000fe4000fffe13f */
[----:B------:R0:W-:Y:S01]  /*0760*/  STL [R1+0x300], R9 ;  /* 0x0003000901007387 */ /* 0x0001e20000100800 */
[----:B------:R-:W-:-:S02]  /*0770*/  ISETP.LT.U32.AND P0, PT, R9, 0x2, !P0 ;  /* 0x000000020900780c */ /* 0x000fc40004701070 */
[----:B------:R-:W-:Y:S01]  /*0780*/  @P3 LEA.HI R0, R9, R9, RZ, 0x1 ;  /* 0x0000000909003211 */ /* 0x000fe200078f08ff */
[----:B------:R-:W5:Y:S02]  /*0790*/  FENCE.VIEW.ASYNC.S ;  /* 0x00000000000073c6 */ /* 0x000f640000000000 */
[----:B-----5:R-:W0:Y:S01]  /*07a0*/  @!UP0 SYNCS.EXCH.64 URZ, [UR6+0x60], UR4 ;  /* 0x00006004063f85b2 */ /* 0x020e220008000100 */
[----:B------:R-:W-:Y:S02]  /*07b0*/  @P3 SHF.R.S32.HI R0, RZ, 0x1, R0 ;  /* 0x00000001ff003819 */ /* 0x000fe40000011400 */
[----:B-1----:R-:W-:Y:S01]  /*07c0*/  ISETP.EQ.U32.AND P2, PT, R4, 0x1, PT ;  /* 0x000000010400780c */ /* 0x002fe20003f42070 */
[----:B------:R1:W0:Y:S01]  /*07d0*/  @!UP1 SYNCS.EXCH.64 URZ, [UR6+0x68], UR4 ;  /* 0x00006804063f95b2 */ /* 0x0002220008000100 */
[----:B------:R-:W-:Y:S01]  /*07e0*/  NOP ;  /* 0x0000000000007918 */ /* 0x000fe20000000000 */
[----:B-1----:R-:W-:-:S06]  /*07f0*/  UIMAD UR4, UR11, UR12, UR10 ;  /* 0x0000000c0b0472a4 */ /* 0x002fcc000f8e020a */
[----:B------:R-:W-:Y:S02]  /*0800*/  @P3 ISETP.NE.AND P4, PT, R0, UR4, PT ;  /* 0x0000000400003c0c */ /* 0x000fe4000bf85270 */
[----:B------:R-:W-:Y:S02]  /*0810*/  SEL R0, RZ, 0x1, !P0 ;  /* 0x00000001ff007807 */ /* 0x000fe40004000000 */
[----:B------:R-:W-:-:S04]  /*0820*/  @P3 SEL R19, RZ, 0x1, P4 ;  /* 0x00000001ff133807 */ /* 0x000fc80002000000 */
[----:B------:R-:W-:Y:S01]  /*0830*/  LOP3.LUT R19, R19, R0, RZ, 0xc0, !PT ;  /* 0x0000000013137212 */ /* 0x000fe200078ec0ff */
[----:B------:R-:W-:Y:S06]  /*0840*/  @!P2 BRA `(.L_x_3) ;  /* 0x000000000008a947 */ /* 0x000fec0003800000 */
[----:B0-234-:R-:W-:Y:S01]  /*0850*/  UCGABAR_ARV ;  /* 0x00000000000079c7 */ /* 0x01dfe20008000000 */
[----:B------:R-:W-:Y:S05]  /*0860*/  BRA `(.L_x_4) ;  /* 0x0000000000047947 */ /* 0x000fea0003800000 */
.L_x_3:
[----:B0-234-:R-:W-:Y:S01]  /*0870*/  NOP ;  /* 0x0000000000007918 */ /* 0x01dfe20000000000 */
.L_x_4:
[----:B------:R-:W-:Y:S01]  /*0880*/  ULDC UR4, c[0x0][0x65c] ;  /* 0x0001970000047ab9 */ /* 0x000fe20000000800 */
[----:B------:R-:W-:Y:S01]  /*0890*/  UMOV UR5, URZ ;  /* 0x0000003f00057c82 */ /* 0x000fe20008000000 */
[----:B------:R-:W-:-:S03]  /*08a0*/  UISETP.NE.AND UP0, UPT, UR4, 0x1, UPT ;  /* 0x000000010400788c */ /* 0x000fc6000bf05270 */
[----:B------:R-:W-:Y:S01]  /*08b0*/  UMOV UR4, UR13 ;  /* 0x0000000d00047c82 */ /* 0x000fe20008000000 */
[----:B------:R-:W-:Y:S02]  /*08c0*/  UP2UR UR46, UPR, URZ, 0x1 ;  /* 0x000000013f2e7883 */ /* 0x000fe40008000000 */
[----:B------:R-:W-:Y:S02]  /*08d0*/  PLOP3.LUT P0, PT, PT, PT, UP0, 0x80, 0x0 ;  /* 0x000000000000781c */ /* 0x000fe40003f0f008 */
[----:B------:R-:W-:Y:S02]  /*08e0*/  PLOP3.LUT P3, PT, PT, PT, UP0, 0x80, 0x0 ;  /* 0x000000000000781c */ /* 0x000fe40003f6f008 */
[----:B------:R-:W-:Y:S01]  /*08f0*/  PLOP3.LUT P5, PT, PT, PT, UP0, 0x80, 0x0 ;  /* 0x000000000000781c */ /* 0x000fe20003faf008 */
[----:B------:R-:W-:Y:S01]  /*0900*/  @UP0 ULDC UR14, c[0x0][0x10] ;  /* 0x00000400000e0ab9 */ /* 0x000fe20000000800 */
[----:B------:R-:W-:Y:S01]  /*0910*/  @UP0 UMOV UR6, UR10 ;  /* 0x0000000a00060c82 */ /* 0x000fe20008000000 */
[----:B------:R-:W-:Y:S01]  /*0920*/  @UP0 UMOV UR7, URZ ;  /* 0x0000003f00070c82 */ /* 0x000fe20008000000 */
[----:B------:R-:W-:Y:S01]  /*0930*/  PLOP3.LUT P4, PT, PT, PT, UP0, 0x80, 0x0 ;  /* 0x000000000000781c */ /* 0x000fe20003f8f008 */
[----:B------:R-:W-:-:S03]  /*0940*/  @UP0 UIMAD.WIDE.U32 UR14, UR13, UR14, UR6 ;  /* 0x0000000e0d0e02a5 */ /* 0x000fc6000f8e0006 */
[----:B------:R-:W-:Y:S01]  /*0950*/  @!UP0 ULDC UR7, c[0x0][0xc] ;  /* 0x0000030000078ab9 */ /* 0x000fe20000000800 */
[----:B------:R-:W-:Y:S01]  /*0960*/  @UP0 UMOV UR6, URZ ;  /* 0x0000003f00060c82 */ /* 0x000fe20008000000 */
[----:B------:R-:W-:Y:S01]  /*0970*/  @!UP0 UIMAD.WIDE.U32 UR4, UR10, UR7, UR4 ;  /* 0x000000070a0482a5 */ /* 0x000fe2000f8e0004 */
[----:B------:R-:W-:Y:S01]  /*0980*/  IMAD.U32 R2, RZ, RZ, UR14 ;  /* 0x0000000eff027e24 */ /* 0x000fe2000f8e00ff */
[----:B------:R-:W-:Y:S02]  /*0990*/  @UP0 UIADD3 UR6, UR15, UR6, URZ ;  /* 0x000000060f060290 */ /* 0x000fe4000fffe03f */
[----:B------:R-:W-:Y:S02]  /*09a0*/  IMAD.U32 R3, RZ, RZ, UR15 ;  /* 0x0000000fff037e24 */ /* 0x000fe4000f8e00ff */
[----:B------:R-:W-:Y:S01]  /*09b0*/  @P0 IMAD.MOV.U32 R7, RZ, RZ, R2 ;  /* 0x000000ffff070224 */ /* 0x000fe200078e0002 */
[----:B------:R-:W-:Y:S01]  /*09c0*/  MOV R5, UR5 ;  /* 0x0000000500057c02 */ /* 0x000fe20008000f00 */
[----:B------:R-:W-:Y:S01]  /*09d0*/  IMAD.U32 R2, RZ, RZ, UR4 ;  /* 0x00000004ff027e24 */ /* 0x000fe2000f8e00ff */
[----:B------:R-:W-:Y:S01]  /*09e0*/  @P3 MOV R6, UR6 ;  /* 0x0000000600063c02 */ /* 0x000fe20008000f00 */
[----:B------:R-:W-:-:S02]  /*09f0*/  IMAD.U32 R3, RZ, RZ, UR5 ;  /* 0x00000005ff037e24 */ /* 0x000fc4000f8e00ff */
[----:B------:R-:W-:Y:S02]  /*0a00*/  @!P5 IMAD.MOV.U32 R6, RZ, RZ, R5 ;  /* 0x000000ffff06d224 */ /* 0x000fe400078e0005 */
[----:B------:R-:W-:Y:S02]  /*0a10*/  @!P4 IMAD.MOV.U32 R7, RZ, RZ, R2 ;  /* 0x000000ffff07c224 */ /* 0x000fe400078e0002 */
[----:B------:R-:W-:Y:S01]  /*0a20*/  IMAD.U32 R4, RZ, RZ, UR4 ;  /* 0x00000004ff047e24 */ /* 0x000fe2000f8e00ff */
[----:B------:R0:W-:Y:S04]  /*0a30*/  STL [R1+0x304], R6 ;  /* 0x0003040601007387 */ /* 0x0001e80000100800 */
[----:B------:R0:W-:Y:S01]  /*0a40*/  STL [R1+0x308], R7 ;  /* 0x0003080701007387 */ /* 0x0001e20000100800 */
[----:B------:R-:W-:Y:S05]  /*0a50*/  @!P2 BRA `(.L_x_5) ;  /* 0x00000000000ca947 */ /* 0x000fea0003800000 */
[----:B------:R-:W-:Y:S01]  /*0a60*/  UCGABAR_WAIT ;  /* 0x0000000000007dc7 */ /* 0x000fe20008000000 */
[----:B------:R-:W-:Y:S01]  /*0a70*/  CCTL.IVALL ;  /* 0x00000000ff00798f */ /* 0x000fe20002000000 */
[----:B------:R-:W-:Y:S05]  /*0a80*/  BRA `(.L_x_6) ;  /* 0x0000000000047947 */ /* 0x000fea0003800000 */
.L_x_5:
[----:B------:R-:W-:Y:S06]  /*0a90*/  BAR.SYNC.DEFER_BLOCKING 0x0 ;  /* 0x0000000000007b1d */ /* 0x000fec0000010000 */
.L_x_6:
[----:B------:R-:W-:Y:S05]  /*0aa0*/  @!P1 BRA `(.L_x_7) ;  /* 0x000001c400109947 */ /* 0x000fea0003800000 */
[----:B------:R-:W-:-:S06]  /*0ab0*/  UISETP.GT.U32.AND UP0, UPT, UR16, 0x1, UPT ;  /* 0x000000011000788c */ /* 0x000fcc000bf04070 */
[----:B------:R-:W-:-:S13]  /*0ac0*/  PLOP3.LUT P0, PT, PT, PT, UP0, 0x80, 0x0 ;  /* 0x000000000000781c */ /* 0x000fda0003f0f008 */
[----:B------:R-:W-:Y:S05]  /*0ad0*/  @P0 EXIT ;  /* 0x000000000000094d */ /* 0x000fea0003800000 */
[----:B------:R-:W-:Y:S01]  /*0ae0*/  ULDC.64 UR4, c[0x0][0x650] ;  /* 0x0001940000047ab9 */ /* 0x000fe20000000a00 */
[----:B------:R-:W-:Y:S01]  /*0af0*/  UMOV UR41, 0xffffffff ;  /* 0xffffffff00297882 */ /* 0x000fe20000000000 */
[----:B------:R-:W-:Y:S01]  /*0b00*/  ISETP.GE.U32.AND P0, PT, R7, UR4, PT ;  /* 0x0000000407007c0c */ /* 0x000fe2000bf06070 */
[----:B------:R-:W-:Y:S01]  /*0b10*/  UMOV UR42, 0xffffffff ;  /* 0xffffffff002a7882 */ /* 0x000fe20000000000 */
[----:B------:R-:W-:Y:S01]  /*0b20*/  UMOV UR43, 0xffffffff ;  /* 0xffffffff002b7882 */ /* 0x000fe20000000000 */
[----:B------:R-:W-:Y:S02]  /*0b30*/  PRMT R0, RZ, 0x7610, R0 ;  /* 0x00007610ff007816 */ /* 0x000fe40000000000 */
[----:B------:R-:W-:-:S13]  /*0b40*/  ISETP.GE.U32.AND.EX P0, PT, R6, UR5, PT, P0 ;  /* 0x0000000506007c0c */ /* 0x000fda000bf06100 */
[----:B------:R-:W-:Y:S05]  /*0b50*/  @P0 BRA `(.L_x_8) ;  /* 0x0000000400480947 */ /* 0x000fea0003800000 */
[----:B------:R-:W-:Y:S01]  /*0b60*/  ULDC.64 UR16, c[0x0][0x628] ;  /* 0x00018a0000107ab9 */ /* 0x000fe20000000a00 */
[C---:B------:R-:W-:Y:S01]  /*0b70*/  R2UR UR19, R7.reuse ;  /* 0x00000000071372ca */ /* 0x040fe200000e0000 */
[----:B------:R-:W-:Y:S01]  /*0b80*/  ULDC UR18, c[0x0][0x630] ;  /* 0x00018c0000127ab9 */ /* 0x000fe20000000800 */
[----:B------:R-:W-:Y:S02]  /*0b90*/  ISETP.NE.U32.AND P0, PT, RZ, UR16, PT ;  /* 0x00000010ff007c0c */ /* 0x000fe4000bf05070 */
[----:B------:R-:W-:Y:S02]  /*0ba0*/  R2UR UR4, R7 ;  /* 0x00000000070472ca */ /* 0x000fe400000e0000 */
[----:B------:R-:W-:Y:S02]  /*0bb0*/  ISETP.NE.AND.EX P0, PT, RZ, UR17, PT, P0 ;  /* 0x00000011ff007c0c */ /* 0x000fe4000bf05300 */
[----:B------:R-:W-:-:S11]  /*0bc0*/  R2UR UR5, R6 ;  /* 0x00000000060572ca */ /* 0x000fd600000e0000 */
[----:B------:R-:W-:Y:S05]  /*0bd0*/  @!P0 BRA `(.L_x_9) ;  /* 0x0000000000308947 */ /* 0x000fea0003800000 */
[----:B------:R-:W-:Y:S01]  /*0be0*/  R2UR UR4, R7 ;  /* 0x00000000070472ca */ /* 0x000fe200000e0000 */
[----:B------:R-:W-:Y:S01]  /*0bf0*/  ULDC UR9, c[0x0][0x634] ;  /* 0x00018d0000097ab9 */ /* 0x000fe20000000800 */
[----:B------:R-:W-:-:S11]  /*0c00*/  R2UR UR13, R6 ;  /* 0x00000000060d72ca */ /* 0x000fd600000e0000 */
[----:B------:R-:W-:-:S04]  /*0c10*/  UIADD3 UR9, UP0, UR4, UR9, URZ ;  /* 0x0000000904097290 */ /* 0x000fc8000ff1e03f */
[----:B------:R-:W-:-:S04]  /*0c20*/  UIADD3.X UR13, URZ, UR13, URZ, UP0, !UPT ;  /* 0x0000000d3f0d7290 */ /* 0x000fc800087fe43f */
[----:B------:R-:W-:-:S04]  /*0c30*/  UIMAD.WIDE.U32 UR4, UR13, UR16, URZ ;  /* 0x000000100d0472a5 */ /* 0x000fc8000f8e003f */
[----:B------:R-:W-:Y:S02]  /*0c40*/  UIMAD.WIDE.U32 UR6, UP0, UR9, UR17, UR4 ;  /* 0x00000011090672a5 */ /* 0x000fe4000f800004 */
[----:B------:R-:W-:Y:S02]  /*0c50*/  UIMAD.WIDE.U32 UR4, UR9, UR16, URZ ;  /* 0x00000010090472a5 */ /* 0x000fe4000f8e003f */
[----:B------:R-:W-:Y:S02]  /*0c60*/  UIADD3.X UR15, URZ, URZ, URZ, UP0, !UPT ;  /* 0x0000003f3f0f7290 */ /* 0x000fe400087fe43f */
[----:B------:R-:W-:Y:S01]  /*0c70*/  UIADD3 URZ, UP0, UR5, UR6, URZ ;  /* 0x00000006053f7290 */ /* 0x000fe2000ff1e03f */
[----:B------:R-:W-:-:S03]  /*0c80*/  UMOV UR14, UR7 ;  /* 0x00000007000e7c82 */ /* 0x000fc60008000000 */
[----:B------:R-:W-:-:S12]  /*0c90*/  UIMAD.WIDE.U32.X UR4, UR13, UR17, UR14, UP0 ;  /* 0x000000110d0472a5 */ /* 0x000fd800080e040e */
.L_x_9:
[----:B------:R-:W-:Y:S01]  /*0ca0*/  USHF.R.U64 UR43, UR4, UR18, UR5 ;  /* 0x00000012042b7299 */ /* 0x000fe20008001205 */
[----:B------:R-:W-:Y:S01]  /*0cb0*/  R2UR UR7, R6 ;  /* 0x00000000060772ca */ /* 0x000fe200000e0000 */
[----:B------:R-:W-:Y:S02]  /*0cc0*/  USHF.R.U32.HI UR4, URZ, UR18, UR5 ;  /* 0x000000123f047299 */ /* 0x000fe40008011605 */
[----:B------:R-:W-:Y:S01]  /*0cd0*/  UIADD3 UR5, UP0, URZ, -UR43, URZ ;  /* 0x8000002b3f057290 */ /* 0x000fe2000ff1e03f */
[----:B------:R-:W-:Y:S01]  /*0ce0*/  ULDC.64 UR14, c[0x0][0x620] ;  /* 0x00018800000e7ab9 */ /* 0x000fe20000000a00 */
[----:B------:R-:W-:Y:S02]  /*0cf0*/  UMOV UR6, UR19 ;  /* 0x0000001300067c82 */ /* 0x000fe40008000000 */
[----:B------:R-:W-:Y:S01]  /*0d00*/  UIADD3.X UR4, URZ, ~UR4, URZ, UP0, !UPT ;  /* 0x800000043f047290 */ /* 0x000fe200087fe43f */
[----:B------:R-:W-:Y:S01]  /*0d10*/  ULDC UR9, c[0x0][0x618] ;  /* 0x0001860000097ab9 */ /* 0x000fe20000000800 */
[----:B------:R-:W-:-:S02]  /*0d20*/  UIMAD UR12, UR11, UR12, UR10 ;  /* 0x0000000c0b0c72a4 */ /* 0x000fc4000f8e020a */
[----:B------:R-:W-:Y:S02]  /*0d30*/  UIMAD UR4, UR4, UR14, URZ ;  /* 0x0000000e040472a4 */ /* 0x000fe4000f8e023f */
[----:B------:R-:W-:Y:S02]  /*0d40*/  UIMAD.WIDE.U32 UR6, UR5, UR14, UR6 ;  /* 0x0000000e050672a5 */ /* 0x000fe4000f8e0006 */
[----:B------:R-:W-:Y:S01]  /*0d50*/  UIMAD UR4, UR5, UR15, UR4 ;  /* 0x0000000f050472a4 */ /* 0x000fe2000f8e0204 */
[----:B------:R-:W-:Y:S01]  /*0d60*/  ULDC UR10, c[0x0][0x608] ;  /* 0x00018200000a7ab9 */ /* 0x000fe20000000800 */
[----:B------:R-:W-:Y:S02]  /*0d70*/  ULDC UR18, c[0x0][0x658] ;  /* 0x0001960000127ab9 */ /* 0x000fe40000000800 */
[----:B------:R-:W-:Y:S01]  /*0d80*/  UIADD3 UR7, UR7, UR4, URZ ;  /* 0x0000000407077290 */ /* 0x000fe2000fffe03f */
[----:B------:R-:W-:Y:S02]  /*0d90*/  UMOV UR11, 0xffffffff ;  /* 0xffffffff000b7882 */ /* 0x000fe40000000000 */
[----:B------:R-:W-:Y:S01]  /*0da0*/  ULDC.64 UR4, c[0x0][0x640] ;  /* 0x0001900000047ab9 */ /* 0x000fe20000000a00 */
[----:B------:R-:W-:Y:S01]  /*0db0*/  USHF.R.U64 UR16, UR6, UR9, UR7 ;  /* 0x0000000906107299 */ /* 0x000fe20008001207 */
[----:B------:R-:W-:Y:S01]  /*0dc0*/  ISETP.NE.U32.AND P0, PT, RZ, UR4, PT ;  /* 0x00000004ff007c0c */ /* 0x000fe2000bf05070 */
[----:B------:R-:W-:-:S02]  /*0dd0*/  USHF.R.U32.HI UR7, URZ, UR9, UR7 ;  /* 0x000000093f077299 */ /* 0x000fc40008011607 */
[----:B------:R-:W-:Y:S01]  /*0de0*/  USHF.L.U32 UR6, UR11, UR18, URZ ;  /* 0x000000120b067299 */ /* 0x000fe2000800063f */
[----:B------:R-:W-:Y:S01]  /*0df0*/  ISETP.NE.AND.EX P0, PT, RZ, UR5, PT, P0 ;  /* 0x00000005ff007c0c */ /* 0x000fe2000bf05300 */
[----:B------:R-:W-:Y:S02]  /*0e00*/  USHF.R.U64 UR22, UR16, UR10, UR7 ;  /* 0x0000000a10167299 */ /* 0x000fe40008001207 */
[----:B------:R-:W-:Y:S02]  /*0e10*/  USHF.R.U32.HI UR7, URZ, UR10, UR7 ;  /* 0x0000000a3f077299 */ /* 0x000fe40008011607 */
[----:B------:R-:W-:Y:S02]  /*0e20*/  UISETP.NE.AND UP1, UPT, UR46, URZ, UPT ;  /* 0x0000003f2e00728c */ /* 0x000fe4000bf25270 */
[----:B------:R-:W-:Y:S01]  /*0e30*/  USHF.R.U64 UR23, UR22, UR18, UR7 ;  /* 0x0000001216177299 */ /* 0x000fe20008001207 */
[----:B------:R-:W-:Y:S01]  /*0e40*/  ULDC UR17, c[0x0][0x600] ;  /* 0x0001800000117ab9 */ /* 0x000fe20000000800 */
[----:B------:R-:W-:-:S02]  /*0e50*/  ULOP3.LUT UR13, URZ, UR6, URZ, 0x33, !UPT ;  /* 0x000000063f0d7292 */ /* 0x000fc4000f8e333f */
[----:B------:R-:W-:Y:S02]  /*0e60*/  UIADD3 UR15, UR17, -0x1, URZ ;  /* 0xffffffff110f7890 */ /* 0x000fe4000fffe03f */
[----:B------:R-:W-:Y:S02]  /*0e70*/  USEL UR12, UR8, UR12, !UP1 ;  /* 0x0000000c080c7287 */ /* 0x000fe4000c800000 */
[----:B------:R-:W-:Y:S01]  /*0e80*/  USHF.R.U32.HI UR7, URZ, UR18, UR7 ;  /* 0x000000123f077299 */ /* 0x000fe20008011607 */
[----:B------:R-:W-:Y:S01]  /*0e90*/  ULDC UR19, c[0x0][0x648] ;  /* 0x0001920000137ab9 */ /* 0x000fe20000000800 */
[----:B------:R-:W-:Y:S01]  /*0ea0*/  ULDC UR20, c[0x0][0x638] ;  /* 0x00018e0000147ab9 */ /* 0x000fe20000000800 */
[----:B------:R-:W-:Y:S01]  /*0eb0*/  UMOV UR21, 0x1 ;  /* 0x0000000100157882 */ /* 0x000fe20000000000 */
[----:B------:R-:W-:Y:S01]  /*0ec0*/  UMOV UR6, UR23 ;  /* 0x0000001700067c82 */ /* 0x000fe20008000000 */
[----:B------:R-:W-:Y:S07]  /*0ed0*/  @!P0 BRA `(.L_x_10) ;  /* 0x0000000000308947 */ /* 0x000fee0003800000 */
[----:B------:R-:W-:Y:S02]  /*0ee0*/  ULDC UR10, c[0x0][0x64c] ;  /* 0x00019300000a7ab9 */ /* 0x000fe40000000800 */
        /* <DEDUP_REMOVED lines=8> */
[----:B------:R-:W-:-:S07]  /*0f70*/  UIMAD.WIDE.U32.X UR4, UR14, UR5, UR10, UP0 ;  /* 0x000000050e0472a5 */ /* 0x000fce00080e040a */
[----:B------:R-:W-:Y:S01]  /*0f80*/  UMOV UR6, UR4 ;  /* 0x0000000400067c82 */ /* 0x000fe20008000000 */
[----:B------:R-:W-:-:S05]  /*0f90*/  UMOV UR7, UR5 ;  /* 0x0000000500077c82 */ /* 0x000fca0008000000 */
.L_x_10:
[----:B------:R-:W-:Y:S01]  /*0fa0*/  USHF.R.U64 UR5, UR6, UR19, UR7 ;  /* 0x0000001306057299 */ /* 0x000fe20008001207 */
[----:B------:R-:W-:Y:S01]  /*0fb0*/  IMAD.MOV.U32 R0, RZ, RZ, 0x1 ;  /* 0x00000001ff007424 */ /* 0x000fe200078e00ff */
[----:B------:R-:W-:Y:S02]  /*0fc0*/  USHF.L.U32 UR4, UR21, UR18, URZ ;  /* 0x0000001215047299 */ /* 0x000fe4000800063f */
[----:B------:R-:W-:Y:S02]  /*0fd0*/  ULOP3.LUT UR13, UR22, UR13, URZ, 0xc0, !UPT ;  /* 0x0000000d160d7292 */ /* 0x000fe4000f8ec03f */
[----:B------:R-:W-:Y:S02]  /*0fe0*/  UIADD3 UR6, -UR5, URZ, URZ ;  /* 0x0000003f05067290 */ /* 0x000fe4000fffe13f */
[----:B------:R-:W-:Y:S02]  /*0ff0*/  UIMAD UR13, UR4, UR5, UR13 ;  /* 0x00000005040d72a4 */ /* 0x000fe4000f8e020d */
[----:B------:R-:W-:-:S02]  /*1000*/  ULOP3.LUT UR15, UR16, UR15, URZ, 0xc0, !UPT ;  /* 0x0000000f100f7292 */ /* 0x000fc4000f8ec03f */
[----:B------:R-:W-:Y:S01]  /*1010*/  UIMAD UR4, UR6, UR20, UR23 ;  /* 0x00000014060472a4 */ /* 0x000fe2000f8e0217 */
[----:B------:R-:W-:Y:S01]  /*1020*/  ULDC UR5, c[0x0][0x610] ;  /* 0x0001840000057ab9 */ /* 0x000fe20000000800 */
[----:B------:R-:W-:Y:S02]  /*1030*/  UISETP.NE.AND UP0, UPT, UR46, URZ, UPT ;  /* 0x0000003f2e00728c */ /* 0x000fe4000bf05270 */
[----:B------:R-:W-:Y:S02]  /*1040*/  UIMAD UR12, UR13, UR5, UR12 ;  /* 0x000000050d0c72a4 */ /* 0x000fe4000f8e020c */
[----:B------:R-:W-:-:S04]  /*1050*/  UIMAD UR4, UR4, UR17, UR15 ;  /* 0x00000011040472a4 */ /* 0x000fc8000f8e020f */
[----:B------:R-:W-:Y:S02]  /*1060*/  USEL UR42, UR4, UR12, !UP0 ;  /* 0x0000000c042a7287 */ /* 0x000fe4000c000000 */
[----:B------:R-:W-:-:S12]  /*1070*/  USEL UR41, UR12, UR4, !UP0 ;  /* 0x000000040c297287 */ /* 0x000fd8000c000000 */
.L_x_8:
[----:B------:R-:W-:-:S08]  /*1080*/  NOP ;  /* 0x0000000000007918 */ /* 0x000fd00000000000 */
[----:B------:R-:W1:Y:S02]  /*1090*/  USETMAXREG.TRY_ALLOC.CTAPOOL UP0, 0xf0 ;  /* 0x000000f0000079c8 */ /* 0x000e640008000600 */
[----:B-1----:R-:W-:-:S13]  /*10a0*/  PLOP3.LUT P0, PT, PT, PT, UP0, 0x80, 0x0 ;  /* 0x000000000000781c */ /* 0x002fda0003f0f008 */
[----:B------:R-:W-:Y:S05]  /*10b0*/  @!P0 BRA `(.L_x_8) ;  /* 0xfffffffc00f08947 */ /* 0x000fea000383ffff */
[----:B------:R-:W-:Y:S01]  /*10c0*/  ULDC.64 UR4, c[0x0][0x598] ;  /* 0x0001660000047ab9 */ /* 0x000fe20000000a00 */
[----:B------:R-:W-:Y:S01]  /*10d0*/  ULDC.64 UR36, c[0x0][0x208] ;  /* 0x0000820000247ab9 */ /* 0x000fe20000000a00 */
[----:B------:R-:W-:-:S04]  /*10e0*/  ISETP.NE.U32.AND P0, PT, RZ, UR4, PT ;  /* 0x00000004ff007c0c */ /* 0x000fc8000bf05070 */
[----:B------:R-:W-:-:S13]  /*10f0*/  ISETP.NE.AND.EX P0, PT, RZ, UR5, PT, P0 ;  /* 0x00000005ff007c0c */ /* 0x000fda000bf05300 */
[----:B------:R-:W-:Y:S05]  /*1100*/  @!P0 BRA `(.L_x_11) ;  /* 0x00000000001c8947 */ /* 0x000fea0003800000 */
[----:B------:R-:W1:Y:S02]  /*1110*/  LDC.64 R2, c[0x0][0x598] ;  /* 0x00016600ff027b82 */ /* 0x000e640000000a00 */
[----:B-1----:R-:W2:Y:S02]  /*1120*/  LDG.E.64 R2, desc[UR36][R2.64] ;  /* 0x0000002402027981 */ /* 0x002ea4000c1e1b00 */
[----:B--2---:R-:W-:-:S04]  /*1130*/  ISETP.NE.U32.AND P0, PT, R2, RZ, PT ;  /* 0x000000ff0200720c */ /* 0x004fc80003f05070 */
[----:B------:R-:W-:-:S13]  /*1140*/  ISETP.NE.AND.EX P0, PT, R3, RZ, PT, P0 ;  /* 0x000000ff0300720c */ /* 0x000fda0003f05300 */
[----:B------:R-:W-:Y:S05]  /*1150*/  @!P0 BRA `(.L_x_11) ;  /* 0x0000000000088947 */ /* 0x000fea0003800000 */
[----:B------:R1:W5:Y:S01]  /*1160*/  LD.E R17, desc[UR36][R2.64] ;  /* 0x0000002402117980 */ /* 0x000362000c101900 */
[----:B------:R-:W-:Y:S05]  /*1170*/  BRA `(.L_x_12) ;  /* 0x0000000000247947 */ /* 0x000fea0003800000 */
.L_x_11:
[----:B------:R-:W-:Y:S02]  /*1180*/  ULDC.64 UR4, c[0x0][0x588] ;  /* 0x0001620000047ab9 */ /* 0x000fe40000000a00 */
[----:B------:R-:W-:-:S04]  /*1190*/  ISETP.NE.U32.AND P0, PT, RZ, UR4, PT ;  /* 0x00000004ff007c0c */ /* 0x000fc8000bf05070 */
[----:B------:R-:W-:-:S13]  /*11a0*/  ISETP.NE.AND.EX P0, PT, RZ, UR5, PT, P0 ;  /* 0x00000005ff007c0c */ /* 0x000fda000bf05300 */
[----:B------:R-:W-:Y:S05]  /*11b0*/  @!P0 BRA `(.L_x_13) ;  /* 0x00000000000c8947 */ /* 0x000fea0003800000 */
[----:B------:R-:W1:Y:S02]  /*11c0*/  LDC.64 R2, c[0x0][0x588] ;  /* 0x00016200ff027b82 */ /* 0x000e640000000a00 */
[----:B-1----:R2:W5:Y:S01]  /*11d0*/  LDG.E R17, desc[UR36][R2.64] ;  /* 0x0000002402117981 */ /* 0x002562000c1e1900 */
[----:B------:R-:W-:Y:S05]  /*11e0*/  BRA `(.L_x_12) ;  /* 0x0000000000087947 */ /* 0x000fea0003800000 */
.L_x_13:
[----:B------:R-:W-:Y:S02]  /*11f0*/  ULDC UR4, c[0x0][0x580] ;  /* 0x0001600000047ab9 */ /* 0x000fe40000000800 */
[----:B------:R-:W-:-:S07]  /*1200*/  MOV R17, UR4 ;  /* 0x0000000400117c02 */ /* 0x000fce0008000f00 */
.L_x_12:
[----:B------:R-:W-:Y:S02]  /*1210*/  ULDC.64 UR4, c[0x0][0x5a0] ;  /* 0x0001680000047ab9 */ /* 0x000fe40000000a00 */
[----:B------:R-:W-:-:S04]  /*1220*/  ISETP.NE.U32.AND P0, PT, RZ, UR4, PT ;  /* 0x00000004ff007c0c */ /* 0x000fc8000bf05070 */
[----:B------:R-:W-:-:S13]  /*1230*/  ISETP.NE.AND.EX P0, PT, RZ, UR5, PT, P0 ;  /* 0x00000005ff007c0c */ /* 0x000fda000bf05300 */
[----:B------:R-:W-:Y:S05]  /*1240*/  @!P0 BRA `(.L_x_14) ;  /* 0x00000000001c8947 */ /* 0x000fea0003800000 */
[----:B-12---:R-:W1:Y:S02]  /*1250*/  LDC.64 R2, c[0x0][0x5a0] ;  /* 0x00016800ff027b82 */ /* 0x006e640000000a00 */
[----:B-1----:R-:W2:Y:S02]  /*1260*/  LDG.E.64 R2, desc[UR36][R2.64] ;  /* 0x0000002402027981 */ /* 0x002ea4000c1e1b00 */
[----:B--2---:R-:W-:-:S04]  /*1270*/  ISETP.NE.U32.AND P0, PT, R2, RZ, PT ;  /* 0x000000ff0200720c */ /* 0x004fc80003f05070 */
[----:B------:R-:W-:-:S13]  /*1280*/  ISETP.NE.AND.EX P0, PT, R3, RZ, PT, P0 ;  /* 0x000000ff0300720c */ /* 0x000fda0003f05300 */
[----:B------:R-:W-:Y:S05]  /*1290*/  @!P0 BRA `(.L_x_14) ;  /* 0x0000000000088947 */ /* 0x000fea0003800000 */
[----:B------:R1:W5:Y:S01]  /*12a0*/  LD.E R18, desc[UR36][R2.64] ;  /* 0x0000002402127980 */ /* 0x000362000c101900 */
[----:B------:R-:W-:Y:S05]  /*12b0*/  BRA `(.L_x_15) ;  /* 0x0000000000247947 */ /* 0x000fea0003800000 */
.L_x_14:
[----:B------:R-:W-:Y:S02]  /*12c0*/  ULDC.64 UR4, c[0x0][0x590] ;  /* 0x0001640000047ab9 */ /* 0x000fe40000000a00 */
[----:B------:R-:W-:-:S04]  /*12d0*/  ISETP.NE.U32.AND P0, PT, RZ, UR4, PT ;  /* 0x00000004ff007c0c */ /* 0x000fc8000bf05070 */
[----:B------:R-:W-:-:S13]  /*12e0*/  ISETP.NE.AND.EX P0, PT, RZ, UR5, PT, P0 ;  /* 0x00000005ff007c0c */ /* 0x000fda000bf05300 */
[----:B------:R-:W-:Y:S05]  /*12f0*/  @!P0 BRA `(.L_x_16) ;  /* 0x00000000000c8947 */ /* 0x000fea0003800000 */
[----:B-12---:R-:W1:Y:S02]  /*1300*/  LDC.64 R2, c[0x0][0x590] ;  /* 0x00016400ff027b82 */ /* 0x006e640000000a00 */
[----:B-1----:R2:W5:Y:S01]  /*1310*/  LDG.E R18, desc[UR36][R2.64] ;  /* 0x0000002402127981 */ /* 0x002562000c1e1900 */
[----:B------:R-:W-:Y:S05]  /*1320*/  BRA `(.L_x_15) ;  /* 0x0000000000087947 */ /* 0x000fea0003800000 */
.L_x_16:
[----:B------:R-:W-:Y:S02]  /*1330*/  ULDC UR4, c[0x0][0x584] ;  /* 0x0001610000047ab9 */ /* 0x000fe40000000800 */
[----:B------:R-:W-:-:S07]  /*1340*/  IMAD.U32 R18, RZ, RZ, UR4 ;  /* 0x00000004ff127e24 */ /* 0x000fce000f8e00ff */
.L_x_15:
[----:B------:R-:W-:-:S13]  /*1350*/  LOP3.LUT P0, RZ, R0, 0xff, RZ, 0xc0, !PT ;  /* 0x000000ff00ff7812 */ /* 0x000fda000780c0ff */
[----:B------:R-:W-:Y:S05]  /*1360*/  @!P0 EXIT ;  /* 0x000000000000894d */ /* 0x000fea0003800000 */
[----:B------:R-:W-:Y:S01]  /*1370*/  ULDC UR4, c[0x0][0x28c] ;  /* 0x0000a30000047ab9 */ /* 0x000fe20000000800 */
[----:B------:R-:W-:Y:S01]  /*1380*/  UMOV UR38, URZ ;  /* 0x0000003f00267c82 */ /* 0x000fe20008000000 */
[----:B------:R-:W-:Y:S01]  /*1390*/  UIADD3 UR4, UR4, 0x3f, URZ ;  /* 0x0000003f04047890 */ /* 0x000fe2000fffe03f */
[----:B------:R-:W-:-:S03]  /*13a0*/  UMOV UR39, URZ ;  /* 0x0000003f00277c82 */ /* 0x000fc60008000000 */
[----:B------:R-:W-:-:S04]  /*13b0*/  USHF.R.S32.HI UR5, URZ, 0x1f, UR4 ;  /* 0x0000001f3f057899 */ /* 0x000fc80008011404 */
[----:B------:R-:W-:-:S04]  /*13c0*/  ULEA.HI UR5, UR5, UR4, URZ, 0x6 ;  /* 0x0000000405057291 */ /* 0x000fc8000f8f303f */
[----:B------:R-:W-:-:S12]  /*13d0*/  USHF.R.S32.HI UR44, URZ, 0x6, UR5 ;  /* 0x000000063f2c7899 */ /* 0x000fd80008011405 */
.L_x_808:
[----:B---3--:R-:W3:Y:S01]  /*13e0*/  S2R R0, SR_TID.X ;  /* 0x0000000000007919 */ /* 0x008ee20000002100 */
[----:B------:R-:W4:Y:S01]  /*13f0*/  S2UR UR7, SR_CgaCtaId ;  /* 0x00000000000779c3 */ /* 0x000f220000008800 */
[----:B------:R-:W-:Y:S02]  /*1400*/  UMOV UR6, 0x400 ;  /* 0x0000040000067882 */ /* 0x000fe40000000000 */
[----:B----4-:R-:W-:Y:S01]  /*1410*/  ULEA UR6, UR7, UR6, 0x18 ;  /* 0x0000000607067291 */ /* 0x010fe2000f8ec03f */
[----:B---3--:R-:W-:-:S04]  /*1420*/  LOP3.LUT R0, R0, 0x80, RZ, 0xc0, !PT ;  /* 0x0000008000007812 */ /* 0x008fc800078ec0ff */
[----:B------:R-:W-:-:S06]  /*1430*/  SHF.R.U32.HI R0, RZ, 0x7, R0 ;  /* 0x00000007ff007819 */ /* 0x000fcc0000011600 */
[----:B------:R-:W3:Y:S02]  /*1440*/  SHFL.IDX PT, R0, R0, RZ, 0x1f ;  /* 0x00001fff00007589 */ /* 0x000ee400000e0000 */
[----:B---3--:R-:W-:-:S13]  /*1450*/  R2UR UR4, R0 ;  /* 0x00000000000472ca */ /* 0x008fda00000e0000 */
[----:B------:R-:W-:-:S04]  /*1460*/  ULEA.HI UR5, UR4, UR4, URZ, 0x1 ;  /* 0x0000000404057291 */ /* 0x000fc8000f8f083f */
[----:B------:R-:W-:-:S04]  /*1470*/  ULOP3.LUT UR5, UR5, 0xffffe, URZ, 0xc0, !UPT ;  /* 0x000ffffe05057892 */ /* 0x000fc8000f8ec03f */
[----:B------:R-:W-:-:S03]  /*1480*/  UIADD3 UR5, UR4, -UR5, URZ ;  /* 0x8000000504057290 */ /* 0x000fc6000fffe03f */
[----:B------:R-:W-:Y:S01]  /*1490*/  ULDC UR4, c[0x0][0x28c] ;  /* 0x0000a30000047ab9 */ /* 0x000fe20000000800 */
[----:B------:R-:W-:Y:S01]  /*14a0*/  ULEA UR5, UR5, UR6, 0xc ;  /* 0x0000000605057291 */ /* 0x000fe2000f8e603f */
[----:B------:R-:W-:-:S03]  /*14b0*/  ISETP.LT.AND P0, PT, RZ, UR4, PT ;  /* 0x00000004ff007c0c */ /* 0x000fc6000bf01270 */
[----:B------:R-:W-:-:S04]  /*14c0*/  UIADD3 UR5, UR5, 0x100, URZ ;  /* 0x0000010005057890 */ /* 0x000fc8000fffe03f */
[----:B------:R-:W-:-:S04]  /*14d0*/  USHF.R.U32.HI UR5, URZ, 0x4, UR5 ;  /* 0x000000043f057899 */ /* 0x000fc80008011605 */
[----:B------:R-:W-:-:S04]  /*14e0*/  ULOP3.LUT UR5, UR5, 0x3fff, URZ, 0xc0, !UPT ;  /* 0x00003fff05057892 */ /* 0x000fc8000f8ec03f */
[----:B------:R-:W-:Y:S01]  /*14f0*/  ULOP3.LUT UR45, UR5, 0x10000, URZ, 0xfc, !UPT ;  /* 0x00010000052d7892 */ /* 0x000fe2000f8efc3f */
[----:B0-----:R-:W-:Y:S11]  /*1500*/  @P0 BRA `(.L_x_17) ;  /* 0x0000000000400947 */ /* 0x001ff60003800000 */
[----:B------:R-:W-:Y:S01]  /*1510*/  MOV R0, 0x0 ;  /* 0x0000000000007802 */ /* 0x000fe20000000f00 */
[----:B------:R-:W-:Y:S01]  /*1520*/  ULDC.64 UR4, c[0x4][0x68] ;  /* 0x01001a0000047ab9 */ /* 0x000fe20000000a00 */
[----:B------:R-:W-:Y:S01]  /*1530*/  ULDC.64 UR6, c[0x4][0x8] ;  /* 0x0100020000067ab9 */ /* 0x000fe20000000a00 */
[----:B------:R-:W-:Y:S01]  /*1540*/  IMAD.U32 R4, RZ, RZ, UR4 ;  /* 0x00000004ff047e24 */ /* 0x000fe2000f8e00ff */
[----:B-12---:R1:W2:Y:S01]  /*1550*/  LDC.64 R2, c[0x4][R0] ;  /* 0x0100000000027b82 */ /* 0x0062a20000000a00 */
[----:B------:R-:W-:Y:S01]  /*1560*/  IMAD.U32 R5, RZ, RZ, UR5 ;  /* 0x00000005ff057e24 */ /* 0x000fe2000f8e00ff */
[----:B------:R-:W-:Y:S01]  /*1570*/  ULDC.64 UR4, c[0x4][0x70] ;  /* 0x01001c0000047ab9 */ /* 0x000fe20000000a00 */
[----:B------:R-:W-:Y:S01]  /*1580*/  IMAD.U32 R10, RZ, RZ, UR6 ;  /* 0x00000006ff0a7e24 */ /* 0x000fe2000f8e00ff */
[----:B0-----:R-:W-:Y:S01]  /*1590*/  MOV R6, UR4 ;  /* 0x0000000400067c02 */ /* 0x001fe20008000f00 */
[----:B------:R-:W-:Y:S01]  /*15a0*/  IMAD.U32 R7, RZ, RZ, UR5 ;  /* 0x00000005ff077e24 */ /* 0x000fe2000f8e00ff */
[----:B------:R-:W-:Y:S01]  /*15b0*/  MOV R8, 0x1e1 ;  /* 0x000001e100087802 */ /* 0x000fe20000000f00 */
[----:B------:R-:W-:-:S02]  /*15c0*/  IMAD.U32 R11, RZ, RZ, UR7 ;  /* 0x00000007ff0b7e24 */ /* 0x000fc4000f8e00ff */
[----:B------:R-:W-:Y:S02]  /*15d0*/  IMAD.MOV.U32 R12, RZ, RZ, 0x1 ;  /* 0x00000001ff0c7424 */ /* 0x000fe400078e00ff */
[----:B-1----:R-:W-:-:S07]  /*15e0*/  IMAD.MOV.U32 R13, RZ, RZ, RZ ;  /* 0x000000ffff0d7224 */ /* 0x002fce00078e00ff */
[----:B------:R-:W-:-:S07]  /*15f0*/  LEPC R20, `(.L_x_17) ;  /* 0x000000001014794e */ /* 0x000fce0000000000 */
[----:B--2--5:R-:W-:Y:S05]  /*1600*/  CALL.ABS.NOINC R2 ;  /* 0x0000000002007343 */ /* 0x024fea0003c00000 */
.L_x_17:
[----:B------:R-:W-:-:S06]  /*1610*/  ULOP3.LUT UR4, UR40, 0x1, URZ, 0xfc, !UPT ;  /* 0x0000000128047892 */ /* 0x000fcc000f8efc3f */
[----:B------:R-:W-:-:S05]  /*1620*/  IMAD.U32 R0, RZ, RZ, UR4 ;  /* 0x00000004ff007e24 */ /* 0x000fca000f8e00ff */
[----:B------:R-:W-:-:S13]  /*1630*/  ISETP.NE.AND P0, PT, R0, 0x3, PT ;  /* 0x000000030000780c */ /* 0x000fda0003f05270 */
[----:B------:R-:W-:Y:S05]  /*1640*/  @!P0 BRA `(.L_x_18) ;  /* 0x0000000000048947 */ /* 0x000fea0003800000 */
[----:B------:R-:W-:Y:S01]  /*1650*/  BPT.TRAP 0x1 ;  /* 0x000000040000795c */ /* 0x000fe20000300000 */
.L_x_18:
[----:B------:R-:W3:Y:S01]  /*1660*/  S2UR UR5, SR_CgaCtaId ;  /* 0x00000000000579c3 */ /* 0x000ee20000008800 */
[----:B------:R-:W-:Y:S01]  /*1670*/  UMOV UR4, 0x400 ;  /* 0x0000040000047882 */ /* 0x000fe20000000000 */
[----:B-12---:R-:W-:Y:S01]  /*1680*/  MOV R3, UR39 ;  /* 0x0000002700037c02 */ /* 0x006fe20008000f00 */
[----:B------:R-:W-:-:S05]  /*1690*/  IMAD.U32 R2, RZ, RZ, UR38 ;  /* 0x00000026ff027e24 */ /* 0x000fca000f8e00ff */
[----:B------:R-:W-:Y:S01]  /*16a0*/  SHF.L.U32 R2, R2, 0x1f, RZ ;  /* 0x0000001f02027819 */ /* 0x000fe200000006ff */
[----:B---3--:R-:W-:-:S06]  /*16b0*/  ULEA UR4, UR5, UR4, 0x18 ;  /* 0x0000000405047291 */ /* 0x008fcc000f8ec03f */
[----:B------:R-:W-:-:S04]  /*16c0*/  IMAD.U32 R0, RZ, RZ, UR4 ;  /* 0x00000004ff007e24 */ /* 0x000fc8000f8e00ff */
[----:B------:R-:W-:-:S04]  /*16d0*/  IMAD R3, R3, 0x8, R0 ;  /* 0x0000000803037824 */ /* 0x000fc800078e0200 */
[----:B------:R1:W2:Y:S01]  /*16e0*/  SYNCS.PHASECHK.TRANS64.TRYWAIT P1, [R3+URZ], R2 ;  /* 0x00000002030075a7 */ /* 0x0002a2000802017f */
[----:B------:R-:W-:Y:S05]  /*16f0*/  @!P0 BRA `(.L_x_19) ;  /* 0x0000000000048947 */ /* 0x000fea0003800000 */
[----:B------:R-:W-:Y:S01]  /*1700*/  BPT.TRAP 0x1 ;  /* 0x000000040000795c */ /* 0x000fe20000300000 */
.L_x_19:
[----:B--2---:R-:W-:Y:S05]  /*1710*/  @P1 BRA `(.L_x_20) ;  /* 0x0000000000081947 */ /* 0x004fea0003800000 */
[----:B------:R-:W2:Y:S02]  /*1720*/  SYNCS.PHASECHK.TRANS64.TRYWAIT P1, [R3+URZ], R2 ;  /* 0x00000002030075a7 */ /* 0x000ea4000802017f */
[----:B--2---:R-:W-:Y:S05]  /*1730*/  @!P1 BRA `(.L_x_21) ;  /* 0x000001cc00dc9947 */ /* 0x004fea0003800000 */
.L_x_20:
[----:B------:R-:W-:-:S04]  /*1740*/  UISETP.LT.AND UP0, UPT, UR44, 0x1, UPT ;  /* 0x000000012c00788c */ /* 0x000fc8000bf01270 */
[----:B------:R-:W-:-:S06]  /*1750*/  USEL UR4, UR44, 0x1, UP0 ;  /* 0x000000012c047887 */ /* 0x000fcc0008000000 */
[----:B-12---:R-:W-:Y:S01]  /*1760*/  MOV R3, UR4 ;  /* 0x0000000400037c02 */ /* 0x006fe20008000f00 */
[----:B------:R-:W-:Y:S05]  /*1770*/  WARPSYNC.ALL ;  /* 0x0000000000007948 */ /* 0x000fea0003800000 */
[----:B------:R-:W-:-:S04]  /*1780*/  IADD3 R3, -R3, UR44, RZ ;  /* 0x0000002c03037c10 */ /* 0x000fc8000fffe1ff */
[----:B------:R-:W-:Y:S02]  /*1790*/  ISETP.GE.AND P1, PT, R3, 0x1, PT ;  /* 0x000000010300780c */ /* 0x000fe40003f26270 */
[----:B------:R-:W-:Y:S01]  /*17a0*/  R2UR UR4, R0 ;  /* 0x00000000000472ca */ /* 0x000fe200000e0000 */
[----:B------:R-:W-:Y:S01]  /*17b0*/  ULEA UR5, UR39, UR45, 0xa ;  /* 0x0000002d27057291 */ /* 0x000fe2000f8e503f */
[----:B------:R-:W-:Y:S01]  /*17c0*/  WARPGROUP.ARRIVE ;  /* 0x00000000000079c5 */ /* 0x000fe20000000000 */
[----:B------:R-:W-:Y:S01]  /*17d0*/  UMOV UR9, 0x80000020 ;  /* 0x8000002000097882 */ /* 0x000fe20000000000 */
[----:B------:R-:W-:Y:S01]  /*17e0*/  UMOV UR11, 0x80000020 ;  /* 0x80000020000b7882 */ /* 0x000fe20000000000 */
[----:B------:R-:W-:Y:S01]  /*17f0*/  STL [R1+0x450], R19 ;  /* 0x0004501301007387 */ /* 0x000fe20000100800 */
[----:B------:R-:W-:Y:S01]  /*1800*/  UMOV UR13, UR9 ;  /* 0x00000009000d7c82 */ /* 0x000fe20008000000 */
[----:B------:R-:W-:Y:S01]  /*1810*/  UMOV UR15, 0x80000020 ;  /* 0x80000020000f7882 */ /* 0x000fe20000000000 */
[----:B------:R-:W-:Y:S01]  /*1820*/  UMOV UR8, UR5 ;  /* 0x0000000500087c82 */ /* 0x000fe20008000000 */
[----:B-----5:R-:W-:Y:S01]  /*1830*/  STL [R1+0x44c], R18 ;  /* 0x00044c1201007387 */ /* 0x020fe20000100800 */
[----:B------:R-:W-:-:S03]  /*1840*/  UMOV UR12, UR8 ;  /* 0x00000008000c7c82 */ /* 0x000fc60008000000 */
[----:B------:R-:W-:Y:S01]  /*1850*/  UIADD3 UR4, UR4, 0x14100, URZ ;  /* 0x0001410004047890 */ /* 0x000fe2000fffe03f */
[----:B------:R1:W-:Y:S03]  /*1860*/  STL [R1+0x448], R17 ;  /* 0x0004481101007387 */ /* 0x0003e60000100800 */
[----:B------:R-:W-:Y:S01]  /*1870*/  USHF.R.U32.HI UR4, URZ, 0x4, UR4 ;  /* 0x000000043f047899 */ /* 0x000fe20008011604 */
[----:B------:R-:W-:Y:S03]  /*1880*/  STL [R1+0x444], R16 ;  /* 0x0004441001007387 */ /* 0x000fe60000100800 */
[----:B------:R-:W-:Y:S01]  /*1890*/  ULOP3.LUT UR4, UR4, 0x3fff, URZ, 0xc0, !UPT ;  /* 0x00003fff04047892 */ /* 0x000fe2000f8ec03f */
[----:B------:R-:W-:Y:S03]  /*18a0*/  STL [R1+0x440], R3 ;  /* 0x0004400301007387 */ /* 0x000fe60000100800 */
[----:B------:R-:W-:Y:S01]  /*18b0*/  ULOP3.LUT UR4, UR4, 0x10000, URZ, 0xfc, !UPT ;  /* 0x0001000004047892 */ /* 0x000fe2000f8efc3f */
[----:B------:R2:W-:Y:S03]  /*18c0*/  STL [R1+0x454], R0 ;  /* 0x0004540001007387 */ /* 0x0005e60000100800 */
[----:B------:R-:W-:-:S04]  /*18d0*/  UIMAD UR6, UR39, 0x600, UR4 ;  /* 0x00000600270678a4 */ /* 0x000fc8000f8e0204 */
[----:B------:R-:W-:-:S03]  /*18e0*/  UIADD3 UR14, UR6, 0x300, URZ ;  /* 0x00000300060e7890 */ /* 0x000fc6000fffe03f */
[----:B------:R-:W-:Y:S02]  /*18f0*/  UMOV UR10, UR6 ;  /* 0x00000006000a7c82 */ /* 0x000fe40008000000 */
[----:B------:R-:W-:Y:S03]  /*1900*/  IGMMA.64x192x32.S8.S8 R100, gdesc[UR8], RZ, !UPT, gsb0 ;  /* 0x04e00000086479f1 */ /* 0x000fe6000c0410ff */
[----:B------:R-:W-:Y:S02]  /*1910*/  WARPGROUP.DEPBAR.LE gsb0, 0x0 ;  /* 0x00008000000079c5 */ /* 0x000fe40000010000 */
[----:B------:R-:W-:Y:S01]  /*1920*/  IMAD.MOV.U32 R76, RZ, RZ, R120 ;  /* 0x000000ffff4c7224 */ /* 0x000fe200078e0078 */
[----:B------:R-:W-:Y:S01]  /*1930*/  MOV R73, R123 ;  /* 0x0000007b00497202 */ /* 0x000fe20000000f00 */
        /* <DEDUP_REMOVED lines=27> */
[----:B-1----:R-:W-:Y:S01]  /*1af0*/  MOV R17, R179 ;  /* 0x000000b300117202 */ /* 0x002fe20000000f00 */
[----:B------:R-:W-:Y:S01]  /*1b00*/  IMAD.MOV.U32 R56, RZ, RZ, R140 ;  /* 0x000000ffff387224 */ /* 0x000fe200078e008c */
[----:B------:R-:W-:Y:S01]  /*1b10*/  MOV R13, R183 ;  /* 0x000000b7000d7202 */ /* 0x000fe20000000f00 */
[----:B------:R-:W-:Y:S01]  /*1b20*/  IMAD.MOV.U32 R55, RZ, RZ, R141 ;  /* 0x000000ffff377224 */ /* 0x000fe200078e008d */
[----:B------:R-:W-:Y:S01]  /*1b30*/  MOV R9, R187 ;  /* 0x000000bb00097202 */ /* 0x000fe20000000f00 */
[----:B------:R-:W-:Y:S01]  /*1b40*/  IMAD.MOV.U32 R54, RZ, RZ, R142 ;  /* 0x000000ffff367224 */ /* 0x000fe200078e008e */
[----:B------:R-:W-:Y:S01]  /*1b50*/  MOV R5, R191 ;  /* 0x000000bf00057202 */ /* 0x000fe20000000f00 */
[----:B------:R-:W-:Y:S01]  /*1b60*/  IMAD.MOV.U32 R52, RZ, RZ, R144 ;  /* 0x000000ffff347224 */ /* 0x000fe200078e0090 */
[----:B--2---:R-:W-:Y:S01]  /*1b70*/  MOV R0, R195 ;  /* 0x000000c300007202 */ /* 0x004fe20000000f00 */
        /* <DEDUP_REMOVED lines=10> */
[----:B------:R-:W-:-:S02]  /*1c20*/  IMAD.MOV.U32 R44, RZ, RZ, R152 ;  /* 0x000000ffff2c7224 */ /* 0x000fc400078e0098 */
[----:B------:R-:W-:Y:S02]  /*1c30*/  IMAD.MOV.U32 R43, RZ, RZ, R153 ;  /* 0x000000ffff2b7224 */ /* 0x000fe400078e0099 */
[----:B------:R-:W-:Y:S02]  /*1c40*/  IMAD.MOV.U32 R42, RZ, RZ, R154 ;  /* 0x000000ffff2a7224 */ /* 0x000fe400078e009a */
[----:B------:R-:W-:Y:S02]  /*1c50*/  IMAD.MOV.U32 R40, RZ, RZ, R156 ;  /* 0x000000ffff287224 */ /* 0x000fe400078e009c */
[----:B------:R-:W-:Y:S02]  /*1c60*/  IMAD.MOV.U32 R39, RZ, RZ, R157 ;  /* 0x000000ffff277224 */ /* 0x000fe400078e009d */
[----:B------:R-:W-:Y:S02]  /*1c70*/  IMAD.MOV.U32 R38, RZ, RZ, R158 ;  /* 0x000000ffff267224 */ /* 0x000fe400078e009e */
        /* <DEDUP_REMOVED lines=22> */
[----:B0-----:R-:W-:Y:S02]  /*1de0*/  IMAD.MOV.U32 R7, RZ, RZ, R189 ;  /* 0x000000ffff077224 */ /* 0x001fe400078e00bd */
[----:B------:R-:W-:Y:S02]  /*1df0*/  IMAD.MOV.U32 R6, RZ, RZ, R190 ;  /* 0x000000ffff067224 */ /* 0x000fe400078e00be */
[----:B------:R-:W-:-:S02]  /*1e00*/  IMAD.MOV.U32 R4, RZ, RZ, R192 ;  /* 0x000000ffff047224 */ /* 0x000fc400078e00c0 */
[----:B------:R-:W-:Y:S02]  /*1e10*/  IMAD.MOV.U32 R3, RZ, RZ, R193 ;  /* 0x000000ffff037224 */ /* 0x000fe400078e00c1 */
[----:B------:R-:W-:Y:S02]  /*1e20*/  IMAD.MOV.U32 R2, RZ, RZ, R194 ;  /* 0x000000ffff027224 */ /* 0x000fe400078e00c2 */
[----:B------:R-:W-:Y:S01]  /*1e30*/  WARPGROUP.ARRIVE ;  /* 0x00000000000079c5 */ /* 0x000fe20000000000 */
[----:B------:R-:W-:Y:S02]  /*1e40*/  IMAD.MOV.U32 R96, RZ, RZ, R100 ;  /* 0x000000ffff607224 */ /* 0x000fe400078e0064 */
[----:B------:R-:W-:Y:S02]  /*1e50*/  IMAD.MOV.U32 R95, RZ, RZ, R101 ;  /* 0x000000ffff5f7224 */ /* 0x000fe400078e0065 */
[----:B------:R-:W-:Y:S01]  /*1e60*/  IMAD.MOV.U32 R94, RZ, RZ, R102 ;  /* 0x000000ffff5e7224 */ /* 0x000fe200078e0066 */
[----:B------:R-:W-:Y:S01]  /*1e70*/  IGMMA.64x192x32.S8.S8 R120, gdesc[UR12], RZ, !UPT, gsb0 ;  /* 0x04e000000c7879f1 */ /* 0x000fe2000c0410ff */
[----:B------:R-:W-:Y:S01]  /*1e80*/  IMAD.MOV.U32 R92, RZ, RZ, R104 ;  /* 0x000000ffff5c7224 */ /* 0x000fe200078e0068 */
[----:B------:R-:W-:Y:S01]  /*1e90*/  UIADD3 UR12, UR5, 0x200, URZ ;  /* 0x00000200050c7890 */ /* 0x000fe2000fffe03f */
[----:B------:R-:W-:Y:S01]  /*1ea0*/  IMAD.MOV.U32 R91, RZ, RZ, R105 ;  /* 0x000000ffff5b7224 */ /* 0x000fe200078e0069 */
[----:B------:R-:W-:Y:S01]  /*1eb0*/  UMOV UR13, 0x80000020 ;  /* 0x80000020000d7882 */ /* 0x000fe20000000000 */
        /* <DEDUP_REMOVED lines=9> */
[----:B------:R-:W-:Y:S01]  /*1f50*/  IMAD.MOV.U32 R78, RZ, RZ, R118 ;  /* 0x000000ffff4e7224 */ /* 0x000fe200078e0076 */
[----:B------:R-:W-:Y:S02]  /*1f60*/  WARPGROUP.DEPBAR.LE gsb0, 0x0 ;  /* 0x00008000000079c5 */ /* 0x000fe40000010000 */
[----:B------:R0:W-:Y:S04]  /*1f70*/  STL.64 [R1+0x5d0], R214 ;  /* 0x0005d0d601007387 */ /* 0x0001e80000100a00 */
[----:B------:R1:W-:Y:S04]  /*1f80*/  STL.64 [R1+0x5c8], R212 ;  /* 0x0005c8d401007387 */ /* 0x0003e80000100a00 */
[----:B------:R2:W-:Y:S04]  /*1f90*/  STL.64 [R1+0x5c0], R210 ;  /* 0x0005c0d201007387 */ /* 0x0005e80000100a00 */
[----:B------:R3:W-:Y:S01]  /*1fa0*/  STL.64 [R1+0x5b8], R208 ;  /* 0x0005b8d001007387 */ /* 0x0007e20000100a00 */
[----:B0-----:R-:W-:Y:S01]  /*1fb0*/  IMAD.MOV.U32 R214, RZ, RZ, R2 ;  /* 0x000000ffffd67224 */ /* 0x001fe200078e0002 */
[----:B------:R-:W-:-:S02]  /*1fc0*/  MOV R215, R0 ;  /* 0x0000000000d77202 */ /* 0x000fc40000000f00 */
[----:B------:R0:W-:Y:S01]  /*1fd0*/  STL.64 [R1+0x5b0], R206 ;  /* 0x0005b0ce01007387 */ /* 0x0001e20000100a00 */
[----:B-1----:R-:W-:Y:S01]  /*1fe0*/  MOV R212, R4 ;  /* 0x0000000400d47202 */ /* 0x002fe20000000f00 */
[----:B------:R-:W-:Y:S02]  /*1ff0*/  IMAD.MOV.U32 R213, RZ, RZ, R3 ;  /* 0x000000ffffd57224 */ /* 0x000fe400078e0003 */
[----:B------:R1:W-:Y:S01]  /*2000*/  STL.64 [R1+0x5a8], R204 ;  /* 0x0005a8cc01007387 */ /* 0x0003e20000100a00 */
[----:B--2---:R-:W-:Y:S02]  /*2010*/  IMAD.MOV.U32 R210, RZ, RZ, R6 ;  /* 0x000000ffffd27224 */ /* 0x004fe400078e0006 */
[----:B------:R-:W-:Y:S01]  /*2020*/  IMAD.MOV.U32 R211, RZ, RZ, R5 ;  /* 0x000000ffffd37224 */ /* 0x000fe200078e0005 */
[----:B------:R2:W-:Y:S01]  /*2030*/  STL.64 [R1+0x5a0], R202 ;  /* 0x0005a0ca01007387 */ /* 0x0005e20000100a00 */
[----:B---3--:R-:W-:Y:S01]  /*2040*/  IMAD.MOV.U32 R208, RZ, RZ, R8 ;  /* 0x000000ffffd07224 */ /* 0x008fe200078e0008 */
[----:B------:R-:W-:-:S02]  /*2050*/  MOV R209, R7 ;  /* 0x0000000700d17202 */ /* 0x000fc40000000f00 */
[----:B------:R3:W-:Y:S01]  /*2060*/  STL.64 [R1+0x598], R200 ;  /* 0x000598c801007387 */ /* 0x0007e20000100a00 */
[----:B0-----:R-:W-:Y:S01]  /*2070*/  MOV R206, R10 ;  /* 0x0000000a00ce7202 */ /* 0x001fe20000000f00 */
[----:B------:R-:W-:Y:S02]  /*2080*/  IMAD.MOV.U32 R207, RZ, RZ, R9 ;  /* 0x000000ffffcf7224 */ /* 0x000fe400078e0009 */
[----:B------:R0:W-:Y:S01]  /*2090*/  STL.64 [R1+0x590], R198 ;  /* 0x000590c601007387 */ /* 0x0001e20000100a00 */
[----:B-1----:R-:W-:Y:S02]  /*20a0*/  IMAD.MOV.U32 R204, RZ, RZ, R12 ;  /* 0x000000ffffcc7224 */ /* 0x002fe400078e000c */
[----:B------:R-:W-:Y:S01]  /*20b0*/  IMAD.MOV.U32 R205, RZ, RZ, R11 ;  /* 0x000000ffffcd7224 */ /* 0x000fe200078e000b */
[----:B------:R1:W-:Y:S01]  /*20c0*/  STL.64 [R1+0x588], R196 ;  /* 0x000588c401007387 */ /* 0x0003e20000100a00 */
[----:B--2---:R-:W-:Y:S01]  /*20d0*/  IMAD.MOV.U32 R202, RZ, RZ, R14 ;  /* 0x000000ffffca7224 */ /* 0x004fe200078e000e */
[----:B------:R-:W-:-:S02]  /*20e0*/  MOV R203, R13 ;  /* 0x0000000d00cb7202 */ /* 0x000fc40000000f00 */
[----:B------:R2:W-:Y:S01]  /*20f0*/  STL.64 [R1+0x580], R194 ;  /* 0x000580c201007387 */ /* 0x0005e20000100a00 */
[----:B---3--:R-:W-:Y:S01]  /*2100*/  MOV R200, R16 ;  /* 0x0000001000c87202 */ /* 0x008fe20000000f00 */
[----:B------:R-:W-:Y:S02]  /*2110*/  IMAD.MOV.U32 R201, RZ, RZ, R15 ;  /* 0x000000ffffc97224 */ /* 0x000fe400078e000f */
[----:B------:R3:W-:Y:S01]  /*2120*/  STL.64 [R1+0x578], R192 ;  /* 0x000578c001007387 */ /* 0x0007e20000100a00 */
[----:B0-----:R-:W-:Y:S02]  /*2130*/  IMAD.MOV.U32 R198, RZ, RZ, R18 ;  /* 0x000000ffffc67224 */ /* 0x001fe400078e0012 */
[----:B------:R-:W-:Y:S01]  /*2140*/  IMAD.MOV.U32 R199, RZ, RZ, R17 ;  /* 0x000000ffffc77224 */ /* 0x000fe200078e0011 */
[----:B------:R0:W-:Y:S01]  /*2150*/  STL.64 [R1+0x570], R190 ;  /* 0x000570be01007387 */ /* 0x0001e20000100a00 */
[----:B-1----:R-:W-:Y:S01]  /*2160*/  IMAD.MOV.U32 R196, RZ, RZ, R20 ;  /* 0x000000ffffc47224 */ /* 0x002fe200078e0014 */
[----:B------:R-:W-:-:S02]  /*2170*/  MOV R197, R19 ;  /* 0x0000001300c57202 */ /* 0x000fc40000000f00 */
[----:B------:R1:W-:Y:S01]  /*2180*/  STL.64 [R1+0x568], R188 ;  /* 0x000568bc01007387 */ /* 0x0003e20000100a00 */
[----:B--2---:R-:W-:Y:S01]  /*2190*/  MOV R194, R22 ;  /* 0x0000001600c27202 */ /* 0x004fe20000000f00 */
[----:B------:R-:W-:Y:S02]  /*21a0*/  IMAD.MOV.U32 R195, RZ, RZ, R21 ;  /* 0x000000ffffc37224 */ /* 0x000fe400078e0015 */
[----:B------:R2:W-:Y:S01]  /*21b0*/  STL.64 [R1+0x560], R186 ;  /* 0x000560ba01007387 */ /* 0x0005e20000100a00 */
[----:B---3--:R-:W-:Y:S02]  /*21c0*/  IMAD.MOV.U32 R192, RZ, RZ, R24 ;  /* 0x000000ffffc07224 */ /* 0x008fe400078e0018 */
[----:B------:R-:W-:Y:S01]  /*21d0*/  IMAD.MOV.U32 R193, RZ, RZ, R23 ;  /* 0x000000ffffc17224 */ /* 0x000fe200078e0017 */
        /* <DEDUP_REMOVED lines=76> */
[----:B-1----:R-:W-:Y:S02]  /*26a0*/  IMAD.MOV.U32 R140, RZ, RZ, R76 ;  /* 0x000000ffff8c7224 */ /* 0x002fe400078e004c */
[----:B------:R-:W-:Y:S01]  /*26b0*/  IMAD.MOV.U32 R141, RZ, RZ, R75 ;  /* 0x000000ffff8d7224 */ /* 0x000fe200078e004b */
[----:B------:R1:W-:Y:S01]  /*26c0*/  STL.64 [R1+0x488], R132 ;  /* 0x0004888401007387 */ /* 0x0003e20000100a00 */
[----:B--2---:R-:W-:Y:S01]  /*26d0*/  IMAD.MOV.U32 R138, RZ, RZ, R78 ;  /* 0x000000ffff8a7224 */ /* 0x004fe200078e004e */
[----:B------:R-:W-:Y:S02]  /*26e0*/  MOV R139, R77 ;  /* 0x0000004d008b7202 */ /* 0x000fe40000000f00 */
        /* <DEDUP_REMOVED lines=17> */
[----:B------:R-:W-:Y:S01]  /*2800*/  MOV R127, R89 ;  /* 0x00000059007f7202 */ /* 0x000fe20000000f00 */
[----:B-1----:R-:W-:Y:S01]  /*2810*/  IMAD.MOV.U32 R124, RZ, RZ, R92 ;  /* 0x000000ffff7c7224 */ /* 0x002fe200078e005c */
[----:B------:R-:W-:Y:S01]  /*2820*/  STL.64 [R1+0x750], R214 ;  /* 0x000750d601007387 */ /* 0x000fe20000100a00 */
[----:B------:R-:W-:-:S02]  /*2830*/  IMAD.MOV.U32 R125, RZ, RZ, R91 ;  /* 0x000000ffff7d7224 */ /* 0x000fc400078e005b */
[----:B--2---:R-:W-:Y:S01]  /*2840*/  IMAD.MOV.U32 R122, RZ, RZ, R94 ;  /* 0x000000ffff7a7224 */ /* 0x004fe200078e005e */
[----:B------:R-:W-:Y:S01]  /*2850*/  MOV R123, R93 ;  /* 0x0000005d007b7202 */ /* 0x000fe20000000f00 */
[----:B------:R-:W-:Y:S01]  /*2860*/  STL.64 [R1+0x748], R212 ;  /* 0x000748d401007387 */ /* 0x000fe20000100a00 */
[----:B---3--:R-:W-:Y:S02]  /*2870*/  IMAD.MOV.U32 R120, RZ, RZ, R96 ;  /* 0x000000ffff787224 */ /* 0x008fe400078e0060 */
[----:B------:R-:W-:Y:S01]  /*2880*/  IMAD.MOV.U32 R121, RZ, RZ, R95 ;  /* 0x000000ffff797224 */ /* 0x000fe200078e005f */
[----:B------:R-:W-:Y:S01]  /*2890*/  STL.64 [R1+0x740], R210 ;  /* 0x000740d201007387 */ /* 0x000fe20000100a00 */
[----:B------:R-:W-:-:S03]  /*28a0*/  WARPGROUP.ARRIVE ;  /* 0x00000000000079c5 */ /* 0x000fc60000000000 */
[----:B------:R-:W-:Y:S03]  /*28b0*/  STL.64 [R1+0x738], R208 ;  /* 0x000738d001007387 */ /* 0x000fe60000100a00 */
[----:B------:R-:W-:Y:S01]  /*28c0*/  IGMMA.64x192x32.S8.S8 R24, gdesc[UR12], RZ, !UPT, gsb0 ;  /* 0x04e000000c1879f1 */ /* 0x000fe2000c0410ff */
[----:B------:R-:W-:Y:S01]  /*28d0*/  STL.64 [R1+0x730], R206 ;  /* 0x000730ce01007387 */ /* 0x000fe20000100a00 */
[----:B------:R-:W-:Y:S01]  /*28e0*/  UMOV UR14, UR10 ;  /* 0x0000000a000e7c82 */ /* 0x000fe20008000000 */
[----:B------:R-:W-:Y:S02]  /*28f0*/  UMOV UR15, UR11 ;  /* 0x0000000b000f7c82 */ /* 0x000fe40008000000 */
[----:B------:R-:W-:Y:S04]  /*2900*/  STL.64 [R1+0x728], R204 ;  /* 0x000728cc01007387 */ /* 0x000fe80000100a00 */
        /* <DEDUP_REMOVED lines=41> */
[----:B------:R0:W-:Y:S01]  /*2ba0*/  STL.64 [R1+0x5d8], R120 ;  /* 0x0005d87801007387 */ /* 0x0001e20000100a00 */
[----:B------:R-:W-:-:S02]  /*2bb0*/  WARPGROUP.DEPBAR.LE gsb0, 0x0 ;  /* 0x00008000000079c5 */ /* 0x000fc40000010000 */
[----:B0-----:R-:W-:-:S06]  /*2bc0*/  WARPGROUP.ARRIVE ;  /* 0x00000000000079c5 */ /* 0x001fcc0000000000 */
[----:B------:R-:W-:Y:S03]  /*2bd0*/  IGMMA.64x192x32.S8.S8 R120, gdesc[UR12], RZ, !UPT, gsb0 ;  /* 0x04e000000c7879f1 */ /* 0x000fe6000c0410ff */
[----:B------:R-:W-:Y:S02]  /*2be0*/  WARPGROUP.DEPBAR.LE gsb0, 0x0 ;  /* 0x00008000000079c5 */ /* 0x000fe40000010000 */
[----:B------:R-:W-:Y:S01]  /*2bf0*/  STL.64 [R1], R120 ;  /* 0x0000007801007387 */ /* 0x000fe20000100a00 */
[----:B------:R-:W-:Y:S01]  /*2c00*/  MOV R4, R214 ;  /* 0x000000d600047202 */ /* 0x000fe20000000f00 */
[----:B------:R-:W-:Y:S01]  /*2c10*/  IMAD.MOV.U32 R2, RZ, RZ, R215 ;  /* 0x000000ffff027224 */ /* 0x000fe200078e00d7 */
[----:B------:R-:W-:Y:S01]  /*2c20*/  MOV R7, R211 ;  /* 0x000000d300077202 */ /* 0x000fe20000000f00 */
[----:B------:R-:W-:Y:S01]  /*2c30*/  STL.64 [R1+0x8], R122 ;  /* 0x0000087a01007387 */ /* 0x000fe20000100a00 */
[----:B------:R-:W-:Y:S01]  /*2c40*/  IMAD.MOV.U32 R6, RZ, RZ, R212 ;  /* 0x000000ffff067224 */ /* 0x000fe200078e00d4 */
[----:B------:R-:W-:Y:S01]  /*2c50*/  MOV R10, R208 ;  /* 0x000000d0000a7202 */ /* 0x000fe20000000f00 */
[----:B------:R-:W-:Y:S01]  /*2c60*/  IMAD.MOV.U32 R5, RZ, RZ, R213 ;  /* 0x000000ffff057224 */ /* 0x000fe200078e00d5 */
        /* <DEDUP_REMOVED lines=45> */
[----:B------:R-:W-:-:S02]  /*2f40*/  IMAD.MOV.U32 R17, RZ, RZ, R176 ;  /* 0x000000ffff117224 */ /* 0x000fc400078e00b0 */
[----:B------:R-:W-:Y:S01]  /*2f50*/  IMAD.MOV.U32 R16, RZ, RZ, R177 ;  /* 0x000000ffff107224 */ /* 0x000fe200078e00b1 */
[----:B------:R-:W-:Y:S01]  /*2f60*/  STL.64 [R1+0x70], R148 ;  /* 0x0000709401007387 */ /* 0x000fe20000100a00 */
[----:B------:R-:W-:Y:S02]  /*2f70*/  IMAD.MOV.U32 R19, RZ, RZ, R174 ;  /* 0x000000ffff137224 */ /* 0x000fe400078e00ae */
[----:B------:R-:W-:Y:S01]  /*2f80*/  IMAD.MOV.U32 R0, RZ, RZ, R173 ;  /* 0x000000ffff007224 */ /* 0x000fe200078e00ad */
        /* <DEDUP_REMOVED lines=11> */
[----:B------:R0:W-:Y:S04]  /*3040*/  STL [R1+0xd0], R172 ;  /* 0x0000d0ac01007387 */ /* 0x0001e80000100800 */
[----:B------:R-:W2:Y:S04]  /*3050*/  LDL.LU.64 R214, [R1+0x750] ;  /* 0x0007500001d67983 */ /* 0x000ea80000300a00 */
        /* <DEDUP_REMOVED lines=20> */
[----:B0-----:R-:W2:Y:S04]  /*31a0*/  LDL.LU.64 R172, [R1+0x6a8] ;  /* 0x0006a80001ac7983 */ /* 0x001ea80000300a00 */
        /* <DEDUP_REMOVED lines=25> */
[----:B------:R-:W2:Y:S01]  /*3340*/  LDL.LU.64 R120, [R1+0x5d8] ;  /* 0x0005d80001787983 */ /* 0x000ea20000300a00 */
[----:B------:R-:W-:-:S02]  /*3350*/  UIADD3 UR8, UR5, 0x2, URZ ;  /* 0x0000000205087890 */ /* 0x000fc4000fffe03f */
[----:B------:R-:W-:Y:S01]  /*3360*/  UIADD3 UR10, UR6, 0x2, URZ ;  /* 0x00000002060a7890 */ /* 0x000fe2000fffe03f */
[----:B------:R-:W-:Y:S01]  /*3370*/  UMOV UR9, 0x80000020 ;  /* 0x8000002000097882 */ /* 0x000fe20000000000 */
[----:B------:R-:W-:Y:S01]  /*3380*/  UMOV UR11, 0x80000020 ;  /* 0x80000020000b7882 */ /* 0x000fe20000000000 */
[----:B--2---:R-:W-:-:S06]  /*3390*/  WARPGROUP.ARRIVE ;  /* 0x00000000000079c5 */ /* 0x004fcc0000000000 */
[----:B------:R-:W-:Y:S03]  /*33a0*/  IGMMA.64x192x32.S8.S8 R120, gdesc[UR8], R120, gsb0 ;  /* 0x04e00000087879f1 */ /* 0x000fe60008041078 */
[----:B------:R-:W-:Y:S02]  /*33b0*/  WARPGROUP.DEPBAR.LE gsb0, 0x0 ;  /* 0x00008000000079c5 */ /* 0x000fe40000010000 */
        /* <DEDUP_REMOVED lines=47> */
[----:B------:R0:W-:Y:S04]  /*36b0*/  STL.64 [R1+0x2f8], R214 ;  /* 0x0002f8d601007387 */ /* 0x0001e80000100a00 */
        /* <DEDUP_REMOVED lines=48> */
[----:B------:R-:W-:Y:S01]  /*39c0*/  UIADD3 UR14, UR6, 0x302, URZ ;  /* 0x00000302060e7890 */ /* 0x000fe2000fffe03f */
[----:B------:R-:W-:Y:S01]  /*39d0*/  UMOV UR12, UR8 ;  /* 0x00000008000c7c82 */ /* 0x000fe20008000000 */
[----:B------:R-:W-:Y:S01]  /*39e0*/  UMOV UR13, UR9 ;  /* 0x00000009000d7c82 */ /* 0x000fe20008000000 */
        /* <DEDUP_REMOVED lines=42> */
[----:B0-----:R-:W2:Y:S04]  /*3c90*/  LDL.LU R140, [R1] ;  /* 0x00000000018c7983 */ /* 0x001ea80000300800 */
[----:B------:R-:W2:Y:S04]  /*3ca0*/  LDL.LU R141, [R1+0x4] ;  /* 0x00000400018d7983 */ /* 0x000ea80000300800 */
        /* <DEDUP_REMOVED lines=50> */
[----:B------:R-:W2:Y:S01]  /*3fd0*/  LDL.LU R192, [R1+0xd0] ;  /* 0x0000d00001c07983 */ /* 0x000ea20000300800 */
[----:B------:R-:W-:Y:S01]  /*3fe0*/  UIADD3 UR12, UR5, 0x202, URZ ;  /* 0x00000202050c7890 */ /* 0x000fe2000fffe03f */
[----:B------:R-:W-:Y:S01]  /*3ff0*/  WARPGROUP.ARRIVE ;  /* 0x00000000000079c5 */ /* 0x000fe20000000000 */
[----:B------:R-:W-:Y:S01]  /*4000*/  UMOV UR13, 0x80000020 ;  /* 0x80000020000d7882 */ /* 0x000fe20000000000 */
[----:B------:R-:W-:Y:S01]  /*4010*/  IMAD.MOV.U32 R199, RZ, RZ, R235 ;  /* 0x000000ffffc77224 */ /* 0x000fe200078e00eb */
[----:B------:R-:W-:Y:S01]  /*4020*/  MOV R200, R234 ;  /* 0x000000ea00c87202 */ /* 0x000fe20000000f00 */
[----:B------:R-:W-:Y:S01]  /*4030*/  IMAD.MOV.U32 R201, RZ, RZ, R233 ;  /* 0x000000ffffc97224 */ /* 0x000fe200078e00e9 */
[----:B------:R-:W-:Y:S01]  /*4040*/  MOV R203, R231 ;  /* 0x000000e700cb7202 */ /* 0x000fe20000000f00 */
[----:B------:R-:W-:-:S02]  /*4050*/  IMAD.MOV.U32 R202, RZ, RZ, R232 ;  /* 0x000000ffffca7224 */ /* 0x000fc400078e00e8 */
[----:B------:R-:W-:Y:S01]  /*4060*/  IGMMA.64x192x32.S8.S8 R24, gdesc[UR12], R24, gsb0 ;  /* 0x04e000000c1879f1 */ /* 0x000fe20008041018 */
        /* <DEDUP_REMOVED lines=23> */
[----:B------:R-:W-:Y:S01]  /*41e0*/  UMOV UR8, UR12 ;  /* 0x0000000c00087c82 */ /* 0x000fe20008000000 */
[----:B------:R-:W-:Y:S01]  /*41f0*/  IMAD.MOV.U32 R219, RZ, RZ, R23 ;  /* 0x000000ffffdb7224 */ /* 0x000fe200078e0017 */
[----:B------:R-:W-:Y:S01]  /*4200*/  UMOV UR9, UR13 ;  /* 0x0000000d00097c82 */ /* 0x000fe20008000000 */
[----:B------:R-:W-:Y:S01]  /*4210*/  IMAD.MOV.U32 R220, RZ, RZ, R22 ;  /* 0x000000ffffdc7224 */ /* 0x000fe200078e0016 */
[----:B------:R0:W5:Y:S01]  /*4220*/  LDL.LU R0, [R1+0x454] ;  /* 0x0004540001007983 */ /* 0x0001620000300800 */
[----:B------:R-:W-:-:S02]  /*4230*/  IMAD.MOV.U32 R222, RZ, RZ, R20 ;  /* 0x000000ffffde7224 */ /* 0x000fc400078e0014 */
[----:B------:R-:W-:Y:S01]  /*4240*/  IMAD.MOV.U32 R223, RZ, RZ, R15 ;  /* 0x000000ffffdf7224 */ /* 0x000fe200078e000f */
[----:B------:R0:W5:Y:S01]  /*4250*/  LDL.LU R19, [R1+0x450] ;  /* 0x0004500001137983 */ /* 0x0001620000300800 */
[----:B------:R-:W-:Y:S02]  /*4260*/  IMAD.MOV.U32 R225, RZ, RZ, R13 ;  /* 0x000000ffffe17224 */ /* 0x000fe400078e000d */
[----:B------:R-:W-:Y:S01]  /*4270*/  IMAD.MOV.U32 R226, RZ, RZ, R12 ;  /* 0x000000ffffe27224 */ /* 0x000fe200078e000c */
[----:B------:R0:W5:Y:S01]  /*4280*/  LDL.LU R18, [R1+0x44c] ;  /* 0x00044c0001127983 */ /* 0x0001620000300800 */
[----:B------:R-:W-:Y:S02]  /*4290*/  IMAD.MOV.U32 R228, RZ, RZ, R10 ;  /* 0x000000ffffe47224 */ /* 0x000fe400078e000a */
        /* <DEDUP_REMOVED lines=8> */
[----:B------:R-:W-:-:S04]  /*4320*/  WARPGROUP.DEPBAR.LE gsb0, 0x0 ;  /* 0x00008000000079c5 */ /* 0x000fc80000010000 */
[----:B--2---:R-:W-:-:S06]  /*4330*/  WARPGROUP.ARRIVE ;  /* 0x00000000000079c5 */ /* 0x004fcc0000000000 */
[----:B------:R-:W-:Y:S03]  /*4340*/  IGMMA.64x192x32.S8.S8 R140, gdesc[UR8], R140, gsb0 ;  /* 0x04e00000088c79f1 */ /* 0x000fe6000804108c */
[----:B------:R-:W-:Y:S02]  /*4350*/  WARPGROUP.DEPBAR.LE gsb0, 0x0 ;  /* 0x00008000000079c5 */ /* 0x000fe40000010000 */
[----:B------:R-:W-:Y:S04]  /*4360*/  STL.64 [R1], R140 ;  /* 0x0000008c01007387 */ /* 0x000fe80000100a00 */
        /* <DEDUP_REMOVED lines=47> */
[----:B-1----:R0:W5:Y:S04]  /*4660*/  LDL.LU.64 R214, [R1+0x438] ;  /* 0x0004380001d67983 */ /* 0x0021680000300a00 */
[----:B------:R0:W5:Y:S04]  /*4670*/  LDL.LU.64 R212, [R1+0x430] ;  /* 0x0004300001d47983 */ /* 0x0001680000300a00 */
        /* <DEDUP_REMOVED lines=35> */
[----:B------:R0:W5:Y:S01]  /*48b0*/  LDL.LU.64 R140, [R1+0x310] ;  /* 0x00031000018c7983 */ /* 0x0001620000300a00 */
[----:B------:R-:W-:Y:S05]  /*48c0*/  @!P1 BRA `(.L_x_22) ;  /* 0x0000003c00889947 */ /* 0x000fea0003800000 */
[----:B------:R-:W-:-:S04]  /*48d0*/  UIADD3 UR5, UR39, 0x1, URZ ;  /* 0x0000000127057890 */ /* 0x000fc8000fffe03f */
[----:B------:R-:W-:-:S04]  /*48e0*/  UISETP.NE.AND UP0, UPT, UR5, 0x5, UPT ;  /* 0x000000050500788c */ /* 0x000fc8000bf05270 */
[----:B------:R-:W-:Y:S02]  /*48f0*/  USEL UR6, URZ, 0x1, UP0 ;  /* 0x000000013f067887 */ /* 0x000fe40008000000 */
[----:B------:R-:W-:Y:S02]  /*4900*/  USEL UR5, UR5, URZ, UP0 ;  /* 0x0000003f05057287 */ /* 0x000fe40008000000 */
[----:B------:R-:W-:-:S06]  /*4910*/  ULOP3.LUT UR6, UR38, UR6, URZ, 0x3c, !UPT ;  /* 0x0000000626067292 */ /* 0x000fcc000f8e3c3f */
[----:B------:R-:W-:Y:S01]  /*4920*/  MOV R2, UR6 ;  /* 0x0000000600027c02 */ /* 0x000fe20008000f00 */
[----:B------:R-:W-:-:S06]  /*4930*/  UMOV UR6, UR39 ;  /* 0x0000002700067c82 */ /* 0x000fcc0008000000 */
.L_x_29:
[----:B------:R-:W-:Y:S05]  /*4940*/  @!P0 BRA `(.L_x_23) ;  /* 0x0000000000048947 */ /* 0x000fea0003800000 */
[----:B------:R-:W-:Y:S01]  /*4950*/  BPT.TRAP 0x1 ;  /* 0x000000040000795c */ /* 0x000fe20000300000 */
.L_x_23:
[----:B------:R-:W1:Y:S01]  /*4960*/  S2UR UR8, SR_CgaCtaId ;  /* 0x00000000000879c3 */ /* 0x000e620000008800 */
[----:B------:R-:W-:Y:S01]  /*4970*/  UMOV UR7, 0x400 ;  /* 0x0000040000077882 */ /* 0x000fe20000000000 */
[----:B------:R-:W-:Y:S01]  /*4980*/  IMAD.U32 R4, RZ, RZ, UR5 ;  /* 0x00000005ff047e24 */ /* 0x000fe2000f8e00ff */
[----:B------:R-:W-:Y:S01]  /*4990*/  SHF.L.U32 R5, R2, 0x1f, RZ ;  /* 0x0000001f02057819 */ /* 0x000fe200000006ff */
[----:B-1----:R-:W-:-:S06]  /*49a0*/  ULEA UR7, UR8, UR7, 0x18 ;  /* 0x0000000708077291 */ /* 0x002fcc000f8ec03f */
[----:B-----5:R-:W-:-:S05]  /*49b0*/  IMAD.U32 R0, RZ, RZ, UR7 ;  /* 0x00000007ff007e24 */ /* 0x020fca000f8e00ff */
[----:B------:R-:W-:-:S04]  /*49c0*/  LEA R4, R4, R0, 0x3 ;  /* 0x0000000004047211 */ /* 0x000fc800078e18ff */
[----:B------:R1:W2:Y:S01]  /*49d0*/  SYNCS.PHASECHK.TRANS64.TRYWAIT P1, [R4+URZ], R5 ;  /* 0x00000005040075a7 */ /* 0x0002a2000802017f */
[----:B------:R-:W-:Y:S05]  /*49e0*/  @!P0 BRA `(.L_x_24) ;  /* 0x0000000000048947 */ /* 0x000fea0003800000 */
[----:B------:R-:W-:Y:S01]  /*49f0*/  BPT.TRAP 0x1 ;  /* 0x000000040000795c */ /* 0x000fe20000300000 */
.L_x_24:
[----:B--2---:R-:W-:Y:S05]  /*4a00*/  @P1 BRA `(.L_x_25) ;  /* 0x0000000000081947 */ /* 0x004fea0003800000 */
[----:B------:R-:W2:Y:S02]  /*4a10*/  SYNCS.PHASECHK.TRANS64.TRYWAIT P1, [R4+URZ], R5 ;  /* 0x00000005040075a7 */ /* 0x000ea4000802017f */
[----:B--2---:R-:W-:Y:S05]  /*4a20*/  @!P1 BRA `(.L_x_26) ;  /* 0x0000019c00349947 */ /* 0x004fea0003800000 */
.L_x_25:
        /* <DEDUP_REMOVED lines=48> */
[----:B---3--:R-:W3:Y:S04]  /*4d30*/  LDL.LU.64 R24, [R1+0x180] ;  /* 0x0001800001187983 */ /* 0x008ee80000300a00 */
[----:B------:R-:W3:Y:S04]  /*4d40*/  LDL.LU.64 R26, [R1+0x188] ;  /* 0x00018800011a7983 */ /* 0x000ee80000300a00 */
        /* <DEDUP_REMOVED lines=45> */
[----:B------:R-:W3:Y:S01]  /*5020*/  LDL.LU.64 R118, [R1+0x2f8] ;  /* 0x0002f80001767983 */ /* 0x000ee20000300a00 */
[----:B------:R-:W-:-:S02]  /*5030*/  ULEA UR7, UR5, UR45, 0xa ;  /* 0x0000002d05077291 */ /* 0x000fc4000f8e503f */
[----:B------:R-:W-:Y:S01]  /*5040*/  UIMAD UR16, UR5, 0x600, UR4 ;  /* 0x00000600051078a4 */ /* 0x000fe2000f8e0204 */
[----:B------:R-:W-:Y:S01]  /*5050*/  STL [R1+0x458], R19 ;  /* 0x0004581301007387 */ /* 0x000fe20000100800 */
[----:B------:R-:W-:Y:S01]  /*5060*/  UMOV UR9, 0x80000020 ;  /* 0x8000002000097882 */ /* 0x000fe20000000000 */
[----:B------:R-:W-:Y:S02]  /*5070*/  UMOV UR11, 0x80000020 ;  /* 0x80000020000b7882 */ /* 0x000fe40000000000 */
[----:B------:R-:W-:Y:S02]  /*5080*/  UMOV UR8, UR7 ;  /* 0x0000000700087c82 */ /* 0x000fe40008000000 */
[----:B------:R-:W-:Y:S01]  /*5090*/  UMOV UR10, UR16 ;  /* 0x00000010000a7c82 */ /* 0x000fe20008000000 */
[----:B------:R-:W-:Y:S01]  /*50a0*/  UIADD3 UR14, UR16, 0x300, URZ ;  /* 0x00000300100e7890 */ /* 0x000fe2000fffe03f */
[----:B------:R-:W-:Y:S01]  /*50b0*/  STL [R1+0x454], R18 ;  /* 0x0004541201007387 */ /* 0x000fe20000100800 */
[----:B------:R-:W-:Y:S01]  /*50c0*/  UMOV UR12, UR8 ;  /* 0x00000008000c7c82 */ /* 0x000fe20008000000 */
[----:B------:R-:W-:Y:S01]  /*50d0*/  UMOV UR13, UR9 ;  /* 0x00000009000d7c82 */ /* 0x000fe20008000000 */
[----:B------:R-:W-:Y:S01]  /*50e0*/  UMOV UR15, 0x80000020 ;  /* 0x80000020000f7882 */ /* 0x000fe20000000000 */
[----:B------:R-:W-:Y:S04]  /*50f0*/  STL [R1+0x450], R17 ;  /* 0x0004501101007387 */ /* 0x000fe80000100800 */
[----:B------:R-:W-:Y:S04]  /*5100*/  STL [R1+0x44c], R16 ;  /* 0x00044c1001007387 */ /* 0x000fe80000100800 */
[----:B------:R-:W-:Y:S04]  /*5110*/  STL [R1+0x448], R3 ;  /* 0x0004480301007387 */ /* 0x000fe80000100800 */
[----:B------:R4:W-:Y:S04]  /*5120*/  STL [R1+0x444], R2 ;  /* 0x0004440201007387 */ /* 0x0009e80000100800 */
[----:B------:R0:W-:Y:S01]  /*5130*/  STL [R1+0x440], R0 ;  /* 0x0004400001007387 */ /* 0x0001e20000100800 */
[----:B---3--:R-:W-:-:S06]  /*5140*/  WARPGROUP.ARRIVE ;  /* 0x00000000000079c5 */ /* 0x008fcc0000000000 */
[----:B------:R-:W-:Y:S03]  /*5150*/  IGMMA.64x192x32.S8.S8 R24, gdesc[UR8], R24, gsb0 ;  /* 0x04e00000081879f1 */ /* 0x000fe60008041018 */
[----:B------:R-:W-:Y:S02]  /*5160*/  WARPGROUP.DEPBAR.LE gsb0, 0x0 ;  /* 0x00008000000079c5 */ /* 0x000fe40000010000 */
[----:B------:R-:W-:Y:S01]  /*5170*/  WARPGROUP.ARRIVE ;  /* 0x00000000000079c5 */ /* 0x000fe20000000000 */
[----:B------:R-:W-:Y:S01]  /*5180*/  STL.64 [R1+0x180], R24 ;  /* 0x0001801801007387 */ /* 0x000fe20000100a00 */
[----:B----4-:R-:W-:Y:S01]  /*5190*/  MOV R2, R118 ;  /* 0x0000007600027202 */ /* 0x010fe20000000f00 */
[----:B0-----:R-:W-:Y:S01]  /*51a0*/  IMAD.MOV.U32 R0, RZ, RZ, R119 ;  /* 0x000000ffff007224 */ /* 0x001fe200078e0077 */
[----:B-12---:R-:W-:Y:S01]  /*51b0*/  MOV R5, R115 ;  /* 0x0000007300057202 */ /* 0x006fe20000000f00 */
[----:B------:R-:W-:Y:S01]  /*51c0*/  STL.64 [R1+0x188], R26 ;  /* 0x0001881a01007387 */ /* 0x000fe20000100a00 */
[----:B------:R-:W-:Y:S01]  /*51d0*/  IGMMA.64x192x32.S8.S8 R120, gdesc[UR12], R120, gsb0 ;  /* 0x04e000000c7879f1 */ /* 0x000fe20008041078 */
        /* <DEDUP_REMOVED lines=52> */
[----:B------:R-:W-:Y:S01]  /*5520*/  STL.64 [R1+0x1f8], R54 ;  /* 0x0001f83601007387 */ /* 0x000fe20000100a00 */
[----:B------:R-:W-:-:S03]  /*5530*/  IMAD.MOV.U32 R235, RZ, RZ, R77 ;  /* 0x000000ffffeb7224 */ /* 0x000fc600078e004d */
        /* <DEDUP_REMOVED lines=56> */
[----:B------:R-:W-:-:S03]  /*58c0*/  WARPGROUP.DEPBAR.LE gsb0, 0x0 ;  /* 0x00008000000079c5 */ /* 0x000fc60000010000 */
[----:B------:R-:W2:Y:S04]  /*58d0*/  LDL.LU.64 R28, [R1+0x770] ;  /* 0x00077000011c7983 */ /* 0x000ea80000300a00 */
[----:B------:R-:W2:Y:S04]  /*58e0*/  LDL.LU.64 R26, [R1+0x768] ;  /* 0x00076800011a7983 */ /* 0x000ea80000300a00 */
[----:B------:R-:W2:Y:S04]  /*58f0*/  LDL.LU.64 R24, [R1+0x760] ;  /* 0x0007600001187983 */ /* 0x000ea80000300a00 */
        /* <DEDUP_REMOVED lines=48> */
[----:B0-----:R-:W3:Y:S04]  /*5c00*/  LDL.LU R120, [R1+0x180] ;  /* 0x0001800001787983 */ /* 0x001ee80000300800 */
[----:B------:R-:W3:Y:S04]  /*5c10*/  LDL.LU R121, [R1+0x184] ;  /* 0x0001840001797983 */ /* 0x000ee80000300800 */
[----:B------:R-:W4:Y:S04]  /*5c20*/  LDL.LU R122, [R1+0x188] ;  /* 0x00018800017a7983 */ /* 0x000f280000300800 */
[----:B------:R-:W4:Y:S04]  /*5c30*/  LDL.LU R123, [R1+0x18c] ;  /* 0x00018c00017b7983 */ /* 0x000f280000300800 */
[----:B------:R-:W2:Y:S04]  /*5c40*/  LDL.LU R124, [R1+0x190] ;  /* 0x00019000017c7983 */ /* 0x000ea80000300800 */
[----:B------:R-:W2:Y:S04]  /*5c50*/  LDL.LU R125, [R1+0x194] ;  /* 0x00019400017d7983 */ /* 0x000ea80000300800 */
[----:B------:R-:W3:Y:S04]  /*5c60*/  LDL.LU R126, [R1+0x198] ;  /* 0x00019800017e7983 */ /* 0x000ee80000300800 */
        /* <DEDUP_REMOVED lines=45> */
[----:B------:R-:W2:Y:S01]  /*5f40*/  LDL.LU R172, [R1+0x250] ;  /* 0x0002500001ac7983 */ /* 0x000ea20000300800 */
        /* <DEDUP_REMOVED lines=64> */
[----:B--2---:R-:W-:Y:S04]  /*6350*/  STL.64 [R1+0x6b0], R172 ;  /* 0x0006b0ac01007387 */ /* 0x004fe80000100a00 */
[----:B----4-:R-:W-:Y:S04]  /*6360*/  STL.64 [R1+0x6a8], R170 ;  /* 0x0006a8aa01007387 */ /* 0x010fe80000100a00 */
[----:B---3--:R-:W-:Y:S04]  /*6370*/  STL.64 [R1+0x6a0], R168 ;  /* 0x0006a0a801007387 */ /* 0x008fe80000100a00 */
        /* <DEDUP_REMOVED lines=24> */
[----:B0-----:R-:W2:Y:S04]  /*6500*/  LDL.LU.64 R120, [R1] ;  /* 0x0000000001787983 */ /* 0x001ea80000300a00 */
        /* <DEDUP_REMOVED lines=48> */
[----:B------:R-:W-:Y:S01]  /*6810*/  WARPGROUP.ARRIVE ;  /* 0x00000000000079c5 */ /* 0x000fe20000000000 */
[----:B------:R-:W-:-:S07]  /*6820*/  UMOV UR13, 0x80000020 ;  /* 0x80000020000d7882 */ /* 0x000fce0000000000 */
[----:B------:R-:W-:Y:S01]  /*6830*/  IGMMA.64x192x32.S8.S8 R24, gdesc[UR12], R24, gsb0 ;  /* 0x04e000000c1879f1 */ /* 0x000fe20008041018 */
[----:B------:R-:W-:Y:S01]  /*6840*/  UMOV UR14, UR10 ;  /* 0x0000000a000e7c82 */ /* 0x000fe20008000000 */
[----:B------:R-:W-:Y:S01]  /*6850*/  UMOV UR15, UR11 ;  /* 0x0000000b000f7c82 */ /* 0x000fe20008000000 */
[----:B------:R-:W-:Y:S02]  /*6860*/  WARPGROUP.DEPBAR.LE gsb0, 0x0 ;  /* 0x00008000000079c5 */ /* 0x000fe40000010000 */
[----:B--2---:R-:W-:-:S06]  /*6870*/  WARPGROUP.ARRIVE ;  /* 0x00000000000079c5 */ /* 0x004fcc0000000000 */
[----:B------:R-:W-:Y:S03]  /*6880*/  IGMMA.64x192x32.S8.S8 R120, gdesc[UR12], R120, gsb0 ;  /* 0x04e000000c7879f1 */ /* 0x000fe60008041078 */
[----:B------:R-:W-:Y:S02]  /*6890*/  WARPGROUP.DEPBAR.LE gsb0, 0x0 ;  /* 0x00008000000079c5 */ /* 0x000fe40000010000 */
[----:B------:R-:W-:Y:S01]  /*68a0*/  STL.64 [R1], R120 ;  /* 0x0000007801007387 */ /* 0x000fe20000100a00 */
[----:B------:R-:W-:Y:S01]  /*68b0*/  IMAD.MOV.U32 R5, RZ, RZ, R214 ;  /* 0x000000ffff057224 */ /* 0x000fe200078e00d6 */
[----:B------:R-:W-:Y:S01]  /*68c0*/  MOV R4, R215 ;  /* 0x000000d700047202 */ /* 0x000fe20000000f00 */
[----:B------:R-:W-:Y:S01]  /*68d0*/  IMAD.MOV.U32 R6, RZ, RZ, R213 ;  /* 0x000000ffff067224 */ /* 0x000fe200078e00d5 */
[----:B------:R-:W-:Y:S01]  /*68e0*/  STL.64 [R1+0x8], R122 ;  /* 0x0000087a01007387 */ /* 0x000fe20000100a00 */
        /* <DEDUP_REMOVED lines=346> */
[----:B------:R-:W-:Y:S01]  /*7e90*/  IMAD.MOV.U32 R199, RZ, RZ, R0 ;  /* 0x000000ffffc77224 */ /* 0x000fe200078e0000 */
[----:B------:R-:W-:Y:S01]  /*7ea0*/  UMOV UR8, UR12 ;  /* 0x0000000c00087c82 */ /* 0x000fe20008000000 */
[----:B------:R-:W-:Y:S01]  /*7eb0*/  IMAD.MOV.U32 R221, RZ, RZ, R22 ;  /* 0x000000ffffdd7224 */ /* 0x000fe200078e0016 */
[----:B------:R-:W-:Y:S01]  /*7ec0*/  UMOV UR9, UR13 ;  /* 0x0000000d00097c82 */ /* 0x000fe20008000000 */
        /* <DEDUP_REMOVED lines=13> */
[----:B------:R0:W5:Y:S04]  /*7fa0*/  LDL.LU R3, [R1+0x448] ;  /* 0x0004480001037983 */ /* 0x0001680000300800 */
[----:B------:R0:W5:Y:S04]  /*7fb0*/  LDL.LU R2, [R1+0x444] ;  /* 0x0004440001027983 */ /* 0x0001680000300800 */
[----:B------:R0:W5:Y:S01]  /*7fc0*/  LDL.LU R0, [R1+0x440] ;  /* 0x0004400001007983 */ /* 0x0001620000300800 */
[----:B------:R-:W-:-:S02]  /*7fd0*/  WARPGROUP.DEPBAR.LE gsb0, 0x0 ;  /* 0x00008000000079c5 */ /* 0x000fc40000010000 */
        /* <DEDUP_REMOVED lines=90> */
[----:B------:R-:W-:Y:S01]  /*8580*/  BPT.TRAP 0x1 ;  /* 0x000000040000795c */ /* 0x000fe20000300000 */
.L_x_27:
[----:B------:R-:W2:Y:S01]  /*8590*/  LDL R5, [R1+0x300] ;  /* 0x0003000001057983 */ /* 0x000ea20000100800 */
[----:B-----5:R-:W-:Y:S01]  /*85a0*/  ISETP.NE.AND P1, PT, R19, RZ, PT ;  /* 0x000000ff1300720c */ /* 0x020fe20003f25270 */
[----:B------:R-:W-:Y:S01]  /*85b0*/  IMAD.U32 R4, RZ, RZ, UR6 ;  /* 0x00000006ff047e24 */ /* 0x000fe2000f8e00ff */
[----:B------:R-:W-:-:S11]  /*85c0*/  UISETP.GT.U32.AND UP0, UPT, UR40, 0x1, UPT ;  /* 0x000000012800788c */ /* 0x000fd6000bf04070 */
[----:B------:R-:W-:-:S05]  /*85d0*/  @P1 IMAD R4, R4, 0x8, R0 ;  /* 0x0000000804041824 */ /* 0x000fca00078e0200 */
[----:B------:R-:W-:-:S04]  /*85e0*/  @P1 IADD3 R4, R4, 0x28, RZ ;  /* 0x0000002804041810 */ /* 0x000fc80007ffe0ff */
[----:B--2---:R-:W-:-:S04]  /*85f0*/  @P1 PRMT R4, R5, 0x654, R4 ;  /* 0x0000065405041816 */ /* 0x004fc80000000004 */
[----:B------:R1:W-:Y:S01]  /*8600*/  @P1 SYNCS.ARRIVE.TRANS64.RED.A1T0 RZ, [R4+URZ], RZ ;  /* 0x000000ff04ff19a7 */ /* 0x0003e2000810043f */
[----:B------:R-:W-:-:S13]  /*8610*/  PLOP3.LUT P1, PT, PT, PT, UP0, 0x80, 0x0 ;  /* 0x000000000000781c */ /* 0x000fda0003f2f008 */
[----:B-1----:R-:W-:Y:S05]  /*8620*/  @P1 BRA `(.L_x_28) ;  /* 0x0000000000041947 */ /* 0x002fea0003800000 */
[----:B------:R-:W-:Y:S01]  /*8630*/  BPT.TRAP 0x1 ;  /* 0x000000040000795c */ /* 0x000fe20000300000 */
.L_x_28:
[----:B------:R-:W-:Y:S01]  /*8640*/  UIADD3 UR5, UR5, 0x1, URZ ;  /* 0x0000000105057890 */ /* 0x000fe2000fffe03f */
[C---:B------:R-:W-:Y:S01]  /*8650*/  ISETP.GT.AND P1, PT, R3.reuse, 0x1, PT ;  /* 0x000000010300780c */ /* 0x040fe20003f24270 */
[----:B------:R-:W-:Y:S01]  /*8660*/  UIADD3 UR6, UR6, 0x1, URZ ;  /* 0x0000000106067890 */ /* 0x000fe2000fffe03f */
[----:B------:R-:W-:Y:S01]  /*8670*/  VIADD R3, R3, 0xffffffff ;  /* 0xffffffff03037836 */ /* 0x000fe20000000000 */
[----:B------:R-:W-:Y:S02]  /*8680*/  UISETP.NE.AND UP0, UPT, UR5, 0x5, UPT ;  /* 0x000000050500788c */ /* 0x000fe4000bf05270 */
[----:B------:R-:W-:Y:S02]  /*8690*/  UISETP.NE.AND UP1, UPT, UR6, 0x5, UPT ;  /* 0x000000050600788c */ /* 0x000fe4000bf25270 */
[----:B------:R-:W-:Y:S02]  /*86a0*/  USEL UR7, URZ, 0x1, UP0 ;  /* 0x000000013f077887 */ /* 0x000fe40008000000 */
[----:B------:R-:W-:-:S02]  /*86b0*/  USEL UR5, UR5, URZ, UP0 ;  /* 0x0000003f05057287 */ /* 0x000fc40008000000 */
[----:B------:R-:W-:Y:S02]  /*86c0*/  USEL UR6, UR6, URZ, UP1 ;  /* 0x0000003f06067287 */ /* 0x000fe40008800000 */
[----:B------:R-:W-:Y:S01]  /*86d0*/  LOP3.LUT R2, R2, UR7, RZ, 0x3c, !PT ;  /* 0x0000000702027c12 */ /* 0x000fe2000f8e3cff */
[----:B------:R-:W-:Y:S09]  /*86e0*/  @P1 BRA `(.L_x_29) ;  /* 0xffffffc000941947 */ /* 0x000ff2000383ffff */
.L_x_22:
[----:B------:R-:W1:Y:S02]  /*86f0*/  LDC R2, c[0x0][0x28c] ;  /* 0x0000a300ff027b82 */ /* 0x000e640000000800 */
[----:B-1----:R-:W-:-:S13]  /*8700*/  ISETP.GE.AND P1, PT, R2, 0x1, PT ;  /* 0x000000010200780c */ /* 0x002fda0003f26270 */
[----:B------:R-:W-:Y:S05]  /*8710*/  @!P1 BRA `(.L_x_30) ;  /* 0x0000000000589947 */ /* 0x000fea0003800000 */
[----:B------:R-:W-:Y:S05]  /*8720*/  @!P0 BRA `(.L_x_31) ;  /* 0x0000000000048947 */ /* 0x000fea0003800000 */
[----:B------:R-:W-:Y:S01]  /*8730*/  BPT.TRAP 0x1 ;  /* 0x000000040000795c */ /* 0x000fe20000300000 */
.L_x_31:
[----:B-----5:R-:W-:Y:S01]  /*8740*/  ISETP.NE.AND P0, PT, R19, RZ, PT ;  /* 0x000000ff1300720c */ /* 0x020fe20003f05270 */
[----:B------:R-:W-:-:S12]  /*8750*/  BSSY B0, `(.L_x_32) ;  /* 0x000000e000007945 */ /* 0x000fd80003800000 */
[----:B------:R-:W-:Y:S05]  /*8760*/  @!P0 BRA `(.L_x_33) ;  /* 0x0000000000308947 */ /* 0x000fea0003800000 */
[----:B------:R-:W2:Y:S01]  /*8770*/  LDL R3, [R1+0x300] ;  /* 0x0003000001037983 */ /* 0x000ea20000100800 */
[----:B------:R-:W-:-:S04]  /*8780*/  UISETP.LT.AND UP0, UPT, UR44, 0x1, UPT ;  /* 0x000000012c00788c */ /* 0x000fc8000bf01270 */
[----:B------:R-:W-:-:S04]  /*8790*/  USEL UR6, UR44, 0x1, UP0 ;  /* 0x000000012c067887 */ /* 0x000fc80008000000 */
[----:B------:R-:W-:-:S04]  /*87a0*/  UIADD3 UR6, UR39, UR44, -UR6 ;  /* 0x0000002c27067290 */ /* 0x000fc8000fffe806 */
[----:B------:R-:W-:-:S04]  /*87b0*/  UIMAD.WIDE.U32 UR4, UR6, -0x33333333, URZ ;  /* 0xcccccccd060478a5 */ /* 0x000fc8000f8e003f */
[----:B------:R-:W-:-:S04]  /*87c0*/  USHF.R.U32.HI UR4, URZ, 0x2, UR5 ;  /* 0x000000023f047899 */ /* 0x000fc80008011605 */
[----:B------:R-:W-:-:S06]  /*87d0*/  UIMAD UR6, UR4, -0x5, UR6 ;  /* 0xfffffffb040678a4 */ /* 0x000fcc000f8e0206 */
[----:B------:R-:W-:-:S05]  /*87e0*/  IMAD.U32 R2, RZ, RZ, UR6 ;  /* 0x00000006ff027e24 */ /* 0x000fca000f8e00ff */
[----:B------:R-:W-:-:S05]  /*87f0*/  LEA R0, R2, R0, 0x3 ;  /* 0x0000000002007211 */ /* 0x000fca00078e18ff */
[----:B------:R-:W-:-:S05]  /*8800*/  VIADD R0, R0, 0x28 ;  /* 0x0000002800007836 */ /* 0x000fca0000000000 */
[----:B--2---:R-:W-:-:S04]  /*8810*/  PRMT R0, R3, 0x654, R0 ;  /* 0x0000065403007816 */ /* 0x004fc80000000000 */
[----:B------:R1:W-:Y:S03]  /*8820*/  SYNCS.ARRIVE.TRANS64.RED.A1T0 RZ, [R0+URZ], RZ ;  /* 0x000000ff00ff79a7 */ /* 0x0003e6000810043f */
.L_x_33:
[----:B------:R-:W-:Y:S05]  /*8830*/  BSYNC B0 ;  /* 0x0000000000007941 */ /* 0x000fea0003800000 */
.L_x_32:
[----:B------:R-:W-:-:S06]  /*8840*/  UISETP.GT.U32.AND UP0, UPT, UR40, 0x1, UPT ;  /* 0x000000012800788c */ /* 0x000fcc000bf04070 */
[----:B------:R-:W-:-:S13]  /*8850*/  PLOP3.LUT P0, PT, PT, PT, UP0, 0x80, 0x0 ;  /* 0x000000000000781c */ /* 0x000fda0003f0f008 */
[----:B------:R-:W-:Y:S05]  /*8860*/  @P0 BRA `(.L_x_30) ;  /* 0x0000000000040947 */ /* 0x000fea0003800000 */
[----:B------:R-:W-:Y:S01]  /*8870*/  BPT.TRAP 0x1 ;  /* 0x000000040000795c */ /* 0x000fe20000300000 */
.L_x_30:
[----:B------:R-:W2:Y:S01]  /*8880*/  S2R R6, SR_TID.X ;  /* 0x0000000000067919 */ /* 0x000ea20000002100 */
[----:B------:R-:W-:Y:S02]  /*8890*/  UIMAD UR42, UR42, 0x180, URZ ;  /* 0x000001802a2a78a4 */ /* 0x000fe4000f8e023f */
[----:B------:R-:W-:Y:S01]  /*88a0*/  USHF.R.S32.HI UR10, URZ, 0x1f, UR43 ;  /* 0x0000001f3f0a7899 */ /* 0x000fe2000801142b */
[----:B------:R-:W-:Y:S01]  /*88b0*/  ULDC.64 UR6, c[0x0][0x5d0] ;  /* 0x0001740000067ab9 */ /* 0x000fe20000000a00 */
[----:B------:R-:W-:Y:S02]  /*88c0*/  UIMAD.WIDE UR8, UR41, 0x100, URZ ;  /* 0x00000100290878a5 */ /* 0x000fe4000f8e023f */
[----:B------:R-:W-:Y:S01]  /*88d0*/  IMAD.U32 R14, RZ, RZ, UR42 ;  /* 0x0000002aff0e7e24 */ /* 0x000fe2000f8e00ff */
[----:B------:R-:W-:Y:S02]  /*88e0*/  UIMAD UR4, UR10, UR6, URZ ;  /* 0x000000060a0472a4 */ /* 0x000fe4000f8e023f */
[----:B------:R-:W-:Y:S01]  /*88f0*/  IMAD.U32 R4, RZ, RZ, UR6 ;  /* 0x00000006ff047e24 */ /* 0x000fe2000f8e00ff */
[----:B------:R-:W-:-:S02]  /*8900*/  USHF.L.U32 UR41, UR41, 0x8, URZ ;  /* 0x0000000829297899 */ /* 0x000fc4000800063f */
[----:B------:R-:W-:Y:S01]  /*8910*/  UIMAD UR4, UR43, UR7, UR4 ;  /* 0x000000072b0472a4 */ /* 0x000fe2000f8e0204 */
[----:B------:R-:W-:Y:S01]  /*8920*/  ULDC UR6, c[0x0][0x284] ;  /* 0x0000a10000067ab9 */ /* 0x000fe20000000800 */
[----:B------:R-:W-:Y:S01]  /*8930*/  UIADD3 UR39, UR44, UR39, URZ ;  /* 0x000000272c277290 */ /* 0x000fe2000fffe03f */
[----:B0-----:R-:W-:Y:S01]  /*8940*/  IMAD.U32 R222, RZ, RZ, UR6 ;  /* 0x00000006ffde7e24 */ /* 0x001fe2000f8e00ff */
[----:B------:R-:W-:Y:S02]  /*8950*/  UISETP.GE.U32.AND UP2, UPT, UR44, 0x5, UPT ;  /* 0x000000052c00788c */ /* 0x000fe4000bf46070 */
[----:B------:R-:W-:-:S04]  /*8960*/  UISETP.GT.U32.AND UP1, UPT, UR39, 0x4, UPT ;  /* 0x000000042700788c */ /* 0x000fc8000bf24070 */
[----:B------:R-:W-:Y:S01]  /*8970*/  UISETP.LT.U32.AND UP1, UPT, UR44, 0x5, UP1 ;  /* 0x000000052c00788c */ /* 0x000fe20008f21070 */
[----:B--2---:R-:W-:Y:S02]  /*8980*/  SHF.L.U32 R15, R6, 0x1, RZ ;  /* 0x00000001060f7819 */ /* 0x004fe400000006ff */
[----:B------:R-:W-:Y:S02]  /*8990*/  SHF.R.U32.HI R2, RZ, 0x7, R6 ;  /* 0x00000007ff027819 */ /* 0x000fe40000011606 */
[----:B------:R-:W-:Y:S02]  /*89a0*/  LOP3.LUT R14, R14, 0x6, R15, 0xf8, !PT ;  /* 0x000000060e0e7812 */ /* 0x000fe400078ef80f */
[----:B------:R-:W-:Y:S02]  /*89b0*/  LOP3.LUT R2, R2, 0x1, RZ, 0xc0, !PT ;  /* 0x0000000102027812 */ /* 0x000fe400078ec0ff */
[----:B------:R-:W-:Y:S02]  /*89c0*/  SHF.R.S32.HI R15, RZ, 0x1f, R14 ;  /* 0x0000001fff0f7819 */ /* 0x000fe4000001140e */
[----:B-1---5:R-:W-:Y:S01]  /*89d0*/  SHF.R.U32.HI R0, RZ, 0x2, R6 ;  /* 0x00000002ff007819 */ /* 0x022fe20000011606 */
[----:B------:R-:W-:Y:S01]  /*89e0*/  IMAD.SHL.U32 R223, R2, 0x40, RZ ;  /* 0x0000004002df7824 */ /* 0x000fe200078e00ff */
[----:B------:R-:W-:Y:S01]  /*89f0*/  LOP3.LUT R3, R6, 0x60, RZ, 0xc0, !PT ;  /* 0x0000006006037812 */ /* 0x000fe200078ec0ff */
[----:B------:R-:W-:Y:S01]  /*8a00*/  IMAD.WIDE.U32 R4, R4, UR43, R14 ;  /* 0x0000002b04047c25 */ /* 0x000fe2000f8e000e */
[----:B------:R-:W-:-:S02]  /*8a10*/  LOP3.LUT R0, R0, 0x7, RZ, 0xc0, !PT ;  /* 0x0000000700007812 */ /* 0x000fc400078ec0ff */
[----:B------:R-:W-:Y:S02]  /*8a20*/  SHF.R.U32.HI R3, RZ, 0x1, R3 ;  /* 0x00000001ff037819 */ /* 0x000fe40000011603 */
[--C-:B------:R-:W-:Y:S02]  /*8a30*/  LOP3.LUT R223, R223, 0x40, R0.reuse, 0xe2, !PT ;  /* 0x00000040dfdf7812 */ /* 0x100fe400078ee200 */
[----:B------:R-:W-:Y:S02]  /*8a40*/  IADD3 R0, RZ, -R3, -R0 ;  /* 0x80000003ff007210 */ /* 0x000fe40007ffe800 */
[----:B------:R-:W-:Y:S01]  /*8a50*/  IADD3 R5, R5, UR4, RZ ;  /* 0x0000000405057c10 */ /* 0x000fe2000fffe0ff */
[----:B------:R-:W-:Y:S01]  /*8a60*/  ULDC UR4, c[0x0][0x288] ;  /* 0x0000a20000047ab9 */ /* 0x000fe20000000800 */
[----:B------:R-:W-:Y:S01]  /*8a70*/  LOP3.LUT R223, R223, UR8, R3, 0xfe, !PT ;  /* 0x00000008dfdf7c12 */ /* 0x000fe2000f8efe03 */
[----:B------:R-:W-:Y:S01]  /*8a80*/  UISETP.GE.AND UP0, UPT, UR42, UR4, UPT ;  /* 0x000000042a00728c */ /* 0x000fe2000bf06270 */
[----:B------:R-:W-:-:S02]  /*8a90*/  IMAD R0, R2, -0x40, R0 ;  /* 0xffffffc002007824 */ /* 0x000fc400078e0200 */
[----:B------:R-:W-:Y:S01]  /*8aa0*/  IMAD.MOV.U32 R3, RZ, RZ, -0x2 ;  /* 0xfffffffeff037424 */ /* 0x000fe200078e00ff */
[----:B------:R-:W-:Y:S02]  /*8ab0*/  UISETP.GE.OR UP0, UPT, UR41, UR6, UP0 ;  /* 0x000000062900728c */ /* 0x000fe40008706670 */
[----:B------:R-:W-:Y:S01]  /*8ac0*/  IADD3 R222, R222, -UR41, R0 ;  /* 0x80000029dede7c10 */ /* 0x000fe2000fffe000 */
[----:B------:R-:W-:Y:S01]  /*8ad0*/  USEL UR6, URZ, 0x1, !UP1 ;  /* 0x000000013f067887 */ /* 0x000fe2000c800000 */
[----:B------:R-:W-:Y:S01]  /*8ae0*/  LOP3.LUT R0, R6, 0x3, RZ, 0xc0, !PT ;  /* 0x0000000306007812 */ /* 0x000fe200078ec0ff */
[----:B------:R-:W-:Y:S01]  /*8af0*/  UMOV UR41, 0xffffffff ;  /* 0xffffffff00297882 */ /* 0x000fe20000000000 */
[----:B------:R-:W-:Y:S01]  /*8b00*/  PLOP3.LUT P0, PT, PT, PT, UP0, 0x80, 0x0 ;  /* 0x000000000000781c */ /* 0x000fe20003f0f008 */
[----:B------:R-:W-:Y:S02]  /*8b10*/  ULOP3.LUT UR38, UR38, UR6, URZ, 0x3c, !UPT ;  /* 0x0000000626267292 */ /* 0x000fe4000f8e3c3f */
[----:B------:R-:W-:Y:S01]  /*8b20*/  IMAD R0, R0, R3, UR4 ;  /* 0x0000000400007e24 */ /* 0x000fe2000f8e0203 */
[----:B------:R-:W-:-:S04]  /*8b30*/  UIMAD.WIDE.U32 UR4, UR39, -0x33333333, URZ ;  /* 0xcccccccd270478a5 */ /* 0x000fc8000f8e003f */
[----:B------:R-:W-:Y:S01]  /*8b40*/  USHF.R.U32.HI UR4, URZ, 0x2, UR5 ;  /* 0x000000023f047899 */ /* 0x000fe20008011605 */
[----:B------:R-:W-:-:S03]  /*8b50*/  IADD3 R0, R0, -UR42, RZ ;  /* 0x8000002a00007c10 */ /* 0x000fc6000fffe0ff */
[----:B------:R-:W-:Y:S02]  /*8b60*/  UIMAD UR39, UR4, -0x5, UR39 ;  /* 0xfffffffb042778a4 */ /* 0x000fe4000f8e0227 */
[----:B------:R-:W-:Y:S01]  /*8b70*/  @UP2 ULOP3.LUT UR38, UR38, 0x1, UR4, 0x78, !UPT ;  /* 0x0000000126262892 */ /* 0x000fe2000f8e7804 */
[----:B------:R-:W-:Y:S11]  /*8b80*/  @P0 BRA `(.L_x_34) ;  /* 0x0000013800f80947 */ /* 0x000ff60003800000 */
[----:B------:R-:W0:Y:S01]  /*8b90*/  LDC.64 R2, c[0x0][0x5c8] ;  /* 0x00017200ff027b82 */ /* 0x000e220000000a00 */
[----:B------:R-:W-:Y:S01]  /*8ba0*/  ULDC.64 UR4, c[0x0][0x5c0] ;  /* 0x0001700000047ab9 */ /* 0x000fe20000000a00 */
[----:B------:R-:W-:Y:S01]  /*8bb0*/  BSSY B0, `(.L_x_34) ;  /* 0x00013bb000007945 */ /* 0x000fe20003800000 */
[C---:B0-----:R-:W-:Y:S01]  /*8bc0*/  IMAD R6, R2.reuse, UR9, RZ ;  /* 0x0000000902067c24 */ /* 0x041fe2000f8e02ff */
[----:B------:R-:W-:Y:S01]  /*8bd0*/  SHF.L.U64.HI R9, R2, 0x3, R3 ;  /* 0x0000000302097819 */ /* 0x000fe20000010203 */
[----:B------:R-:W-:-:S04]  /*8be0*/  IMAD.WIDE.U32 R4, R223, R2, R4 ;  /* 0x00000002df047225 */ /* 0x000fc800078e0004 */
[----:B------:R-:W-:Y:S01]  /*8bf0*/  IMAD R6, R223, R3, R6 ;  /* 0x00000003df067224 */ /* 0x000fe200078e0206 */
[----:B------:R-:W-:Y:S01]  /*8c00*/  IADD3 R4, P0, R4, UR4, RZ ;  /* 0x0000000404047c10 */ /* 0x000fe2000ff1e0ff */
[----:B------:R-:W-:Y:S02]  /*8c10*/  IMAD.SHL.U32 R8, R2, 0x8, RZ ;  /* 0x0000000802087824 */ /* 0x000fe400078e00ff */
[----:B------:R-:W-:-:S03]  /*8c20*/  IMAD.IADD R6, R5, 0x1, R6 ;  /* 0x0000000105067824 */ /* 0x000fc600078e0206 */
[-C--:B------:R-:W-:Y:S02]  /*8c30*/  IADD3 R10, P1, R8, R4.reuse, RZ ;  /* 0x00000004080a7210 */ /* 0x080fe40007f3e0ff */
[----:B------:R-:W-:Y:S02]  /*8c40*/  IADD3.X R5, R6, UR5, RZ, P0, !PT ;  /* 0x0000000506057c10 */ /* 0x000fe400087fe4ff */
[C---:B------:R-:W-:Y:S02]  /*8c50*/  LEA R6, P0, R2.reuse, R4, 0x7 ;  /* 0x0000000402067211 */ /* 0x040fe400078038ff */
[-C--:B------:R-:W-:Y:S02]  /*8c60*/  IADD3.X R11, R9, R5.reuse, RZ, P1, !PT ;  /* 0x00000005090b7210 */ /* 0x080fe40000ffe4ff */
[----:B------:R-:W-:Y:S02]  /*8c70*/  LEA.HI.X R7, R2, R5, R3, 0x7, P0 ;  /* 0x0000000502077211 */ /* 0x000fe400000f3c03 */
[----:B------:R-:W-:-:S02]  /*8c80*/  ISETP.NE.AND P0, PT, R18, RZ, PT ;  /* 0x000000ff1200720c */ /* 0x000fc40003f05270 */
[----:B------:R-:W-:-:S05]  /*8c90*/  IADD3 R8, P2, R8, R6, RZ ;  /* 0x0000000608087210 */ /* 0x000fca0007f5e0ff */
[----:B------:R-:W-:-:S06]  /*8ca0*/  IMAD.X R9, R9, 0x1, R7, P2 ;  /* 0x0000000109097824 */ /* 0x000fcc00010e0607 */
[----:B------:R-:W-:Y:S05]  /*8cb0*/  @!P0 BRA `(.L_x_35) ;  /* 0x000000e400988947 */ /* 0x000fea0003800000 */
[----:B------:R-:W0:Y:S01]  /*8cc0*/  LDC.64 R12, c[0x0][0x5b0] ;  /* 0x00016c00ff0c7b82 */ /* 0x000e220000000a00 */
[----:B------:R-:W-:Y:S01]  /*8cd0*/  ULDC.64 UR6, c[0x0][0x5b8] ;  /* 0x00016e0000067ab9 */ /* 0x000fe20000000a00 */
[----:B------:R-:W-:Y:S01]  /*8ce0*/  ISETP.GE.AND P3, PT, R222, 0x1, PT ;  /* 0x00000001de00780c */ /* 0x000fe20003f66270 */
[----:B------:R-:W-:Y:S02]  /*8cf0*/  UIMAD UR4, UR10, UR6, URZ ;  /* 0x000000060a0472a4 */ /* 0x000fe4000f8e023f */
[----:B------:R-:W-:Y:S01]  /*8d00*/  IMAD.U32 R220, RZ, RZ, UR6 ;  /* 0x00000006ffdc7e24 */ /* 0x000fe2000f8e00ff */
[----:B------:R-:W-:Y:S01]  /*8d10*/  BSSY B1, `(.L_x_36) ;  /* 0x000000e000017945 */ /* 0x000fe20003800000 */
[----:B------:R-:W-:Y:S01]  /*8d20*/  ISETP.LT.OR P1, PT, R0, 0x1, !P3 ;  /* 0x000000010000780c */ /* 0x000fe20005f21670 */
[----:B------:R-:W-:Y:S01]  /*8d30*/  UIMAD UR4, UR43, UR7, UR4 ;  /* 0x000000072b0472a4 */ /* 0x000fe2000f8e0204 */
[----:B------:R-:W1:Y:S01]  /*8d40*/  LDC.64 R216, c[0x0][0x5a8] ;  /* 0x00016a00ffd87b82 */ /* 0x000e620000000a00 */
[----:B------:R-:W-:-:S04]  /*8d50*/  IMAD.WIDE.U32 R220, R220, UR43, R14 ;  /* 0x0000002bdcdc7c25 */ /* 0x000fc8000f8e000e */
[----:B------:R-:W-:Y:S01]  /*8d60*/  IMAD.MOV.U32 R218, RZ, RZ, R220 ;  /* 0x000000ffffda7224 */ /* 0x000fe200078e00dc */
[----:B------:R-:W-:Y:S01]  /*8d70*/  IADD3 R219, R221, UR4, RZ ;  /* 0x00000004dddb7c10 */ /* 0x000fe2000fffe0ff */
[----:B0-----:R-:W-:Y:S02]  /*8d80*/  IMAD R224, R12, UR9, RZ ;  /* 0x000000090ce07c24 */ /* 0x001fe4000f8e02ff */
[----:B------:R-:W-:-:S04]  /*8d90*/  IMAD.WIDE.U32 R2, R223, R12, R218 ;  /* 0x0000000cdf027225 */ /* 0x000fc800078e00da */
[----:B------:R-:W-:Y:S01]  /*8da0*/  IMAD R224, R223, R13, R224 ;  /* 0x0000000ddfe07224 */ /* 0x000fe200078e02e0 */
[----:B-1----:R-:W-:-:S04]  /*8db0*/  IADD3 R22, P0, R2, R216, RZ ;  /* 0x000000d802167210 */ /* 0x002fc80007f1e0ff */
[----:B------:R-:W-:Y:S01]  /*8dc0*/  IADD3.X R23, R217, R3, R224, P0, !PT ;  /* 0x00000003d9177210 */ /* 0x000fe200007fe4e0 */
[----:B------:R-:W-:Y:S08]  /*8dd0*/  @P1 BRA `(.L_x_37) ;  /* 0x0000000000041947 */ /* 0x000ff00003800000 */
[----:B------:R0:W5:Y:S02]  /*8de0*/  LDG.E.U8 R16, desc[UR36][R22.64] ;  /* 0x0000002416107981 */ /* 0x000164000c1e1100 */
.L_x_37:
[----:B------:R-:W-:Y:S05]  /*8df0*/  BSYNC B1 ;  /* 0x0000000000017941 */ /* 0x000fea0003800000 */
.L_x_36:
[----:B------:R-:W2:Y:S01]  /*8e00*/  LDL.LU R3, [R1+0x180] ;  /* 0x0001800001037983 */ /* 0x000ea20000300800 */
[----:B-----5:R-:W-:Y:S01]  /*8e10*/  LOP3.LUT R2, R16, 0xffff, RZ, 0xc0, !PT ;  /* 0x0000ffff10027812 */ /* 0x020fe200078ec0ff */
[----:B------:R-:W-:Y:S01]  /*8e20*/  BSSY B1, `(.L_x_38) ;  /* 0x000000a000017945 */ /* 0x000fe20003800000 */
[----:B------:R-:W-:Y:S02]  /*8e30*/  ISETP.LT.OR P0, PT, R0, 0x2, !P3 ;  /* 0x000000020000780c */ /* 0x000fe40005f01670 */
[----:B------:R-:W-:-:S05]  /*8e40*/  PRMT R2, R2, 0x8880, RZ ;  /* 0x0000888002027816 */ /* 0x000fca00000000ff */
[----:B------:R-:W-:-:S04]  /*8e50*/  IMAD R2, R2, R18, RZ ;  /* 0x0000001202027224 */ /* 0x000fc800078e02ff */
[----:B--2---:R-:W-:-:S05]  /*8e60*/  @!P1 IMAD R3, R3, R17, R2 ;  /* 0x0000001103039224 */ /* 0x004fca00078e0202 */
[----:B------:R1:W-:Y:S01]  /*8e70*/  @!P1 STG.E.U8 desc[UR36][R4.64], R3 ;  /* 0x0000000304009986 */ /* 0x0003e2000c101124 */
[----:B------:R-:W-:Y:S05]  /*8e80*/  @P0 BRA `(.L_x_39) ;  /* 0x00000000000c0947 */ /* 0x000fea0003800000 */
[----:B------:R-:W2:Y:S02]  /*8e90*/  LDG.E.U8 R16, desc[UR36][R22.64+0x1] ;  /* 0x0000012416107981 */ /* 0x000ea4000c1e1100 */
[----:B--2---:R-:W-:-:S05]  /*8ea0*/  PRMT R2, R16, 0x8880, RZ ;  /* 0x0000888010027816 */ /* 0x004fca00000000ff */
[----:B------:R-:W-:-:S07]  /*8eb0*/  IMAD R2, R2, R18, RZ ;  /* 0x0000001202027224 */ /* 0x000fce00078e02ff */
.L_x_39:
[----:B------:R-:W-:Y:S05]  /*8ec0*/  BSYNC B1 ;  /* 0x0000000000017941 */ /* 0x000fea0003800000 */
.L_x_38:
[----:B-1----:R-:W2:Y:S01]  /*8ed0*/  LDL.LU R3, [R1+0x184] ;  /* 0x0001840001037983 */ /* 0x002ea20000300800 */
[----:B------:R-:W-:Y:S01]  /*8ee0*/  ISETP.GE.AND P2, PT, R222, 0x9, PT ;  /* 0x00000009de00780c */ /* 0x000fe20003f46270 */
[C---:B------:R-:W-:Y:S01]  /*8ef0*/  IMAD.SHL.U32 R14, R12.reuse, 0x8, RZ ;  /* 0x000000080c0e7824 */ /* 0x040fe200078e00ff */
[----:B------:R-:W-:Y:S01]  /*8f00*/  SHF.L.U64.HI R15, R12, 0x3, R13 ;  /* 0x000000030c0f7819 */ /* 0x000fe2000001020d */
[----:B------:R-:W-:Y:S01]  /*8f10*/  BSSY B1, `(.L_x_40) ;  /* 0x0000010000017945 */ /* 0x000fe20003800000 */
[C---:B------:R-:W-:Y:S02]  /*8f20*/  ISETP.LT.OR P4, PT, R0.reuse, 0x1, !P2 ;  /* 0x000000010000780c */ /* 0x040fe40005781670 */
[----:B------:R-:W-:Y:S01]  /*8f30*/  ISETP.LT.OR P1, PT, R0, 0x2, !P2 ;  /* 0x000000020000780c */ /* 0x000fe20005721670 */
[----:B------:R-:W-:-:S05]  /*8f40*/  IMAD.WIDE.U32 R20, R223, R12, R14 ;  /* 0x0000000cdf147225 */ /* 0x000fca00078e000e */
[----:B------:R-:W-:Y:S02]  /*8f50*/  IADD3 R224, R224, R21, RZ ;  /* 0x00000015e0e07210 */ /* 0x000fe40007ffe0ff */
[----:B------:R-:W-:-:S04]  /*8f60*/  IADD3 R20, P5, P6, R220, R216, R20 ;  /* 0x000000d8dc147210 */ /* 0x000fc80007ebe014 */
[----:B------:R-:W-:Y:S02]  /*8f70*/  IADD3.X R21, R219, R217, R224, P5, P6 ;  /* 0x000000d9db157210 */ /* 0x000fe40002fec4e0 */
[C---:B------:R-:W-:Y:S02]  /*8f80*/  ISETP.LT.OR P5, PT, R0.reuse, 0xa, !P3 ;  /* 0x0000000a0000780c */ /* 0x040fe40005fa1670 */
[----:B------:R-:W-:Y:S01]  /*8f90*/  ISETP.LT.OR P6, PT, R0, 0x9, !P2 ;  /* 0x000000090000780c */ /* 0x000fe200057c1670 */
[----:B--2---:R-:W-:-:S05]  /*8fa0*/  @!P0 IMAD R3, R3, R17, R2 ;  /* 0x0000001103038224 */ /* 0x004fca00078e0202 */
[----:B------:R1:W-:Y:S01]  /*8fb0*/  @!P0 STG.E.U8 desc[UR36][R4.64+0x1], R3 ;  /* 0x0000010304008986 */ /* 0x0003e2000c101124 */
[----:B------:R-:W-:Y:S01]  /*8fc0*/  ISETP.LT.OR P0, PT, R0, 0x9, !P3 ;  /* 0x000000090000780c */ /* 0x000fe20005f01670 */
[----:B------:R-:W-:-:S12]  /*8fd0*/  @P4 BRA `(.L_x_41) ;  /* 0x00000000000c4947 */ /* 0x000fd80003800000 */
[----:B------:R-:W2:Y:S02]  /*8fe0*/  LDG.E.U8 R16, desc[UR36][R20.64] ;  /* 0x0000002414107981 */ /* 0x000ea4000c1e1100 */
[----:B--2---:R-:W-:-:S05]  /*8ff0*/  PRMT R2, R16, 0x8880, RZ ;  /* 0x0000888010027816 */ /* 0x004fca00000000ff */
[----:B------:R-:W-:-:S07]  /*9000*/  IMAD R2, R2, R18, RZ ;  /* 0x0000001202027224 */ /* 0x000fce00078e02ff */
.L_x_41:
[----:B------:R-:W-:Y:S05]  /*9010*/  BSYNC B1 ;  /* 0x0000000000017941 */ /* 0x000fea0003800000 */
.L_x_40:
[----:B-1----:R-:W2:Y:S01]  /*9020*/  LDL.LU R3, [R1+0x188] ;  /* 0x0001880001037983 */ /* 0x002ea20000300800 */
[----:B------:R-:W-:Y:S01]  /*9030*/  BSSY B1, `(.L_x_42) ;  /* 0x0000007000017945 */ /* 0x000fe20003800000 */
[----:B--2---:R-:W-:-:S05]  /*9040*/  @!P4 IMAD R3, R3, R17, R2 ;  /* 0x000000110303c224 */ /* 0x004fca00078e0202 */
[----:B------:R1:W-:Y:S01]  /*9050*/  @!P4 STG.E.U8 desc[UR36][R10.64], R3 ;  /* 0x000000030a00c986 */ /* 0x0003e2000c101124 */
[----:B------:R-:W-:Y:S05]  /*9060*/  @P1 BRA `(.L_x_43) ;  /* 0x00000000000c1947 */ /* 0x000fea0003800000 */
[----:B------:R-:W2:Y:S02]  /*9070*/  LDG.E.U8 R16, desc[UR36][R20.64+0x1] ;  /* 0x0000012414107981 */ /* 0x000ea4000c1e1100 */
[----:B--2---:R-:W-:-:S05]  /*9080*/  PRMT R2, R16, 0x8880, RZ ;  /* 0x0000888010027816 */ /* 0x004fca00000000ff */
[----:B------:R-:W-:-:S07]  /*9090*/  IMAD R2, R2, R18, RZ ;  /* 0x0000001202027224 */ /* 0x000fce00078e02ff */
.L_x_43:
[----:B------:R-:W-:Y:S05]  /*90a0*/  BSYNC B1 ;  /* 0x0000000000017941 */ /* 0x000fea0003800000 */
.L_x_42:
        /* <DEDUP_REMOVED lines=8> */
.L_x_45:
[----:B------:R-:W-:Y:S05]  /*9130*/  BSYNC B1 ;  /* 0x0000000000017941 */ /* 0x000fea0003800000 */
.L_x_44:
        /* <DEDUP_REMOVED lines=8> */
.L_x_47:
[----:B------:R-:W-:Y:S05]  /*91c0*/  BSYNC B1 ;  /* 0x0000000000017941 */ /* 0x000fea0003800000 */
.L_x_46:
        /* <DEDUP_REMOVED lines=8> */
.L_x_49:
[----:B------:R-:W-:Y:S05]  /*9250*/  BSYNC B1 ;  /* 0x0000000000017941 */ /* 0x000fea0003800000 */
.L_x_48:
[----:B-1----:R-:W2:Y:S01]  /*9260*/  LDL.LU R3, [R1+0x198] ;  /* 0x0001980001037983 */ /* 0x002ea20000300800 */
[C---:B------:R-:W-:Y:S01]  /*9270*/  ISETP.LT.OR P0, PT, R0.reuse, 0xa, !P2 ;  /* 0x0000000a0000780c */ /* 0x040fe20005701670 */
[----:B------:R-:W-:Y:S01]  /*9280*/  BSSY B1, `(.L_x_50) ;  /* 0x000000b000017945 */ /* 0x000fe20003800000 */
[C---:B------:R-:W-:Y:S02]  /*9290*/  ISETP.LT.OR P1, PT, R0.reuse, 0x11, !P3 ;  /* 0x000000110000780c */ /* 0x040fe40005f21670 */
        /* <DEDUP_REMOVED lines=9> */
.L_x_51:
[----:B------:R-:W-:Y:S05]  /*9330*/  BSYNC B1 ;  /* 0x0000000000017941 */ /* 0x000fea0003800000 */
.L_x_50:
        /* <DEDUP_REMOVED lines=8> */
.L_x_53:
[----:B------:R-:W-:Y:S05]  /*93c0*/  BSYNC B1 ;  /* 0x0000000000017941 */ /* 0x000fea0003800000 */
.L_x_52:
        /* <DEDUP_REMOVED lines=8> */
.L_x_55:
[----:B------:R-:W-:Y:S05]  /*9450*/  BSYNC B1 ;  /* 0x0000000000017941 */ /* 0x000fea0003800000 */
.L_x_54:
        /* <DEDUP_REMOVED lines=8> */
.L_x_57:
[----:B------:R-:W-:Y:S05]  /*94e0*/  BSYNC B1 ;  /* 0x0000000000017941 */ /* 0x000fea0003800000 */
.L_x_56:
        /* <DEDUP_REMOVED lines=8> */
.L_x_59:
[----:B------:R-:W-:Y:S05]  /*9570*/  BSYNC B1 ;  /* 0x0000000000017941 */ /* 0x000fea0003800000 */
.L_x_58:
        /* <DEDUP_REMOVED lines=13> */
.L_x_61:
[----:B------:R-:W-:Y:S05]  /*9650*/  BSYNC B1 ;  /* 0x0000000000017941 */ /* 0x000fea0003800000 */
.L_x_60:
        /* <DEDUP_REMOVED lines=8> */
.L_x_63:
[----:B------:R-:W-:Y:S05]  /*96e0*/  BSYNC B1 ;  /* 0x0000000000017941 */ /* 0x000fea0003800000 */
.L_x_62:
        /* <DEDUP_REMOVED lines=8> */
.L_x_65:
[----:B------:R-:W-:Y:S05]  /*9770*/  BSYNC B1 ;  /* 0x0000000000017941 */ /* 0x000fea0003800000 */
.L_x_64:
        /* <DEDUP_REMOVED lines=8> */
.L_x_67:
[----:B------:R-:W-:Y:S05]  /*9800*/  BSYNC B1 ;  /* 0x0000000000017941 */ /* 0x000fea0003800000 */
.L_x_66:
        /* <DEDUP_REMOVED lines=8> */
.L_x_69:
[----:B------:R-:W-:Y:S05]  /*9890*/  BSYNC B1 ;  /* 0x0000000000017941 */ /* 0x000fea0003800000 */
.L_x_68:
        /* <DEDUP_REMOVED lines=13> */
.L_x_71:
[----:B------:R-:W-:Y:S05]  /*9970*/  BSYNC B1 ;  /* 0x0000000000017941 */ /* 0x000fea0003800000 */
.L_x_70:
        /* <DEDUP_REMOVED lines=8> */
.L_x_73:
[----:B------:R-:W-:Y:S05]  /*9a00*/  BSYNC B1 ;  /* 0x0000000000017941 */ /* 0x000fea0003800000 */
.L_x_72:
        /* <DEDUP_REMOVED lines=8> */
.L_x_75:
[----:B------:R-:W-:Y:S05]  /*9a90*/  BSYNC B1 ;  /* 0x0000000000017941 */ /* 0x000fea0003800000 */
.L_x_74:
        /* <DEDUP_REMOVED lines=8> */
.L_x_77:
[----:B------:R-:W-:Y:S05]  /*9b20*/  BSYNC B1 ;  /* 0x0000000000017941 */ /* 0x000fea0003800000 */
.L_x_76:
        /* <DEDUP_REMOVED lines=8> */
.L_x_79:
[----:B------:R-:W-:Y:S05]  /*9bb0*/  BSYNC B1 ;  /* 0x0000000000017941 */ /* 0x000fea0003800000 */
.L_x_78:
        /* <DEDUP_REMOVED lines=13> */
.L_x_81:
[----:B------:R-:W-:Y:S05]  /*9c90*/  BSYNC B1 ;  /* 0x0000000000017941 */ /* 0x000fea0003800000 */
.L_x_80:
        /* <DEDUP_REMOVED lines=8> */
.L_x_83:
[----:B------:R-:W-:Y:S05]  /*9d20*/  BSYNC B1 ;  /* 0x0000000000017941 */ /* 0x000fea0003800000 */
.L_x_82:
        /* <DEDUP_REMOVED lines=8> */
.L_x_85:
[----:B------:R-:W-:Y:S05]  /*9db0*/  BSYNC B1 ;  /* 0x0000000000017941 */ /* 0x000fea0003800000 */
.L_x_84:
        /* <DEDUP_REMOVED lines=8> */
.L_x_87:
[----:B------:R-:W-:Y:S05]  /*9e40*/  BSYNC B1 ;  /* 0x0000000000017941 */ /* 0x000fea0003800000 */
.L_x_86:
        /* <DEDUP_REMOVED lines=8> */
.L_x_89:
[----:B------:R-:W-:Y:S05]  /*9ed0*/  BSYNC B1 ;  /* 0x0000000000017941 */ /* 0x000fea0003800000 */
.L_x_88:
        /* <DEDUP_REMOVED lines=13> */
.L_x_91:
[----:B------:R-:W-:Y:S05]  /*9fb0*/  BSYNC B1 ;  /* 0x0000000000017941 */ /* 0x000fea0003800000 */
.L_x_90:
        /* <DEDUP_REMOVED lines=8> */
.L_x_93:
[----:B------:R-:W-:Y:S05]  /*a040*/  BSYNC B1 ;  /* 0x0000000000017941 */ /* 0x000fea0003800000 */
.L_x_92:
        /* <DEDUP_REMOVED lines=8> */
.L_x_95:
[----:B------:R-:W-:Y:S05]  /*a0d0*/  BSYNC B1 ;  /* 0x0000000000017941 */ /* 0x000fea0003800000 */
.L_x_94:
        /* <DEDUP_REMOVED lines=8> */
.L_x_97:
[----:B------:R-:W-:Y:S05]  /*a160*/  BSYNC B1 ;  /* 0x0000000000017941 */ /* 0x000fea0003800000 */
.L_x_96:
        /* <DEDUP_REMOVED lines=8> */
.L_x_99:
[----:B------:R-:W-:Y:S05]  /*a1f0*/  BSYNC B1 ;  /* 0x0000000000017941 */ /* 0x000fea0003800000 */
.L_x_98:
        /* <DEDUP_REMOVED lines=13> */
.L_x_101:
[----:B------:R-:W-:Y:S05]  /*a2d0*/  BSYNC B1 ;  /* 0x0000000000017941 */ /* 0x000fea0003800000 */
.L_x_100:
        /* <DEDUP_REMOVED lines=8> */
.L_x_103:
[----:B------:R-:W-:Y:S05]  /*a360*/  BSYNC B1 ;  /* 0x0000000000017941 */ /* 0x000fea0003800000 */
.L_x_102:
        /* <DEDUP_REMOVED lines=8> */
.L_x_105:
[----:B------:R-:W-:Y:S05]  /*a3f0*/  BSYNC B1 ;  /* 0x0000000000017941 */ /* 0x000fea0003800000 */
.L_x_104:
        /* <DEDUP_REMOVED lines=8> */
.L_x_107:
[----:B------:R-:W-:Y:S05]  /*a480*/  BSYNC B1 ;  /* 0x0000000000017941 */ /* 0x000fea0003800000 */
.L_x_106:
        /* <DEDUP_REMOVED lines=8> */
.L_x_109:
[----:B------:R-:W-:Y:S05]  /*a510*/  BSYNC B1 ;  /* 0x0000000000017941 */ /* 0x000fea0003800000 */
.L_x_108:
        /* <DEDUP_REMOVED lines=13> */
.L_x_111:
[----:B------:R-:W-:Y:S05]  /*a5f0*/  BSYNC B1 ;  /* 0x0000000000017941 */ /* 0x000fea0003800000 */
.L_x_110:
        /* <DEDUP_REMOVED lines=8> */
.L_x_113:
[----:B------:R-:W-:Y:S05]  /*a680*/  BSYNC B1 ;  /* 0x0000000000017941 */ /* 0x000fea0003800000 */
.L_x_112:
        /* <DEDUP_REMOVED lines=8> */
.L_x_115:
[----:B------:R-:W-:Y:S05]  /*a710*/  BSYNC B1 ;  /* 0x0000000000017941 */ /* 0x000fea0003800000 */
.L_x_114:
        /* <DEDUP_REMOVED lines=8> */
.L_x_117:
[----:B------:R-:W-:Y:S05]  /*a7a0*/  BSYNC B1 ;  /* 0x0000000000017941 */ /* 0x000fea0003800000 */
.L_x_116:
        /* <DEDUP_REMOVED lines=8> */
.L_x_119:
[----:B------:R-:W-:Y:S05]  /*a830*/  BSYNC B1 ;  /* 0x0000000000017941 */ /* 0x000fea0003800000 */
.L_x_118:
        /* <DEDUP_REMOVED lines=13> */
.L_x_121:
[----:B------:R-:W-:Y:S05]  /*a910*/  BSYNC B1 ;  /* 0x0000000000017941 */ /* 0x000fea0003800000 */
.L_x_120:
        /* <DEDUP_REMOVED lines=8> */
.L_x_123:
[----:B------:R-:W-:Y:S05]  /*a9a0*/  BSYNC B1 ;  /* 0x0000000000017941 */ /* 0x000fea0003800000 */
.L_x_122:
        /* <DEDUP_REMOVED lines=8> */
.L_x_125:
[----:B------:R-:W-:Y:S05]  /*aa30*/  BSYNC B1 ;  /* 0x0000000000017941 */ /* 0x000fea0003800000 */
.L_x_124:
        /* <DEDUP_REMOVED lines=8> */
.L_x_127:
[----:B------:R-:W-:Y:S05]  /*aac0*/  BSYNC B1 ;  /* 0x0000000000017941 */ /* 0x000fea0003800000 */
.L_x_126:
        /* <DEDUP_REMOVED lines=8> */
.L_x_129:
[----:B------:R-:W-:Y:S05]  /*ab50*/  BSYNC B1 ;  /* 0x0000000000017941 */ /* 0x000fea0003800000 */
.L_x_128:
        /* <DEDUP_REMOVED lines=13> */
.L_x_131:
[----:B------:R-:W-:Y:S05]  /*ac30*/  BSYNC B1 ;  /* 0x0000000000017941 */ /* 0x000fea0003800000 */
.L_x_130:
        /* <DEDUP_REMOVED lines=8> */
.L_x_133:
[----:B------:R-:W-:Y:S05]  /*acc0*/  BSYNC B1 ;  /* 0x0000000000017941 */ /* 0x000fea0003800000 */
.L_x_132:
        /* <DEDUP_REMOVED lines=8> */
.L_x_135:
[----:B------:R-:W-:Y:S05]  /*ad50*/  BSYNC B1 ;  /* 0x0000000000017941 */ /* 0x000fea0003800000 */
.L_x_134:
        /* <DEDUP_REMOVED lines=8> */
.L_x_137:
[----:B------:R-:W-:Y:S05]  /*ade0*/  BSYNC B1 ;  /* 0x0000000000017941 */ /* 0x000fea0003800000 */
.L_x_136:
        /* <DEDUP_REMOVED lines=8> */
.L_x_139:
[----:B------:R-:W-:Y:S05]  /*ae70*/  BSYNC B1 ;  /* 0x0000000000017941 */ /* 0x000fea0003800000 */
.L_x_138:
        /* <DEDUP_REMOVED lines=13> */
.L_x_141:
[----:B------:R-:W-:Y:S05]  /*af50*/  BSYNC B1 ;  /* 0x0000000000017941 */ /* 0x000fea0003800000 */
.L_x_140:
        /* <DEDUP_REMOVED lines=8> */
.L_x_143:
[----:B------:R-:W-:Y:S05]  /*afe0*/  BSYNC B1 ;  /* 0x0000000000017941 */ /* 0x000fea0003800000 */
.L_x_142:
        /* <DEDUP_REMOVED lines=8> */
.L_x_145:
[----:B------:R-:W-:Y:S05]  /*b070*/  BSYNC B1 ;  /* 0x0000000000017941 */ /* 0x000fea0003800000 */
.L_x_144:
        /* <DEDUP_REMOVED lines=8> */
.L_x_147:
[----:B------:R-:W-:Y:S05]  /*b100*/  BSYNC B1 ;  /* 0x0000000000017941 */ /* 0x000fea0003800000 */
.L_x_146:
        /* <DEDUP_REMOVED lines=8> */
.L_x_149:
[----:B------:R-:W-:Y:S05]  /*b190*/  BSYNC B1 ;  /* 0x0000000000017941 */ /* 0x000fea0003800000 */
.L_x_148:
        /* <DEDUP_REMOVED lines=13> */
.L_x_151:
[----:B------:R-:W-:Y:S05]  /*b270*/  BSYNC B1 ;  /* 0x0000000000017941 */ /* 0x000fea0003800000 */
.L_x_150:
        /* <DEDUP_REMOVED lines=8> */
.L_x_153:
[----:B------:R-:W-:Y:S05]  /*b300*/  BSYNC B1 ;  /* 0x0000000000017941 */ /* 0x000fea0003800000 */
.L_x_152:
        /* <DEDUP_REMOVED lines=8> */
.L_x_155:
[----:B------:R-:W-:Y:S05]  /*b390*/  BSYNC B1 ;  /* 0x0000000000017941 */ /* 0x000fea0003800000 */
.L_x_154:
        /* <DEDUP_REMOVED lines=8> */
.L_x_157:
[----:B------:R-:W-:Y:S05]  /*b420*/  BSYNC B1 ;  /* 0x0000000000017941 */ /* 0x000fea0003800000 */
.L_x_156:
        /* <DEDUP_REMOVED lines=8> */
.L_x_159:
[----:B------:R-:W-:Y:S05]  /*b4b0*/  BSYNC B1 ;  /* 0x0000000000017941 */ /* 0x000fea0003800000 */
.L_x_158:
        /* <DEDUP_REMOVED lines=13> */
.L_x_161:
[----:B------:R-:W-:Y:S05]  /*b590*/  BSYNC B1 ;  /* 0x0000000000017941 */ /* 0x000fea0003800000 */
.L_x_160:
        /* <DEDUP_REMOVED lines=8> */
.L_x_163:
[----:B------:R-:W-:Y:S05]  /*b620*/  BSYNC B1 ;  /* 0x0000000000017941 */ /* 0x000fea0003800000 */
.L_x_162:
        /* <DEDUP_REMOVED lines=8> */
.L_x_165:
[----:B------:R-:W-:Y:S05]  /*b6b0*/  BSYNC B1 ;  /* 0x0000000000017941 */ /* 0x000fea0003800000 */
.L_x_164:
        /* <DEDUP_REMOVED lines=8> */
.L_x_167:
[----:B------:R-:W-:Y:S05]  /*b740*/  BSYNC B1 ;  /* 0x0000000000017941 */ /* 0x000fea0003800000 */
.L_x_166:
        /* <DEDUP_REMOVED lines=8> */
.L_x_169:
[----:B------:R-:W-:Y:S05]  /*b7d0*/  BSYNC B1 ;  /* 0x0000000000017941 */ /* 0x000fea0003800000 */
.L_x_168:
        /* <DEDUP_REMOVED lines=13> */
.L_x_171:
[----:B------:R-:W-:Y:S05]  /*b8b0*/  BSYNC B1 ;  /* 0x0000000000017941 */ /* 0x000fea0003800000 */
.L_x_170:
        /* <DEDUP_REMOVED lines=8> */
.L_x_173:
[----:B------:R-:W-:Y:S05]  /*b940*/  BSYNC B1 ;  /* 0x0000000000017941 */ /* 0x000fea0003800000 */
.L_x_172:
        /* <DEDUP_REMOVED lines=8> */
.L_x_175:
[----:B------:R-:W-:Y:S05]  /*b9d0*/  BSYNC B1 ;  /* 0x0000000000017941 */ /* 0x000fea0003800000 */
.L_x_174:
        /* <DEDUP_REMOVED lines=8> */
.L_x_177:
[----:B------:R-:W-:Y:S05]  /*ba60*/  BSYNC B1 ;  /* 0x0000000000017941 */ /* 0x000fea0003800000 */
.L_x_176:
        /* <DEDUP_REMOVED lines=8> */
.L_x_179:
[----:B------:R-:W-:Y:S05]  /*baf0*/  BSYNC B1 ;  /* 0x0000000000017941 */ /* 0x000fea0003800000 */
.L_x_178:
        /* <DEDUP_REMOVED lines=13> */
.L_x_181:
[----:B------:R-:W-:Y:S05]  /*bbd0*/  BSYNC B1 ;  /* 0x0000000000017941 */ /* 0x000fea0003800000 */
.L_x_180:
        /* <DEDUP_REMOVED lines=8> */
.L_x_183:
[----:B------:R-:W-:Y:S05]  /*bc60*/  BSYNC B1 ;  /* 0x0000000000017941 */ /* 0x000fea0003800000 */
.L_x_182:
        /* <DEDUP_REMOVED lines=8> */
.L_x_185:
[----:B------:R-:W-:Y:S05]  /*bcf0*/  BSYNC B1 ;  /* 0x0000000000017941 */ /* 0x000fea0003800000 */
.L_x_184:
        /* <DEDUP_REMOVED lines=8> */
.L_x_187:
[----:B------:R-:W-:Y:S05]  /*bd80*/  BSYNC B1 ;  /* 0x0000000000017941 */ /* 0x000fea0003800000 */
.L_x_186:
        /* <DEDUP_REMOVED lines=8> */
.L_x_189:
[----:B------:R-:W-:Y:S05]  /*be10*/  BSYNC B1 ;  /* 0x0000000000017941 */ /* 0x000fea0003800000 */
.L_x_188:
        /* <DEDUP_REMOVED lines=13> */
.L_x_191:
[----:B------:R-:W-:Y:S05]  /*bef0*/  BSYNC B1 ;  /* 0x0000000000017941 */ /* 0x000fea0003800000 */
.L_x_190:
        /* <DEDUP_REMOVED lines=8> */
.L_x_193:
[----:B------:R-:W-:Y:S05]  /*bf80*/  BSYNC B1 ;  /* 0x0000000000017941 */ /* 0x000fea0003800000 */
.L_x_192:
        /* <DEDUP_REMOVED lines=8> */
.L_x_195:
[----:B------:R-:W-:Y:S05]  /*c010*/  BSYNC B1 ;  /* 0x0000000000017941 */ /* 0x000fea0003800000 */
.L_x_194:
        /* <DEDUP_REMOVED lines=8> */
.L_x_197:
[----:B------:R-:W-:Y:S05]  /*c0a0*/  BSYNC B1 ;  /* 0x0000000000017941 */ /* 0x000fea0003800000 */
.L_x_196:
        /* <DEDUP_REMOVED lines=8> */
.L_x_199:
[----:B------:R-:W-:Y:S05]  /*c130*/  BSYNC B1 ;  /* 0x0000000000017941 */ /* 0x000fea0003800000 */
.L_x_198:
        /* <DEDUP_REMOVED lines=13> */
.L_x_201:
[----:B------:R-:W-:Y:S05]  /*c210*/  BSYNC B1 ;  /* 0x0000000000017941 */ /* 0x000fea0003800000 */
.L_x_200:
        /* <DEDUP_REMOVED lines=8> */
.L_x_203:
[----:B------:R-:W-:Y:S05]  /*c2a0*/  BSYNC B1 ;  /* 0x0000000000017941 */ /* 0x000fea0003800000 */
.L_x_202:
        /* <DEDUP_REMOVED lines=8> */
.L_x_205:
[----:B------:R-:W-:Y:S05]  /*c330*/  BSYNC B1 ;  /* 0x0000000000017941 */ /* 0x000fea0003800000 */
.L_x_204:
        /* <DEDUP_REMOVED lines=8> */
.L_x_207:
[----:B------:R-:W-:Y:S05]  /*c3c0*/  BSYNC B1 ;  /* 0x0000000000017941 */ /* 0x000fea0003800000 */
.L_x_206:
        /* <DEDUP_REMOVED lines=8> */
.L_x_209:
[----:B------:R-:W-:Y:S05]  /*c450*/  BSYNC B1 ;  /* 0x0000000000017941 */ /* 0x000fea0003800000 */
.L_x_208:
        /* <DEDUP_REMOVED lines=13> */
.L_x_211:
[----:B------:R-:W-:Y:S05]  /*c530*/  BSYNC B1 ;  /* 0x0000000000017941 */ /* 0x000fea0003800000 */
.L_x_210:
        /* <DEDUP_REMOVED lines=8> */
.L_x_213:
[----:B------:R-:W-:Y:S05]  /*c5c0*/  BSYNC B1 ;  /* 0x0000000000017941 */ /* 0x000fea0003800000 */
.L_x_212:
        /* <DEDUP_REMOVED lines=8> */
.L_x_215:
[----:B------:R-:W-:Y:S05]  /*c650*/  BSYNC B1 ;  /* 0x0000000000017941 */ /* 0x000fea0003800000 */
.L_x_214:
        /* <DEDUP_REMOVED lines=8> */
.L_x_217:
[----:B------:R-:W-:Y:S05]  /*c6e0*/  BSYNC B1 ;  /* 0x0000000000017941 */ /* 0x000fea0003800000 */
.L_x_216:
        /* <DEDUP_REMOVED lines=8> */
.L_x_219:
[----:B------:R-:W-:Y:S05]  /*c770*/  BSYNC B1 ;  /* 0x0000000000017941 */ /* 0x000fea0003800000 */
.L_x_218:
[----:B-1----:R-:W2:Y:S01]  /*c780*/  LDL.LU R3, [R1+0x2ec] ;  /* 0x0002ec0001037983 */ /* 0x002ea20000300800 */
[C---:B------:R-:W-:Y:S01]  /*c790*/  ISETP.LT.OR P1, PT, R0.reuse, 0xb9, !P3 ;  /* 0x000000b90000780c */ /* 0x040fe20005f21670 */
[----:B------:R-:W-:Y:S01]  /*c7a0*/  BSSY B1, `(.L_x_220) ;  /* 0x000000b000017945 */ /* 0x000fe20003800000 */
[----:B------:R-:W-:Y:S02]  /*c7b0*/  IADD3 R223, P4, R223, 0x80, RZ ;  /* 0x00000080dfdf7810 */ /* 0x000fe40007f9e0ff */
        /* <DEDUP_REMOVED lines=9> */
.L_x_221:
[----:B------:R-:W-:Y:S05]  /*c850*/  BSYNC B1 ;  /* 0x0000000000017941 */ /* 0x000fea0003800000 */
.L_x_220:
        /* <DEDUP_REMOVED lines=8> */
.L_x_223:
[----:B------:R-:W-:Y:S05]  /*c8e0*/  BSYNC B1 ;  /* 0x0000000000017941 */ /* 0x000fea0003800000 */
.L_x_222:
[----:B-1----:R-:W2:Y:S01]  /*c8f0*/  LDL.LU R3, [R1+0x2f4] ;  /* 0x0002f40001037983 */ /* 0x002ea20000300800 */
[----:B------:R-:W-:Y:S01]  /*c900*/  BSSY B1, `(.L_x_224) ;  /* 0x0000008000017945 */ /* 0x000fe20003800000 */
[----:B------:R-:W-:Y:S02]  /*c910*/  IMAD.X R224, RZ, RZ, UR9, P4 ;  /* 0x00000009ffe07e24 */ /* 0x000fe4000a0e06ff */
[----:B--2---:R-:W-:-:S05]  /*c920*/  @!P5 IMAD R3, R3, R17, R2 ;  /* 0x000000110303d224 */ /* 0x004fca00078e0202 */
[----:B------:R1:W-:Y:S01]  /*c930*/  @!P5 STG.E.U8 desc[UR36][R4.64+0xb9], R3 ;  /* 0x0000b9030400d986 */ /* 0x0003e2000c101124 */
[----:B------:R-:W-:Y:S05]  /*c940*/  @P6 BRA `(.L_x_225) ;  /* 0x00000000000c6947 */ /* 0x000fea0003800000 */
[----:B------:R-:W2:Y:S02]  /*c950*/  LDG.E.U8 R16, desc[UR36][R20.64+0xb8] ;  /* 0x0000b82414107981 */ /* 0x000ea4000c1e1100 */
[----:B--2---:R-:W-:-:S05]  /*c960*/  PRMT R2, R16, 0x8880, RZ ;  /* 0x0000888010027816 */ /* 0x004fca00000000ff */
[----:B------:R-:W-:-:S07]  /*c970*/  IMAD R2, R2, R18, RZ ;  /* 0x0000001202027224 */ /* 0x000fce00078e02ff */
.L_x_225:
[----:B------:R-:W-:Y:S05]  /*c980*/  BSYNC B1 ;  /* 0x0000000000017941 */ /* 0x000fea0003800000 */
.L_x_224:
[----:B-1----:R-:W2:Y:S01]  /*c990*/  LDL.LU R3, [R1+0x2f8] ;  /* 0x0002f80001037983 */ /* 0x002ea20000300800 */
[----:B------:R-:W-:Y:S01]  /*c9a0*/  BSSY B1, `(.L_x_226) ;  /* 0x0000008000017945 */ /* 0x000fe20003800000 */
[----:B------:R-:W-:Y:S02]  /*c9b0*/  IMAD R228, R224, R12, RZ ;  /* 0x0000000ce0e47224 */ /* 0x000fe400078e02ff */
[----:B--2---:R-:W-:-:S05]  /*c9c0*/  @!P6 IMAD R3, R3, R17, R2 ;  /* 0x000000110303e224 */ /* 0x004fca00078e0202 */
[----:B------:R1:W-:Y:S01]  /*c9d0*/  @!P6 STG.E.U8 desc[UR36][R10.64+0xb8], R3 ;  /* 0x0000b8030a00e986 */ /* 0x0003e2000c101124 */
[----:B------:R-:W-:Y:S05]  /*c9e0*/  @P0 BRA `(.L_x_227) ;  /* 0x00000000000c0947 */ /* 0x000fea0003800000 */
[----:B------:R-:W2:Y:S02]  /*c9f0*/  LDG.E.U8 R16, desc[UR36][R20.64+0xb9] ;  /* 0x0000b92414107981 */ /* 0x000ea4000c1e1100 */
[----:B--2---:R-:W-:-:S05]  /*ca00*/  PRMT R2, R16, 0x8880, RZ ;  /* 0x0000888010027816 */ /* 0x004fca00000000ff */
[----:B------:R-:W-:-:S07]  /*ca10*/  IMAD R2, R2, R18, RZ ;  /* 0x0000001202027224 */ /* 0x000fce00078e02ff */
.L_x_227:
[----:B------:R-:W-:Y:S05]  /*ca20*/  BSYNC B1 ;  /* 0x0000000000017941 */ /* 0x000fea0003800000 */
.L_x_226:
[----:B-1----:R-:W2:Y:S01]  /*ca30*/  LDL.LU R3, [R1+0x2fc] ;  /* 0x0002fc0001037983 */ /* 0x002ea20000300800 */
[----:B------:R-:W-:Y:S01]  /*ca40*/  ISETP.GE.AND P1, PT, R222, 0x81, PT ;  /* 0x00000081de00780c */ /* 0x000fe20003f26270 */
[CC--:B------:R-:W-:Y:S01]  /*ca50*/  IMAD.WIDE.U32 R226, R223.reuse, R12.reuse, R218 ;  /* 0x0000000cdfe27225 */ /* 0x0c0fe200078e00da */
[----:B------:R-:W-:Y:S02]  /*ca60*/  BSSY B1, `(.L_x_228) ;  /* 0x000000e000017945 */ /* 0x000fe40003800000 */
[----:B------:R-:W-:Y:S01]  /*ca70*/  ISETP.LT.OR P6, PT, R0, 0x1, !P1 ;  /* 0x000000010000780c */ /* 0x000fe20004fc1670 */
[----:B------:R-:W-:-:S04]  /*ca80*/  IMAD.WIDE.U32 R224, R223, R12, R14 ;  /* 0x0000000cdfe07225 */ /* 0x000fc800078e000e */
[----:B------:R-:W-:Y:S01]  /*ca90*/  IMAD R13, R223, R13, R228 ;  /* 0x0000000ddf0d7224 */ /* 0x000fe200078e02e4 */
[----:B------:R-:W-:-:S03]  /*caa0*/  IADD3 R12, P4, P5, R220, R216, R224 ;  /* 0x000000d8dc0c7210 */ /* 0x000fc60007d9e0e0 */
[----:B------:R-:W-:Y:S02]  /*cab0*/  IMAD.IADD R224, R13, 0x1, R225 ;  /* 0x000000010de07824 */ /* 0x000fe400078e02e1 */
[----:B--2---:R-:W-:-:S05]  /*cac0*/  @!P0 IMAD R3, R3, R17, R2 ;  /* 0x0000001103038224 */ /* 0x004fca00078e0202 */
[----:B------:R1:W-:Y:S01]  /*cad0*/  @!P0 STG.E.U8 desc[UR36][R10.64+0xb9], R3 ;  /* 0x0000b9030a008986 */ /* 0x0003e2000c101124 */
[----:B------:R-:W-:-:S04]  /*cae0*/  IADD3 R14, P0, R226, R216, RZ ;  /* 0x000000d8e20e7210 */ /* 0x000fc80007f1e0ff */
[----:B------:R-:W-:Y:S01]  /*caf0*/  IADD3.X R15, R217, R227, R13, P0, !PT ;  /* 0x000000e3d90f7210 */ /* 0x000fe200007fe40d */
[----:B------:R-:W-:Y:S08]  /*cb00*/  @P6 BRA `(.L_x_229) ;  /* 0x00000000000c6947 */ /* 0x000ff00003800000 */
[----:B------:R-:W2:Y:S02]  /*cb10*/  LDG.E.U8 R16, desc[UR36][R14.64] ;  /* 0x000000240e107981 */ /* 0x000ea4000c1e1100 */
[----:B--2---:R-:W-:-:S05]  /*cb20*/  PRMT R2, R16, 0x8880, RZ ;  /* 0x0000888010027816 */ /* 0x004fca00000000ff */
[----:B------:R-:W-:-:S07]  /*cb30*/  IMAD R2, R2, R18, RZ ;  /* 0x0000001202027224 */ /* 0x000fce00078e02ff */
.L_x_229:
[----:B------:R-:W-:Y:S05]  /*cb40*/  BSYNC B1 ;  /* 0x0000000000017941 */ /* 0x000fea0003800000 */
.L_x_228:
[----:B-1----:R-:W2:Y:S01]  /*cb50*/  LDL.LU R3, [R1] ;  /* 0x0000000001037983 */ /* 0x002ea20000300800 */
[----:B------:R-:W-:Y:S01]  /*cb60*/  IADD3.X R13, R219, R217, R224, P4, P5 ;  /* 0x000000d9db0d7210 */ /* 0x000fe200027ea4e0 */
[----:B------:R-:W-:Y:S01]  /*cb70*/  BSSY B1, `(.L_x_230) ;  /* 0x000000b000017945 */ /* 0x000fe20003800000 */
[----:B------:R-:W-:Y:S02]  /*cb80*/  ISETP.LT.OR P4, PT, R0, 0x2, !P1 ;  /* 0x000000020000780c */ /* 0x000fe40004f81670 */
[----:B------:R-:W-:-:S04]  /*cb90*/  ISETP.GE.AND P0, PT, R222, 0x89, PT ;  /* 0x00000089de00780c */ /* 0x000fc80003f06270 */
        /* <DEDUP_REMOVED lines=8> */
.L_x_231:
[----:B------:R-:W-:Y:S05]  /*cc20*/  BSYNC B1 ;  /* 0x0000000000017941 */ /* 0x000fea0003800000 */
.L_x_230:
        /* <DEDUP_REMOVED lines=8> */
.L_x_233:
[----:B------:R-:W-:Y:S05]  /*ccb0*/  BSYNC B1 ;  /* 0x0000000000017941 */ /* 0x000fea0003800000 */
.L_x_232:
        /* <DEDUP_REMOVED lines=8> */
.L_x_235:
[----:B------:R-:W-:Y:S05]  /*cd40*/  BSYNC B1 ;  /* 0x0000000000017941 */ /* 0x000fea0003800000 */
.L_x_234:
[----:B-1----:R-:W2:Y:S01]  /*cd50*/  LDL.LU R3, [R1+0xc] ;  /* 0x00000c0001037983 */ /* 0x002ea20000300800 */
[C---:B------:R-:W-:Y:S01]  /*cd60*/  ISETP.LT.OR P4, PT, R0.reuse, 0x9, !P1 ;  /* 0x000000090000780c */ /* 0x040fe20004f81670 */
[----:B------:R-:W-:Y:S01]  /*cd70*/  BSSY B1, `(.L_x_236) ;  /* 0x0000009000017945 */ /* 0x000fe20003800000 */
[----:B------:R-:W-:Y:S01]  /*cd80*/  ISETP.LT.OR P5, PT, R0, 0xa, !P1 ;  /* 0x0000000a0000780c */ /* 0x000fe20004fa1670 */
[----:B--2---:R-:W-:-:S05]  /*cd90*/  @!P6 IMAD R3, R3, R17, R2 ;  /* 0x000000110303e224 */ /* 0x004fca00078e0202 */
[----:B------:R1:W-:Y:S01]  /*cda0*/  @!P6 STG.E.U8 desc[UR36][R8.64+0x1], R3 ;  /* 0x000001030800e986 */ /* 0x0003e2000c101124 */
[----:B------:R-:W-:-:S04]  /*cdb0*/  ISETP.LT.OR P6, PT, R0, 0x9, !P0 ;  /* 0x000000090000780c */ /* 0x000fc800047c1670 */
[----:B------:R-:W-:Y:S09]  /*cdc0*/  @P4 BRA `(.L_x_237) ;  /* 0x00000000000c4947 */ /* 0x000ff20003800000 */
[----:B------:R-:W2:Y:S02]  /*cdd0*/  LDG.E.U8 R16, desc[UR36][R14.64+0x8] ;  /* 0x000008240e107981 */ /* 0x000ea4000c1e1100 */
[----:B--2---:R-:W-:-:S05]  /*cde0*/  PRMT R2, R16, 0x8880, RZ ;  /* 0x0000888010027816 */ /* 0x004fca00000000ff */
[----:B------:R-:W-:-:S07]  /*cdf0*/  IMAD R2, R2, R18, RZ ;  /* 0x0000001202027224 */ /* 0x000fce00078e02ff */
.L_x_237:
[----:B------:R-:W-:Y:S05]  /*ce00*/  BSYNC B1 ;  /* 0x0000000000017941 */ /* 0x000fea0003800000 */
.L_x_236:
        /* <DEDUP_REMOVED lines=8> */
.L_x_239:
[----:B------:R-:W-:Y:S05]  /*ce90*/  BSYNC B1 ;  /* 0x0000000000017941 */ /* 0x000fea0003800000 */
.L_x_238:
        /* <DEDUP_REMOVED lines=8> */
.L_x_241:
[----:B------:R-:W-:Y:S05]  /*cf20*/  BSYNC B1 ;  /* 0x0000000000017941 */ /* 0x000fea0003800000 */
.L_x_240:
        /* <DEDUP_REMOVED lines=11> */
.L_x_243:
[----:B------:R-:W-:Y:S05]  /*cfe0*/  BSYNC B1 ;  /* 0x0000000000017941 */ /* 0x000fea0003800000 */
.L_x_242:
        /* <DEDUP_REMOVED lines=8> */
.L_x_245:
[----:B------:R-:W-:Y:S05]  /*d070*/  BSYNC B1 ;  /* 0x0000000000017941 */ /* 0x000fea0003800000 */
.L_x_244:
        /* <DEDUP_REMOVED lines=8> */
.L_x_247:
[----:B------:R-:W-:Y:S05]  /*d100*/  BSYNC B1 ;  /* 0x0000000000017941 */ /* 0x000fea0003800000 */
.L_x_246:
        /* <DEDUP_REMOVED lines=11> */
.L_x_249:
[----:B------:R-:W-:Y:S05]  /*d1c0*/  BSYNC B1 ;  /* 0x0000000000017941 */ /* 0x000fea0003800000 */
.L_x_248:
        /* <DEDUP_REMOVED lines=8> */
.L_x_251:
[----:B------:R-:W-:Y:S05]  /*d250*/  BSYNC B1 ;  /* 0x0000000000017941 */ /* 0x000fea0003800000 */
.L_x_250:
        /* <DEDUP_REMOVED lines=8> */
.L_x_253:
[----:B------:R-:W-:Y:S05]  /*d2e0*/  BSYNC B1 ;  /* 0x0000000000017941 */ /* 0x000fea0003800000 */
.L_x_252:
        /* <DEDUP_REMOVED lines=11> */
.L_x_255:
[----:B------:R-:W-:Y:S05]  /*d3a0*/  BSYNC B1 ;  /* 0x0000000000017941 */ /* 0x000fea0003800000 */
.L_x_254:
        /* <DEDUP_REMOVED lines=8> */
.L_x_257:
[----:B------:R-:W-:Y:S05]  /*d430*/  BSYNC B1 ;  /* 0x0000000000017941 */ /* 0x000fea0003800000 */
.L_x_256:
        /* <DEDUP_REMOVED lines=8> */
.L_x_259:
[----:B------:R-:W-:Y:S05]  /*d4c0*/  BSYNC B1 ;  /* 0x0000000000017941 */ /* 0x000fea0003800000 */
.L_x_258:
        /* <DEDUP_REMOVED lines=11> */
.L_x_261:
[----:B------:R-:W-:Y:S05]  /*d580*/  BSYNC B1 ;  /* 0x0000000000017941 */ /* 0x000fea0003800000 */
.L_x_260:
        /* <DEDUP_REMOVED lines=8> */
.L_x_263:
[----:B------:R-:W-:Y:S05]  /*d610*/  BSYNC B1 ;  /* 0x0000000000017941 */ /* 0x000fea0003800000 */
.L_x_262:
        /* <DEDUP_REMOVED lines=8> */
.L_x_265:
[----:B------:R-:W-:Y:S05]  /*d6a0*/  BSYNC B1 ;  /* 0x0000000000017941 */ /* 0x000fea0003800000 */
.L_x_264:
        /* <DEDUP_REMOVED lines=11> */
.L_x_267:
[----:B------:R-:W-:Y:S05]  /*d760*/  BSYNC B1 ;  /* 0x0000000000017941 */ /* 0x000fea0003800000 */
.L_x_266:
        /* <DEDUP_REMOVED lines=8> */
.L_x_269:
[----:B------:R-:W-:Y:S05]  /*d7f0*/  BSYNC B1 ;  /* 0x0000000000017941 */ /* 0x000fea0003800000 */
.L_x_268:
        /* <DEDUP_REMOVED lines=8> */
.L_x_271:
[----:B------:R-:W-:Y:S05]  /*d880*/  BSYNC B1 ;  /* 0x0000000000017941 */ /* 0x000fea0003800000 */
.L_x_270:
        /* <DEDUP_REMOVED lines=11> */
.L_x_273:
[----:B------:R-:W-:Y:S05]  /*d940*/  BSYNC B1 ;  /* 0x0000000000017941 */ /* 0x000fea0003800000 */
.L_x_272:
        /* <DEDUP_REMOVED lines=8> */
.L_x_275:
[----:B------:R-:W-:Y:S05]  /*d9d0*/  BSYNC B1 ;  /* 0x0000000000017941 */ /* 0x000fea0003800000 */
.L_x_274:
        /* <DEDUP_REMOVED lines=8> */
.L_x_277:
[----:B------:R-:W-:Y:S05]  /*da60*/  BSYNC B1 ;  /* 0x0000000000017941 */ /* 0x000fea0003800000 */
.L_x_276:
        /* <DEDUP_REMOVED lines=11> */
.L_x_279:
[----:B------:R-:W-:Y:S05]  /*db20*/  BSYNC B1 ;  /* 0x0000000000017941 */ /* 0x000fea0003800000 */
.L_x_278:
        /* <DEDUP_REMOVED lines=8> */
.L_x_281:
[----:B------:R-:W-:Y:S05]  /*dbb0*/  BSYNC B1 ;  /* 0x0000000000017941 */ /* 0x000fea0003800000 */
.L_x_280:
        /* <DEDUP_REMOVED lines=8> */
.L_x_283:
[----:B------:R-:W-:Y:S05]  /*dc40*/  BSYNC B1 ;  /* 0x0000000000017941 */ /* 0x000fea0003800000 */
.L_x_282:
        /* <DEDUP_REMOVED lines=11> */
.L_x_285:
[----:B------:R-:W-:Y:S05]  /*dd00*/  BSYNC B1 ;  /* 0x0000000000017941 */ /* 0x000fea0003800000 */
.L_x_284:
        /* <DEDUP_REMOVED lines=8> */
.L_x_287:
[----:B------:R-:W-:Y:S05]  /*dd90*/  BSYNC B1 ;  /* 0x0000000000017941 */ /* 0x000fea0003800000 */
.L_x_286:
        /* <DEDUP_REMOVED lines=8> */
.L_x_289:
[----:B------:R-:W-:Y:S05]  /*de20*/  BSYNC B1 ;  /* 0x0000000000017941 */ /* 0x000fea0003800000 */
.L_x_288:
        /* <DEDUP_REMOVED lines=11> */
.L_x_291:
[----:B------:R-:W-:Y:S05]  /*dee0*/  BSYNC B1 ;  /* 0x0000000000017941 */ /* 0x000fea0003800000 */
.L_x_290:
        /* <DEDUP_REMOVED lines=8> */
.L_x_293:
[----:B------:R-:W-:Y:S05]  /*df70*/  BSYNC B1 ;  /* 0x0000000000017941 */ /* 0x000fea0003800000 */
.L_x_292:
        /* <DEDUP_REMOVED lines=8> */
.L_x_295:
[----:B------:R-:W-:Y:S05]  /*e000*/  BSYNC B1 ;  /* 0x0000000000017941 */ /* 0x000fea0003800000 */
.L_x_294:
        /* <DEDUP_REMOVED lines=11> */
.L_x_297:
[----:B------:R-:W-:Y:S05]  /*e0c0*/  BSYNC B1 ;  /* 0x0000000000017941 */ /* 0x000fea0003800000 */
.L_x_296:
        /* <DEDUP_REMOVED lines=8> */
.L_x_299:
[----:B------:R-:W-:Y:S05]  /*e150*/  BSYNC B1 ;  /* 0x0000000000017941 */ /* 0x000fea0003800000 */
.L_x_298:
        /* <DEDUP_REMOVED lines=8> */
.L_x_301:
[----:B------:R-:W-:Y:S05]  /*e1e0*/  BSYNC B1 ;  /* 0x0000000000017941 */ /* 0x000fea0003800000 */
.L_x_300:
        /* <DEDUP_REMOVED lines=11> */
.L_x_303:
[----:B------:R-:W-:Y:S05]  /*e2a0*/  BSYNC B1 ;  /* 0x0000000000017941 */ /* 0x000fea0003800000 */
.L_x_302:
        /* <DEDUP_REMOVED lines=8> */
.L_x_305:
[----:B------:R-:W-:Y:S05]  /*e330*/  BSYNC B1 ;  /* 0x0000000000017941 */ /* 0x000fea0003800000 */
.L_x_304:
        /* <DEDUP_REMOVED lines=8> */
.L_x_307:
[----:B------:R-:W-:Y:S05]  /*e3c0*/  BSYNC B1 ;  /* 0x0000000000017941 */ /* 0x000fea0003800000 */
.L_x_306:
        /* <DEDUP_REMOVED lines=11> */
.L_x_309:
[----:B------:R-:W-:Y:S05]  /*e480*/  BSYNC B1 ;  /* 0x0000000000017941 */ /* 0x000fea0003800000 */
.L_x_308:
        /* <DEDUP_REMOVED lines=8> */
.L_x_311:
[----:B------:R-:W-:Y:S05]  /*e510*/  BSYNC B1 ;  /* 0x0000000000017941 */ /* 0x000fea0003800000 */
.L_x_310:
        /* <DEDUP_REMOVED lines=8> */
.L_x_313:
[----:B------:R-:W-:Y:S05]  /*e5a0*/  BSYNC B1 ;  /* 0x0000000000017941 */ /* 0x000fea0003800000 */
.L_x_312:
        /* <DEDUP_REMOVED lines=11> */
.L_x_315:
[----:B------:R-:W-:Y:S05]  /*e660*/  BSYNC B1 ;  /* 0x0000000000017941 */ /* 0x000fea0003800000 */
.L_x_314:
        /* <DEDUP_REMOVED lines=8> */
.L_x_317:
[----:B------:R-:W-:Y:S05]  /*e6f0*/  BSYNC B1 ;  /* 0x0000000000017941 */ /* 0x000fea0003800000 */
.L_x_316:
        /* <DEDUP_REMOVED lines=8> */
.L_x_319:
[----:B------:R-:W-:Y:S05]  /*e780*/  BSYNC B1 ;  /* 0x0000000000017941 */ /* 0x000fea0003800000 */
.L_x_318:
        /* <DEDUP_REMOVED lines=11> */
.L_x_321:
[----:B------:R-:W-:Y:S05]  /*e840*/  BSYNC B1 ;  /* 0x0000000000017941 */ /* 0x000fea0003800000 */
.L_x_320:
        /* <DEDUP_REMOVED lines=8> */
.L_x_323:
[----:B------:R-:W-:Y:S05]  /*e8d0*/  BSYNC B1 ;  /* 0x0000000000017941 */ /* 0x000fea0003800000 */
.L_x_322:
        /* <DEDUP_REMOVED lines=8> */
.L_x_325:
[----:B------:R-:W-:Y:S05]  /*e960*/  BSYNC B1 ;  /* 0x0000000000017941 */ /* 0x000fea0003800000 */
.L_x_324:
        /* <DEDUP_REMOVED lines=11> */
.L_x_327:
[----:B------:R-:W-:Y:S05]  /*ea20*/  BSYNC B1 ;  /* 0x0000000000017941 */ /* 0x000fea0003800000 */
.L_x_326:
        /* <DEDUP_REMOVED lines=8> */
.L_x_329:
[----:B------:R-:W-:Y:S05]  /*eab0*/  BSYNC B1 ;  /* 0x0000000000017941 */ /* 0x000fea0003800000 */
.L_x_328:
        /* <DEDUP_REMOVED lines=8> */
.L_x_331:
[----:B------:R-:W-:Y:S05]  /*eb40*/  BSYNC B1 ;  /* 0x0000000000017941 */ /* 0x000fea0003800000 */
.L_x_330:
        /* <DEDUP_REMOVED lines=11> */
.L_x_333:
[----:B------:R-:W-:Y:S05]  /*ec00*/  BSYNC B1 ;  /* 0x0000000000017941 */ /* 0x000fea0003800000 */
.L_x_332:
        /* <DEDUP_REMOVED lines=8> */
.L_x_335:
[----:B------:R-:W-:Y:S05]  /*ec90*/  BSYNC B1 ;  /* 0x0000000000017941 */ /* 0x000fea0003800000 */
.L_x_334:
        /* <DEDUP_REMOVED lines=8> */
.L_x_337:
[----:B------:R-:W-:Y:S05]  /*ed20*/  BSYNC B1 ;  /* 0x0000000000017941 */ /* 0x000fea0003800000 */
.L_x_336:
        /* <DEDUP_REMOVED lines=11> */
.L_x_339:
[----:B------:R-:W-:Y:S05]  /*ede0*/  BSYNC B1 ;  /* 0x0000000000017941 */ /* 0x000fea0003800000 */
.L_x_338:
        /* <DEDUP_REMOVED lines=8> */
.L_x_341:
[----:B------:R-:W-:Y:S05]  /*ee70*/  BSYNC B1 ;  /* 0x0000000000017941 */ /* 0x000fea0003800000 */
.L_x_340:
        /* <DEDUP_REMOVED lines=8> */
.L_x_343:
[----:B------:R-:W-:Y:S05]  /*ef00*/  BSYNC B1 ;  /* 0x0000000000017941 */ /* 0x000fea0003800000 */
.L_x_342:
        /* <DEDUP_REMOVED lines=11> */
.L_x_345:
[----:B------:R-:W-:Y:S05]  /*efc0*/  BSYNC B1 ;  /* 0x0000000000017941 */ /* 0x000fea0003800000 */
.L_x_344:
        /* <DEDUP_REMOVED lines=8> */
.L_x_347:
[----:B------:R-:W-:Y:S05]  /*f050*/  BSYNC B1 ;  /* 0x0000000000017941 */ /* 0x000fea0003800000 */
.L_x_346:
        /* <DEDUP_REMOVED lines=8> */
.L_x_349:
[----:B------:R-:W-:Y:S05]  /*f0e0*/  BSYNC B1 ;  /* 0x0000000000017941 */ /* 0x000fea0003800000 */
.L_x_348:
        /* <DEDUP_REMOVED lines=11> */
.L_x_351:
[----:B------:R-:W-:Y:S05]  /*f1a0*/  BSYNC B1 ;  /* 0x0000000000017941 */ /* 0x000fea0003800000 */
.L_x_350:
        /* <DEDUP_REMOVED lines=8> */
.L_x_353:
[----:B------:R-:W-:Y:S05]  /*f230*/  BSYNC B1 ;  /* 0x0000000000017941 */ /* 0x000fea0003800000 */
.L_x_352:
        /* <DEDUP_REMOVED lines=8> */
.L_x_355:
[----:B------:R-:W-:Y:S05]  /*f2c0*/  BSYNC B1 ;  /* 0x0000000000017941 */ /* 0x000fea0003800000 */
.L_x_354:
        /* <DEDUP_REMOVED lines=11> */
.L_x_357:
[----:B------:R-:W-:Y:S05]  /*f380*/  BSYNC B1 ;  /* 0x0000000000017941 */ /* 0x000fea0003800000 */
.L_x_356:
        /* <DEDUP_REMOVED lines=8> */
.L_x_359:
[----:B------:R-:W-:Y:S05]  /*f410*/  BSYNC B1 ;  /* 0x0000000000017941 */ /* 0x000fea0003800000 */
.L_x_358:
        /* <DEDUP_REMOVED lines=8> */
.L_x_361:
[----:B------:R-:W-:Y:S05]  /*f4a0*/  BSYNC B1 ;  /* 0x0000000000017941 */ /* 0x000fea0003800000 */
.L_x_360:
        /* <DEDUP_REMOVED lines=11> */
.L_x_363:
[----:B------:R-:W-:Y:S05]  /*f560*/  BSYNC B1 ;  /* 0x0000000000017941 */ /* 0x000fea0003800000 */
.L_x_362:
        /* <DEDUP_REMOVED lines=8> */
.L_x_365:
[----:B------:R-:W-:Y:S05]  /*f5f0*/  BSYNC B1 ;  /* 0x0000000000017941 */ /* 0x000fea0003800000 */
.L_x_364:
        /* <DEDUP_REMOVED lines=8> */
.L_x_367:
[----:B------:R-:W-:Y:S05]  /*f680*/  BSYNC B1 ;  /* 0x0000000000017941 */ /* 0x000fea0003800000 */
.L_x_366:
        /* <DEDUP_REMOVED lines=11> */
.L_x_369:
[----:B------:R-:W-:Y:S05]  /*f740*/  BSYNC B1 ;  /* 0x0000000000017941 */ /* 0x000fea0003800000 */
.L_x_368:
        /* <DEDUP_REMOVED lines=8> */
.L_x_371:
[----:B------:R-:W-:Y:S05]  /*f7d0*/  BSYNC B1 ;  /* 0x0000000000017941 */ /* 0x000fea0003800000 */
.L_x_370:
        /* <DEDUP_REMOVED lines=8> */
.L_x_373:
[----:B------:R-:W-:Y:S05]  /*f860*/  BSYNC B1 ;  /* 0x0000000000017941 */ /* 0x000fea0003800000 */
.L_x_372:
        /* <DEDUP_REMOVED lines=11> */
.L_x_375:
[----:B------:R-:W-:Y:S05]  /*f920*/  BSYNC B1 ;  /* 0x0000000000017941 */ /* 0x000fea0003800000 */
.L_x_374:
        /* <DEDUP_REMOVED lines=8> */
.L_x_377:
[----:B------:R-:W-:Y:S05]  /*f9b0*/  BSYNC B1 ;  /* 0x0000000000017941 */ /* 0x000fea0003800000 */
.L_x_376:
        /* <DEDUP_REMOVED lines=8> */
.L_x_379:
[----:B------:R-:W-:Y:S05]  /*fa40*/  BSYNC B1 ;  /* 0x0000000000017941 */ /* 0x000fea0003800000 */
.L_x_378:
        /* <DEDUP_REMOVED lines=11> */
.L_x_381:
[----:B------:R-:W-:Y:S05]  /*fb00*/  BSYNC B1 ;  /* 0x0000000000017941 */ /* 0x000fea0003800000 */
.L_x_380:
[----:B-1----:R-:W2:Y:S01]  /*fb10*/  LDL.LU R3, [R1+0x130] ;  /* 0x0001300001037983 */ /* 0x002ea20000300800 */
[----:B------:R-:W-:Y:S01]  /*fb20*/  BSSY B1, `(.L_x_382) ;  /* 0x0000007000017945 */ /* 0x000fe20003800000 */
[----:B--2---:R-:W-:-:S05]  /*fb30*/  @!P4 IMAD R3, R3, R17, R2 ;  /* 0x000000110303c224 */ /* 0x004fca00078e0202 */
[----:B------:R1:W-:Y:S01]  /*fb40*/  @!P4 STG.E.U8 desc[UR36][R6.64+0x98], R3 ;  /* 0x000098030600c986 */ /* 0x0003e2000c101124 */
[----:B------:R-:W-:Y:S05]  /*fb50*/  @P5 BRA `(.L_x_383) ;  /* 0x00000000000c5947 */ /* 0x000fea0003800000 */
[----:B------:R-:W1:Y:S02]  /*fb60*/  LDG.E.U8 R16, desc[UR36][R14.64+0x99] ;  /* 0x000099240e107981 */ /* 0x000e64000c1e1100 */
[----:B-1----:R-:W-:-:S05]  /*fb70*/  PRMT R3, R16, 0x8880, RZ ;  /* 0x0000888010037816 */ /* 0x002fca00000000ff */
[----:B------:R-:W-:-:S07]  /*fb80*/  IMAD R2, R3, R18, RZ ;  /* 0x0000001203027224 */ /* 0x000fce00078e02ff */
.L_x_383:
[----:B------:R-:W-:Y:S05]  /*fb90*/  BSYNC B1 ;  /* 0x0000000000017941 */ /* 0x000fea0003800000 */
.L_x_382:
        /* <DEDUP_REMOVED lines=8> */
.L_x_385:
[----:B------:R-:W-:Y:S05]  /*fc20*/  BSYNC B1 ;  /* 0x0000000000017941 */ /* 0x000fea0003800000 */
.L_x_384:
        /* <DEDUP_REMOVED lines=8> */
[----:B------:R-:W1:Y:S02]  /*fcb0*/  LDG.E.U8 R16, desc[UR36][R12.64+0x99] ;  /* 0x000099240c107981 */ /* 0x000e64000c1e1100 */
[----:B-1----:R-:W-:-:S05]  /*fcc0*/  PRMT R3, R16, 0x8880, RZ ;  /* 0x0000888010037816 */ /* 0x002fca00000000ff */
[----:B------:R-:W-:-:S07]  /*fcd0*/  IMAD R2, R3, R18, RZ ;  /* 0x0000001203027224 */ /* 0x000fce00078e02ff */
.L_x_387:
[----:B------:R-:W-:Y:S05]  /*fce0*/  BSYNC B1 ;  /* 0x0000000000017941 */ /* 0x000fea0003800000 */
.L_x_386:
        /* <DEDUP_REMOVED lines=8> */
.L_x_389:
[----:B------:R-:W-:Y:S05]  /*fd70*/  BSYNC B1 ;  /* 0x0000000000017941 */ /* 0x000fea0003800000 */
.L_x_388:
        /* <DEDUP_REMOVED lines=8> */
.L_x_391:
[----:B------:R-:W-:Y:S05]  /*fe00*/  BSYNC B1 ;  /* 0x0000000000017941 */ /* 0x000fea0003800000 */
.L_x_390:
        /* <DEDUP_REMOVED lines=11> */
.L_x_393:
[----:B------:R-:W-:Y:S05]  /*fec0*/  BSYNC B1 ;  /* 0x0000000000017941 */ /* 0x000fea0003800000 */
.L_x_392:
        /* <DEDUP_REMOVED lines=8> */
.L_x_395:
[----:B------:R-:W-:Y:S05]  /*ff50*/  BSYNC B1 ;  /* 0x0000000000017941 */ /* 0x000fea0003800000 */
.L_x_394:
        /* <DEDUP_REMOVED lines=8> */
.L_x_397:
[----:B------:R-:W-:Y:S05]  /*ffe0*/  BSYNC B1 ;  /* 0x0000000000017941 */ /* 0x000fea0003800000 */
.L_x_396:
        /* <DEDUP_REMOVED lines=11> */
.L_x_399:
[----:B------:R-:W-:Y:S05]  /*100a0*/  BSYNC B1 ;  /* 0x0000000000017941 */ /* 0x000fea0003800000 */
.L_x_398:
        /* <DEDUP_REMOVED lines=8> */
.L_x_401:
[----:B------:R-:W-:Y:S05]  /*10130*/  BSYNC B1 ;  /* 0x0000000000017941 */ /* 0x000fea0003800000 */
.L_x_400:
        /* <DEDUP_REMOVED lines=8> */
.L_x_403:
[----:B------:R-:W-:Y:S05]  /*101c0*/  BSYNC B1 ;  /* 0x0000000000017941 */ /* 0x000fea0003800000 */
.L_x_402:
        /* <DEDUP_REMOVED lines=11> */
.L_x_405:
[----:B------:R-:W-:Y:S05]  /*10280*/  BSYNC B1 ;  /* 0x0000000000017941 */ /* 0x000fea0003800000 */
.L_x_404:
        /* <DEDUP_REMOVED lines=8> */
.L_x_407:
[----:B------:R-:W-:Y:S05]  /*10310*/  BSYNC B1 ;  /* 0x0000000000017941 */ /* 0x000fea0003800000 */
.L_x_406:
        /* <DEDUP_REMOVED lines=8> */
.L_x_409:
[----:B------:R-:W-:Y:S05]  /*103a0*/  BSYNC B1 ;  /* 0x0000000000017941 */ /* 0x000fea0003800000 */
.L_x_408:
        /* <DEDUP_REMOVED lines=11> */
.L_x_411:
[----:B------:R-:W-:Y:S05]  /*10460*/  BSYNC B1 ;  /* 0x0000000000017941 */ /* 0x000fea0003800000 */
.L_x_410:
        /* <DEDUP_REMOVED lines=8> */
.L_x_413:
[----:B------:R-:W-:Y:S05]  /*104f0*/  BSYNC B1 ;  /* 0x0000000000017941 */ /* 0x000fea0003800000 */
.L_x_412:
        /* <DEDUP_REMOVED lines=8> */
.L_x_415:
[----:B------:R-:W-:Y:S05]  /*10580*/  BSYNC B1 ;  /* 0x0000000000017941 */ /* 0x000fea0003800000 */
.L_x_414:
        /* <DEDUP_REMOVED lines=11> */
.L_x_417:
[----:B------:R-:W-:Y:S05]  /*10640*/  BSYNC B1 ;  /* 0x0000000000017941 */ /* 0x000fea0003800000 */
.L_x_416:
        /* <DEDUP_REMOVED lines=8> */
.L_x_419:
[----:B------:R-:W-:Y:S05]  /*106d0*/  BSYNC B1 ;  /* 0x0000000000017941 */ /* 0x000fea0003800000 */
.L_x_418:
        /* <DEDUP_REMOVED lines=8> */
.L_x_421:
[----:B------:R-:W-:Y:S05]  /*10760*/  BSYNC B1 ;  /* 0x0000000000017941 */ /* 0x000fea0003800000 */
.L_x_420:
[----:B------:R-:W-:Y:S01]  /*10770*/  ISETP.LT.OR P4, PT, R0, 0xc2, !P3 ;  /* 0x000000c20000780c */ /* 0x000fe20005f81670 */
[----:B-1----:R-:W-:Y:S01]  /*10780*/  @!P6 IMAD R3, R120, R17, R2 ;  /* 0x000000117803e224 */ /* 0x002fe200078e0202 */
[----:B------:R-:W-:Y:S01]  /*10790*/  BSSY B1, `(.L_x_422) ;  /* 0x0000008000017945 */ /* 0x000fe20003800000 */
[----:B------:R-:W-:-:S03]  /*107a0*/  ISETP.LT.OR P5, PT, R0, 0xc1, !P2 ;  /* 0x000000c10000780c */ /* 0x000fc600057a1670 */
[----:B------:R1:W-:Y:S01]  /*107b0*/  @!P6 STG.E.U8 desc[UR36][R4.64+0xc0], R3 ;  /* 0x0000c0030400e986 */ /* 0x0003e2000c101124 */
[----:B------:R-:W-:-:S06]  /*107c0*/  ISETP.LT.OR P6, PT, R0, 0xc2, !P2 ;  /* 0x000000c20000780c */ /* 0x000fcc00057c1670 */
[----:B------:R-:W-:Y:S07]  /*107d0*/  @P4 BRA `(.L_x_423) ;  /* 0x00000000000c4947 */ /* 0x000fee0003800000 */
[----:B------:R-:W1:Y:S02]  /*107e0*/  LDG.E.U8 R16, desc[UR36][R22.64+0xc1] ;  /* 0x0000c12416107981 */ /* 0x000e64000c1e1100 */
[----:B-1----:R-:W-:-:S05]  /*107f0*/  PRMT R3, R16, 0x8880, RZ ;  /* 0x0000888010037816 */ /* 0x002fca00000000ff */
[----:B------:R-:W-:-:S07]  /*10800*/  IMAD R2, R3, R18, RZ ;  /* 0x0000001203027224 */ /* 0x000fce00078e02ff */
.L_x_423:
[----:B------:R-:W-:Y:S05]  /*10810*/  BSYNC B1 ;  /* 0x0000000000017941 */ /* 0x000fea0003800000 */
.L_x_422:
[----:B------:R-:W-:Y:S01]  /*10820*/  @!P4 IMAD R121, R121, R17, R2 ;  /* 0x000000117979c224 */ /* 0x000fe200078e0202 */
[----:B------:R-:W-:Y:S04]  /*10830*/  BSSY B1, `(.L_x_424) ;  /* 0x0000006000017945 */ /* 0x000fe80003800000 */
[----:B------:R2:W-:Y:S01]  /*10840*/  @!P4 STG.E.U8 desc[UR36][R4.64+0xc1], R121 ;  /* 0x0000c1790400c986 */ /* 0x0005e2000c101124 */
[----:B------:R-:W-:Y:S05]  /*10850*/  @P5 BRA `(.L_x_425) ;  /* 0x00000000000c5947 */ /* 0x000fea0003800000 */
[----:B------:R-:W1:Y:S02]  /*10860*/  LDG.E.U8 R16, desc[UR36][R20.64+0xc0] ;  /* 0x0000c02414107981 */ /* 0x000e64000c1e1100 */
[----:B-1----:R-:W-:-:S05]  /*10870*/  PRMT R3, R16, 0x8880, RZ ;  /* 0x0000888010037816 */ /* 0x002fca00000000ff */
[----:B------:R-:W-:-:S07]  /*10880*/  IMAD R2, R3, R18, RZ ;  /* 0x0000001203027224 */ /* 0x000fce00078e02ff */
.L_x_425:
[----:B------:R-:W-:Y:S05]  /*10890*/  BSYNC B1 ;  /* 0x0000000000017941 */ /* 0x000fea0003800000 */
.L_x_424:
[----:B-1----:R-:W-:Y:S01]  /*108a0*/  @!P5 IMAD R3, R122, R17, R2 ;  /* 0x000000117a03d224 */ /* 0x002fe200078e0202 */
[----:B------:R-:W-:Y:S04]  /*108b0*/  BSSY B1, `(.L_x_426) ;  /* 0x0000006000017945 */ /* 0x000fe80003800000 */
[----:B------:R1:W-:Y:S01]  /*108c0*/  @!P5 STG.E.U8 desc[UR36][R10.64+0xc0], R3 ;  /* 0x0000c0030a00d986 */ /* 0x0003e2000c101124 */
[----:B------:R-:W-:Y:S05]  /*108d0*/  @P6 BRA `(.L_x_427) ;  /* 0x00000000000c6947 */ /* 0x000fea0003800000 */
[----:B------:R-:W1:Y:S02]  /*108e0*/  LDG.E.U8 R16, desc[UR36][R20.64+0xc1] ;  /* 0x0000c12414107981 */ /* 0x000e64000c1e1100 */
[----:B-1----:R-:W-:-:S05]  /*108f0*/  PRMT R3, R16, 0x8880, RZ ;  /* 0x0000888010037816 */ /* 0x002fca00000000ff */
[----:B------:R-:W-:-:S07]  /*10900*/  IMAD R2, R3, R18, RZ ;  /* 0x0000001203027224 */ /* 0x000fce00078e02ff */
.L_x_427:
[----:B------:R-:W-:Y:S05]  /*10910*/  BSYNC B1 ;  /* 0x0000000000017941 */ /* 0x000fea0003800000 */
.L_x_426:
[C---:B------:R-:W-:Y:S01]  /*10920*/  ISETP.LT.OR P4, PT, R0.reuse, 0xc9, !P3 ;  /* 0x000000c90000780c */ /* 0x040fe20005f81670 */
[----:B------:R-:W-:Y:S01]  /*10930*/  @!P6 IMAD R123, R123, R17, R2 ;  /* 0x000000117b7be224 */ /* 0x000fe200078e0202 */
        /* <DEDUP_REMOVED lines=8> */
.L_x_429:
[----:B------:R-:W-:Y:S05]  /*109c0*/  BSYNC B1 ;  /* 0x0000000000017941 */ /* 0x000fea0003800000 */
.L_x_428:
[----:B-1----:R-:W-:Y:S01]  /*109d0*/  @!P4 IMAD R3, R124, R17, R2 ;  /* 0x000000117c03c224 */ /* 0x002fe200078e0202 */
[----:B------:R-:W-:Y:S04]  /*109e0*/  BSSY B1, `(.L_x_430) ;  /* 0x0000006000017945 */ /* 0x000fe80003800000 */
[----:B------:R1:W-:Y:S01]  /*109f0*/  @!P4 STG.E.U8 desc[UR36][R4.64+0xc8], R3 ;  /* 0x0000c8030400c986 */ /* 0x0003e2000c101124 */
[----:B------:R-:W-:Y:S05]  /*10a00*/  @P5 BRA `(.L_x_431) ;  /* 0x00000000000c5947 */ /* 0x000fea0003800000 */
[----:B------:R-:W1:Y:S02]  /*10a10*/  LDG.E.U8 R16, desc[UR36][R22.64+0xc9] ;  /* 0x0000c92416107981 */ /* 0x000e64000c1e1100 */
[----:B-1----:R-:W-:-:S05]  /*10a20*/  PRMT R3, R16, 0x8880, RZ ;  /* 0x0000888010037816 */ /* 0x002fca00000000ff */
[----:B------:R-:W-:-:S07]  /*10a30*/  IMAD R2, R3, R18, RZ ;  /* 0x0000001203027224 */ /* 0x000fce00078e02ff */
.L_x_431:
[----:B------:R-:W-:Y:S05]  /*10a40*/  BSYNC B1 ;  /* 0x0000000000017941 */ /* 0x000fea0003800000 */
.L_x_430:
[----:B------:R-:W-:Y:S01]  /*10a50*/  @!P5 IMAD R125, R125, R17, R2 ;  /* 0x000000117d7dd224 */ /* 0x000fe200078e0202 */
[----:B------:R-:W-:Y:S04]  /*10a60*/  BSSY B1, `(.L_x_432) ;  /* 0x0000006000017945 */ /* 0x000fe80003800000 */
[----:B------:R4:W-:Y:S01]  /*10a70*/  @!P5 STG.E.U8 desc[UR36][R4.64+0xc9], R125 ;  /* 0x0000c97d0400d986 */ /* 0x0009e2000c101124 */
[----:B------:R-:W-:Y:S05]  /*10a80*/  @P6 BRA `(.L_x_433) ;  /* 0x00000000000c6947 */ /* 0x000fea0003800000 */
[----:B------:R-:W1:Y:S02]  /*10a90*/  LDG.E.U8 R16, desc[UR36][R20.64+0xc8] ;  /* 0x0000c82414107981 */ /* 0x000e64000c1e1100 */
[----:B-1----:R-:W-:-:S05]  /*10aa0*/  PRMT R3, R16, 0x8880, RZ ;  /* 0x0000888010037816 */ /* 0x002fca00000000ff */
[----:B------:R-:W-:-:S07]  /*10ab0*/  IMAD R2, R3, R18, RZ ;  /* 0x0000001203027224 */ /* 0x000fce00078e02ff */
.L_x_433:
[----:B------:R-:W-:Y:S05]  /*10ac0*/  BSYNC B1 ;  /* 0x0000000000017941 */ /* 0x000fea0003800000 */
.L_x_432:
        /* <DEDUP_REMOVED lines=10> */
.L_x_435:
[----:B------:R-:W-:Y:S05]  /*10b70*/  BSYNC B1 ;  /* 0x0000000000017941 */ /* 0x000fea0003800000 */
.L_x_434:
[----:B------:R-:W-:Y:S01]  /*10b80*/  @!P4 IMAD R127, R127, R17, R2 ;  /* 0x000000117f7fc224 */ /* 0x000fe200078e0202 */
[----:B------:R-:W-:Y:S04]  /*10b90*/  BSSY B1, `(.L_x_436) ;  /* 0x0000006000017945 */ /* 0x000fe80003800000 */
[----:B------:R0:W-:Y:S01]  /*10ba0*/  @!P4 STG.E.U8 desc[UR36][R10.64+0xc9], R127 ;  /* 0x0000c97f0a00c986 */ /* 0x0001e2000c101124 */
[----:B------:R-:W-:Y:S05]  /*10bb0*/  @P5 BRA `(.L_x_437) ;  /* 0x00000000000c5947 */ /* 0x000fea0003800000 */
[----:B------:R-:W1:Y:S02]  /*10bc0*/  LDG.E.U8 R16, desc[UR36][R22.64+0xd0] ;  /* 0x0000d02416107981 */ /* 0x000e64000c1e1100 */
[----:B-1----:R-:W-:-:S05]  /*10bd0*/  PRMT R3, R16, 0x8880, RZ ;  /* 0x0000888010037816 */ /* 0x002fca00000000ff */
[----:B------:R-:W-:-:S07]  /*10be0*/  IMAD R2, R3, R18, RZ ;  /* 0x0000001203027224 */ /* 0x000fce00078e02ff */
.L_x_437:
[----:B------:R-:W-:Y:S05]  /*10bf0*/  BSYNC B1 ;  /* 0x0000000000017941 */ /* 0x000fea0003800000 */
.L_x_436:
[----:B-1----:R-:W-:Y:S01]  /*10c00*/  @!P5 IMAD R3, R128, R17, R2 ;  /* 0x000000118003d224 */ /* 0x002fe200078e0202 */
[----:B------:R-:W-:Y:S04]  /*10c10*/  BSSY B1, `(.L_x_438) ;  /* 0x0000006000017945 */ /* 0x000fe80003800000 */
[----:B------:R1:W-:Y:S01]  /*10c20*/  @!P5 STG.E.U8 desc[UR36][R4.64+0xd0], R3 ;  /* 0x0000d0030400d986 */ /* 0x0003e2000c101124 */
[----:B------:R-:W-:Y:S05]  /*10c30*/  @P6 BRA `(.L_x_439) ;  /* 0x00000000000c6947 */ /* 0x000fea0003800000 */
[----:B------:R-:W1:Y:S02]  /*10c40*/  LDG.E.U8 R16, desc[UR36][R22.64+0xd1] ;  /* 0x0000d12416107981 */ /* 0x000e64000c1e1100 */
[----:B-1----:R-:W-:-:S05]  /*10c50*/  PRMT R3, R16, 0x8880, RZ ;  /* 0x0000888010037816 */ /* 0x002fca00000000ff */
[----:B------:R-:W-:-:S07]  /*10c60*/  IMAD R2, R3, R18, RZ ;  /* 0x0000001203027224 */ /* 0x000fce00078e02ff */
.L_x_439:
[----:B------:R-:W-:Y:S05]  /*10c70*/  BSYNC B1 ;  /* 0x0000000000017941 */ /* 0x000fea0003800000 */
.L_x_438:
        /* <DEDUP_REMOVED lines=10> */
.L_x_441:
[----:B------:R-:W-:Y:S05]  /*10d20*/  BSYNC B1 ;  /* 0x0000000000017941 */ /* 0x000fea0003800000 */
.L_x_440:
[----:B-1----:R-:W-:Y:S01]  /*10d30*/  @!P4 IMAD R3, R130, R17, R2 ;  /* 0x000000118203c224 */ /* 0x002fe200078e0202 */
[----:B------:R-:W-:Y:S04]  /*10d40*/  BSSY B1, `(.L_x_442) ;  /* 0x0000006000017945 */ /* 0x000fe80003800000 */
[----:B------:R1:W-:Y:S01]  /*10d50*/  @!P4 STG.E.U8 desc[UR36][R10.64+0xd0], R3 ;  /* 0x0000d0030a00c986 */ /* 0x0003e2000c101124 */
[----:B------:R-:W-:Y:S05]  /*10d60*/  @P5 BRA `(.L_x_443) ;  /* 0x00000000000c5947 */ /* 0x000fea0003800000 */
[----:B------:R-:W1:Y:S02]  /*10d70*/  LDG.E.U8 R16, desc[UR36][R20.64+0xd1] ;  /* 0x0000d12414107981 */ /* 0x000e64000c1e1100 */
[----:B-1----:R-:W-:-:S05]  /*10d80*/  PRMT R3, R16, 0x8880, RZ ;  /* 0x0000888010037816 */ /* 0x002fca00000000ff */
[----:B------:R-:W-:-:S07]  /*10d90*/  IMAD R2, R3, R18, RZ ;  /* 0x0000001203027224 */ /* 0x000fce00078e02ff */
.L_x_443:
[----:B------:R-:W-:Y:S05]  /*10da0*/  BSYNC B1 ;  /* 0x0000000000017941 */ /* 0x000fea0003800000 */
.L_x_442:
[----:B------:R-:W-:Y:S01]  /*10db0*/  @!P5 IMAD R131, R131, R17, R2 ;  /* 0x000000118383d224 */ /* 0x000fe200078e0202 */
[----:B------:R-:W-:Y:S04]  /*10dc0*/  BSSY B1, `(.L_x_444) ;  /* 0x0000006000017945 */ /* 0x000fe80003800000 */
[----:B------:R0:W-:Y:S01]  /*10dd0*/  @!P5 STG.E.U8 desc[UR36][R10.64+0xd1], R131 ;  /* 0x0000d1830a00d986 */ /* 0x0001e2000c101124 */
[----:B------:R-:W-:Y:S05]  /*10de0*/  @P6 BRA `(.L_x_445) ;  /* 0x00000000000c6947 */ /* 0x000fea0003800000 */
[----:B------:R-:W1:Y:S02]  /*10df0*/  LDG.E.U8 R16, desc[UR36][R22.64+0xd8] ;  /* 0x0000d82416107981 */ /* 0x000e64000c1e1100 */
[----:B-1----:R-:W-:-:S05]  /*10e00*/  PRMT R3, R16, 0x8880, RZ ;  /* 0x0000888010037816 */ /* 0x002fca00000000ff */
[----:B------:R-:W-:-:S07]  /*10e10*/  IMAD R2, R3, R18, RZ ;  /* 0x0000001203027224 */ /* 0x000fce00078e02ff */
.L_x_445:
[----:B------:R-:W-:Y:S05]  /*10e20*/  BSYNC B1 ;  /* 0x0000000000017941 */ /* 0x000fea0003800000 */
.L_x_444:
        /* <DEDUP_REMOVED lines=10> */
.L_x_447:
[----:B------:R-:W-:Y:S05]  /*10ed0*/  BSYNC B1 ;  /* 0x0000000000017941 */ /* 0x000fea0003800000 */
.L_x_446:
[----:B------:R-:W-:Y:S01]  /*10ee0*/  @!P4 IMAD R133, R133, R17, R2 ;  /* 0x000000118585c224 */ /* 0x000fe200078e0202 */
[----:B------:R-:W-:Y:S04]  /*10ef0*/  BSSY B1, `(.L_x_448) ;  /* 0x0000006000017945 */ /* 0x000fe80003800000 */
[----:B------:R0:W-:Y:S01]  /*10f00*/  @!P4 STG.E.U8 desc[UR36][R4.64+0xd9], R133 ;  /* 0x0000d9850400c986 */ /* 0x0001e2000c101124 */
[----:B------:R-:W-:Y:S05]  /*10f10*/  @P5 BRA `(.L_x_449) ;  /* 0x00000000000c5947 */ /* 0x000fea0003800000 */
[----:B------:R-:W1:Y:S02]  /*10f20*/  LDG.E.U8 R16, desc[UR36][R20.64+0xd8] ;  /* 0x0000d82414107981 */ /* 0x000e64000c1e1100 */
[----:B-1----:R-:W-:-:S05]  /*10f30*/  PRMT R3, R16, 0x8880, RZ ;  /* 0x0000888010037816 */ /* 0x002fca00000000ff */
[----:B------:R-:W-:-:S07]  /*10f40*/  IMAD R2, R3, R18, RZ ;  /* 0x0000001203027224 */ /* 0x000fce00078e02ff */
.L_x_449:
[----:B------:R-:W-:Y:S05]  /*10f50*/  BSYNC B1 ;  /* 0x0000000000017941 */ /* 0x000fea0003800000 */
.L_x_448:
[----:B-1----:R-:W-:Y:S01]  /*10f60*/  @!P5 IMAD R3, R134, R17, R2 ;  /* 0x000000118603d224 */ /* 0x002fe200078e0202 */
[----:B------:R-:W-:Y:S04]  /*10f70*/  BSSY B1, `(.L_x_450) ;  /* 0x0000006000017945 */ /* 0x000fe80003800000 */
[----:B------:R1:W-:Y:S01]  /*10f80*/  @!P5 STG.E.U8 desc[UR36][R10.64+0xd8], R3 ;  /* 0x0000d8030a00d986 */ /* 0x0003e2000c101124 */
[----:B------:R-:W-:Y:S05]  /*10f90*/  @P6 BRA `(.L_x_451) ;  /* 0x00000000000c6947 */ /* 0x000fea0003800000 */
[----:B------:R-:W1:Y:S02]  /*10fa0*/  LDG.E.U8 R16, desc[UR36][R20.64+0xd9] ;  /* 0x0000d92414107981 */ /* 0x000e64000c1e1100 */
[----:B-1----:R-:W-:-:S05]  /*10fb0*/  PRMT R3, R16, 0x8880, RZ ;  /* 0x0000888010037816 */ /* 0x002fca00000000ff */
[----:B------:R-:W-:-:S07]  /*10fc0*/  IMAD R2, R3, R18, RZ ;  /* 0x0000001203027224 */ /* 0x000fce00078e02ff */
.L_x_451:
[----:B------:R-:W-:Y:S05]  /*10fd0*/  BSYNC B1 ;  /* 0x0000000000017941 */ /* 0x000fea0003800000 */
.L_x_450:
        /* <DEDUP_REMOVED lines=10> */
.L_x_453:
[----:B------:R-:W-:Y:S05]  /*11080*/  BSYNC B1 ;  /* 0x0000000000017941 */ /* 0x000fea0003800000 */
.L_x_452:
[----:B-1----:R-:W-:Y:S01]  /*11090*/  @!P4 IMAD R3, R136, R17, R2 ;  /* 0x000000118803c224 */ /* 0x002fe200078e0202 */
[----:B------:R-:W-:Y:S04]  /*110a0*/  BSSY B1, `(.L_x_454) ;  /* 0x0000006000017945 */ /* 0x000fe80003800000 */
[----:B------:R1:W-:Y:S01]  /*110b0*/  @!P4 STG.E.U8 desc[UR36][R4.64+0xe0], R3 ;  /* 0x0000e0030400c986 */ /* 0x0003e2000c101124 */
[----:B------:R-:W-:Y:S05]  /*110c0*/  @P5 BRA `(.L_x_455) ;  /* 0x00000000000c5947 */ /* 0x000fea0003800000 */
[----:B------:R-:W1:Y:S02]  /*110d0*/  LDG.E.U8 R16, desc[UR36][R22.64+0xe1] ;  /* 0x0000e12416107981 */ /* 0x000e64000c1e1100 */
[----:B-1----:R-:W-:-:S05]  /*110e0*/  PRMT R3, R16, 0x8880, RZ ;  /* 0x0000888010037816 */ /* 0x002fca00000000ff */
[----:B------:R-:W-:-:S07]  /*110f0*/  IMAD R2, R3, R18, RZ ;  /* 0x0000001203027224 */ /* 0x000fce00078e02ff */
.L_x_455:
[----:B------:R-:W-:Y:S05]  /*11100*/  BSYNC B1 ;  /* 0x0000000000017941 */ /* 0x000fea0003800000 */
.L_x_454:
[----:B------:R-:W-:Y:S01]  /*11110*/  @!P5 IMAD R137, R137, R17, R2 ;  /* 0x000000118989d224 */ /* 0x000fe200078e0202 */
[----:B------:R-:W-:Y:S04]  /*11120*/  BSSY B1, `(.L_x_456) ;  /* 0x0000006000017945 */ /* 0x000fe80003800000 */
[----:B------:R0:W-:Y:S01]  /*11130*/  @!P5 STG.E.U8 desc[UR36][R4.64+0xe1], R137 ;  /* 0x0000e1890400d986 */ /* 0x0001e2000c101124 */
[----:B------:R-:W-:Y:S05]  /*11140*/  @P6 BRA `(.L_x_457) ;  /* 0x00000000000c6947 */ /* 0x000fea0003800000 */
[----:B------:R-:W1:Y:S02]  /*11150*/  LDG.E.U8 R16, desc[UR36][R20.64+0xe0] ;  /* 0x0000e02414107981 */ /* 0x000e64000c1e1100 */
[----:B-1----:R-:W-:-:S05]  /*11160*/  PRMT R3, R16, 0x8880, RZ ;  /* 0x0000888010037816 */ /* 0x002fca00000000ff */
[----:B------:R-:W-:-:S07]  /*11170*/  IMAD R2, R3, R18, RZ ;  /* 0x0000001203027224 */ /* 0x000fce00078e02ff */
.L_x_457:
[----:B------:R-:W-:Y:S05]  /*11180*/  BSYNC B1 ;  /* 0x0000000000017941 */ /* 0x000fea0003800000 */
.L_x_456:
        /* <DEDUP_REMOVED lines=10> */
.L_x_459:
[----:B------:R-:W-:Y:S05]  /*11230*/  BSYNC B1 ;  /* 0x0000000000017941 */ /* 0x000fea0003800000 */
.L_x_458:
[----:B------:R-:W-:Y:S01]  /*11240*/  @!P4 IMAD R139, R139, R17, R2 ;  /* 0x000000118b8bc224 */ /* 0x000fe200078e0202 */
[----:B------:R-:W-:Y:S04]  /*11250*/  BSSY B1, `(.L_x_460) ;  /* 0x0000006000017945 */ /* 0x000fe80003800000 */
[----:B------:R0:W-:Y:S01]  /*11260*/  @!P4 STG.E.U8 desc[UR36][R10.64+0xe1], R139 ;  /* 0x0000e18b0a00c986 */ /* 0x0001e2000c101124 */
[----:B------:R-:W-:Y:S05]  /*11270*/  @P5 BRA `(.L_x_461) ;  /* 0x00000000000c5947 */ /* 0x000fea0003800000 */
[----:B------:R-:W1:Y:S02]  /*11280*/  LDG.E.U8 R16, desc[UR36][R22.64+0xe8] ;  /* 0x0000e82416107981 */ /* 0x000e64000c1e1100 */
[----:B-1----:R-:W-:-:S05]  /*11290*/  PRMT R3, R16, 0x8880, RZ ;  /* 0x0000888010037816 */ /* 0x002fca00000000ff */
[----:B------:R-:W-:-:S07]  /*112a0*/  IMAD R2, R3, R18, RZ ;  /* 0x0000001203027224 */ /* 0x000fce00078e02ff */
.L_x_461:
[----:B------:R-:W-:Y:S05]  /*112b0*/  BSYNC B1 ;  /* 0x0000000000017941 */ /* 0x000fea0003800000 */
.L_x_460:
[----:B-1----:R-:W-:Y:S01]  /*112c0*/  @!P5 IMAD R3, R140, R17, R2 ;  /* 0x000000118c03d224 */ /* 0x002fe200078e0202 */
[----:B------:R-:W-:Y:S04]  /*112d0*/  BSSY B1, `(.L_x_462) ;  /* 0x0000006000017945 */ /* 0x000fe80003800000 */
[----:B------:R1:W-:Y:S01]  /*112e0*/  @!P5 STG.E.U8 desc[UR36][R4.64+0xe8], R3 ;  /* 0x0000e8030400d986 */ /* 0x0003e2000c101124 */
[----:B------:R-:W-:Y:S05]  /*112f0*/  @P6 BRA `(.L_x_463) ;  /* 0x00000000000c6947 */ /* 0x000fea0003800000 */
[----:B------:R-:W1:Y:S02]  /*11300*/  LDG.E.U8 R16, desc[UR36][R22.64+0xe9] ;  /* 0x0000e92416107981 */ /* 0x000e64000c1e1100 */
[----:B-1----:R-:W-:-:S05]  /*11310*/  PRMT R3, R16, 0x8880, RZ ;  /* 0x0000888010037816 */ /* 0x002fca00000000ff */
[----:B------:R-:W-:-:S07]  /*11320*/  IMAD R2, R3, R18, RZ ;  /* 0x0000001203027224 */ /* 0x000fce00078e02ff */
.L_x_463:
[----:B------:R-:W-:Y:S05]  /*11330*/  BSYNC B1 ;  /* 0x0000000000017941 */ /* 0x000fea0003800000 */
.L_x_462:
        /* <DEDUP_REMOVED lines=10> */
.L_x_465:
[----:B------:R-:W-:Y:S05]  /*113e0*/  BSYNC B1 ;  /* 0x0000000000017941 */ /* 0x000fea0003800000 */
.L_x_464:
[----:B-1----:R-:W-:Y:S01]  /*113f0*/  @!P4 IMAD R3, R142, R17, R2 ;  /* 0x000000118e03c224 */ /* 0x002fe200078e0202 */
[----:B------:R-:W-:Y:S04]  /*11400*/  BSSY B1, `(.L_x_466) ;  /* 0x0000006000017945 */ /* 0x000fe80003800000 */
[----:B------:R1:W-:Y:S01]  /*11410*/  @!P4 STG.E.U8 desc[UR36][R10.64+0xe8], R3 ;  /* 0x0000e8030a00c986 */ /* 0x0003e2000c101124 */
[----:B------:R-:W-:Y:S05]  /*11420*/  @P5 BRA `(.L_x_467) ;  /* 0x00000000000c5947 */ /* 0x000fea0003800000 */
[----:B------:R-:W1:Y:S02]  /*11430*/  LDG.E.U8 R16, desc[UR36][R20.64+0xe9] ;  /* 0x0000e92414107981 */ /* 0x000e64000c1e1100 */
[----:B-1----:R-:W-:-:S05]  /*11440*/  PRMT R3, R16, 0x8880, RZ ;  /* 0x0000888010037816 */ /* 0x002fca00000000ff */
[----:B------:R-:W-:-:S07]  /*11450*/  IMAD R2, R3, R18, RZ ;  /* 0x0000001203027224 */ /* 0x000fce00078e02ff */
.L_x_467:
[----:B------:R-:W-:Y:S05]  /*11460*/  BSYNC B1 ;  /* 0x0000000000017941 */ /* 0x000fea0003800000 */
.L_x_466:
[----:B------:R-:W-:Y:S01]  /*11470*/  @!P5 IMAD R143, R143, R17, R2 ;  /* 0x000000118f8fd224 */ /* 0x000fe200078e0202 */
[----:B------:R-:W-:Y:S04]  /*11480*/  BSSY B1, `(.L_x_468) ;  /* 0x0000006000017945 */ /* 0x000fe80003800000 */
[----:B------:R0:W-:Y:S01]  /*11490*/  @!P5 STG.E.U8 desc[UR36][R10.64+0xe9], R143 ;  /* 0x0000e98f0a00d986 */ /* 0x0001e2000c101124 */
[----:B------:R-:W-:Y:S05]  /*114a0*/  @P6 BRA `(.L_x_469) ;  /* 0x00000000000c6947 */ /* 0x000fea0003800000 */
[----:B------:R-:W1:Y:S02]  /*114b0*/  LDG.E.U8 R16, desc[UR36][R22.64+0xf0] ;  /* 0x0000f02416107981 */ /* 0x000e64000c1e1100 */
[----:B-1----:R-:W-:-:S05]  /*114c0*/  PRMT R3, R16, 0x8880, RZ ;  /* 0x0000888010037816 */ /* 0x002fca00000000ff */
[----:B------:R-:W-:-:S07]  /*114d0*/  IMAD R2, R3, R18, RZ ;  /* 0x0000001203027224 */ /* 0x000fce00078e02ff */
.L_x_469:
[----:B------:R-:W-:Y:S05]  /*114e0*/  BSYNC B1 ;  /* 0x0000000000017941 */ /* 0x000fea0003800000 */
.L_x_468:
        /* <DEDUP_REMOVED lines=10> */
.L_x_471:
[----:B------:R-:W-:Y:S05]  /*11590*/  BSYNC B1 ;  /* 0x0000000000017941 */ /* 0x000fea0003800000 */
.L_x_470:
[----:B------:R-:W-:Y:S01]  /*115a0*/  @!P4 IMAD R145, R145, R17, R2 ;  /* 0x000000119191c224 */ /* 0x000fe200078e0202 */
[----:B------:R-:W-:Y:S04]  /*115b0*/  BSSY B1, `(.L_x_472) ;  /* 0x0000006000017945 */ /* 0x000fe80003800000 */
[----:B------:R0:W-:Y:S01]  /*115c0*/  @!P4 STG.E.U8 desc[UR36][R4.64+0xf1], R145 ;  /* 0x0000f1910400c986 */ /* 0x0001e2000c101124 */
[----:B------:R-:W-:Y:S05]  /*115d0*/  @P5 BRA `(.L_x_473) ;  /* 0x00000000000c5947 */ /* 0x000fea0003800000 */
[----:B------:R-:W1:Y:S02]  /*115e0*/  LDG.E.U8 R16, desc[UR36][R20.64+0xf0] ;  /* 0x0000f02414107981 */ /* 0x000e64000c1e1100 */
[----:B-1----:R-:W-:-:S05]  /*115f0*/  PRMT R3, R16, 0x8880, RZ ;  /* 0x0000888010037816 */ /* 0x002fca00000000ff */
[----:B------:R-:W-:-:S07]  /*11600*/  IMAD R2, R3, R18, RZ ;  /* 0x0000001203027224 */ /* 0x000fce00078e02ff */
.L_x_473:
[----:B------:R-:W-:Y:S05]  /*11610*/  BSYNC B1 ;  /* 0x0000000000017941 */ /* 0x000fea0003800000 */
.L_x_472:
[----:B-1----:R-:W-:Y:S01]  /*11620*/  @!P5 IMAD R3, R146, R17, R2 ;  /* 0x000000119203d224 */ /* 0x002fe200078e0202 */
[----:B------:R-:W-:Y:S04]  /*11630*/  BSSY B1, `(.L_x_474) ;  /* 0x0000006000017945 */ /* 0x000fe80003800000 */
[----:B------:R1:W-:Y:S01]  /*11640*/  @!P5 STG.E.U8 desc[UR36][R10.64+0xf0], R3 ;  /* 0x0000f0030a00d986 */ /* 0x0003e2000c101124 */
[----:B------:R-:W-:Y:S05]  /*11650*/  @P6 BRA `(.L_x_475) ;  /* 0x00000000000c6947 */ /* 0x000fea0003800000 */
[----:B------:R-:W1:Y:S02]  /*11660*/  LDG.E.U8 R16, desc[UR36][R20.64+0xf1] ;  /* 0x0000f12414107981 */ /* 0x000e64000c1e1100 */
[----:B-1----:R-:W-:-:S05]  /*11670*/  PRMT R3, R16, 0x8880, RZ ;  /* 0x0000888010037816 */ /* 0x002fca00000000ff */
[----:B------:R-:W-:-:S07]  /*11680*/  IMAD R2, R3, R18, RZ ;  /* 0x0000001203027224 */ /* 0x000fce00078e02ff */
.L_x_475:
[----:B------:R-:W-:Y:S05]  /*11690*/  BSYNC B1 ;  /* 0x0000000000017941 */ /* 0x000fea0003800000 */
.L_x_474:
        /* <DEDUP_REMOVED lines=10> */
.L_x_477:
[----:B------:R-:W-:Y:S05]  /*11740*/  BSYNC B1 ;  /* 0x0000000000017941 */ /* 0x000fea0003800000 */
.L_x_476:
[----:B-1----:R-:W-:Y:S01]  /*11750*/  @!P4 IMAD R3, R148, R17, R2 ;  /* 0x000000119403c224 */ /* 0x002fe200078e0202 */
[----:B------:R-:W-:Y:S04]  /*11760*/  BSSY B1, `(.L_x_478) ;  /* 0x0000006000017945 */ /* 0x000fe80003800000 */
[----:B------:R1:W-:Y:S01]  /*11770*/  @!P4 STG.E.U8 desc[UR36][R4.64+0xf8], R3 ;  /* 0x0000f8030400c986 */ /* 0x0003e2000c101124 */
[----:B------:R-:W-:Y:S05]  /*11780*/  @P5 BRA `(.L_x_479) ;  /* 0x00000000000c5947 */ /* 0x000fea0003800000 */
[----:B------:R-:W1:Y:S02]  /*11790*/  LDG.E.U8 R16, desc[UR36][R22.64+0xf9] ;  /* 0x0000f92416107981 */ /* 0x000e64000c1e1100 */
[----:B-1----:R-:W-:-:S05]  /*117a0*/  PRMT R3, R16, 0x8880, RZ ;  /* 0x0000888010037816 */ /* 0x002fca00000000ff */
[----:B------:R-:W-:-:S07]  /*117b0*/  IMAD R2, R3, R18, RZ ;  /* 0x0000001203027224 */ /* 0x000fce00078e02ff */
.L_x_479:
[----:B------:R-:W-:Y:S05]  /*117c0*/  BSYNC B1 ;  /* 0x0000000000017941 */ /* 0x000fea0003800000 */
.L_x_478:
[----:B------:R-:W-:Y:S01]  /*117d0*/  @!P5 IMAD R149, R149, R17, R2 ;  /* 0x000000119595d224 */ /* 0x000fe200078e0202 */
[----:B------:R-:W-:Y:S04]  /*117e0*/  BSSY B1, `(.L_x_480) ;  /* 0x0000006000017945 */ /* 0x000fe80003800000 */
[----:B------:R0:W-:Y:S01]  /*117f0*/  @!P5 STG.E.U8 desc[UR36][R4.64+0xf9], R149 ;  /* 0x0000f9950400d986 */ /* 0x0001e2000c101124 */
[----:B------:R-:W-:Y:S05]  /*11800*/  @P6 BRA `(.L_x_481) ;  /* 0x00000000000c6947 */ /* 0x000fea0003800000 */
[----:B------:R-:W1:Y:S02]  /*11810*/  LDG.E.U8 R16, desc[UR36][R20.64+0xf8] ;  /* 0x0000f82414107981 */ /* 0x000e64000c1e1100 */
[----:B-1----:R-:W-:-:S05]  /*11820*/  PRMT R3, R16, 0x8880, RZ ;  /* 0x0000888010037816 */ /* 0x002fca00000000ff */
[----:B------:R-:W-:-:S07]  /*11830*/  IMAD R2, R3, R18, RZ ;  /* 0x0000001203027224 */ /* 0x000fce00078e02ff */
.L_x_481:
[----:B------:R-:W-:Y:S05]  /*11840*/  BSYNC B1 ;  /* 0x0000000000017941 */ /* 0x000fea0003800000 */
.L_x_480:
        /* <DEDUP_REMOVED lines=10> */
.L_x_483:
[----:B------:R-:W-:Y:S05]  /*118f0*/  BSYNC B1 ;  /* 0x0000000000017941 */ /* 0x000fea0003800000 */
.L_x_482:
[----:B------:R-:W-:Y:S01]  /*11900*/  @!P4 IMAD R151, R151, R17, R2 ;  /* 0x000000119797c224 */ /* 0x000fe200078e0202 */
[----:B------:R-:W-:Y:S04]  /*11910*/  BSSY B1, `(.L_x_484) ;  /* 0x0000006000017945 */ /* 0x000fe80003800000 */
[----:B------:R0:W-:Y:S01]  /*11920*/  @!P4 STG.E.U8 desc[UR36][R10.64+0xf9], R151 ;  /* 0x0000f9970a00c986 */ /* 0x0001e2000c101124 */
[----:B------:R-:W-:Y:S05]  /*11930*/  @P5 BRA `(.L_x_485) ;  /* 0x00000000000c5947 */ /* 0x000fea0003800000 */
[----:B------:R-:W1:Y:S02]  /*11940*/  LDG.E.U8 R16, desc[UR36][R22.64+0x100] ;  /* 0x0001002416107981 */ /* 0x000e64000c1e1100 */
[----:B-1----:R-:W-:-:S05]  /*11950*/  PRMT R3, R16, 0x8880, RZ ;  /* 0x0000888010037816 */ /* 0x002fca00000000ff */
[----:B------:R-:W-:-:S07]  /*11960*/  IMAD R2, R3, R18, RZ ;  /* 0x0000001203027224 */ /* 0x000fce00078e02ff */
.L_x_485:
[----:B------:R-:W-:Y:S05]  /*11970*/  BSYNC B1 ;  /* 0x0000000000017941 */ /* 0x000fea0003800000 */
.L_x_484:
[----:B-1----:R-:W-:Y:S01]  /*11980*/  @!P5 IMAD R3, R152, R17, R2 ;  /* 0x000000119803d224 */ /* 0x002fe200078e0202 */
[----:B------:R-:W-:Y:S04]  /*11990*/  BSSY B1, `(.L_x_486) ;  /* 0x0000006000017945 */ /* 0x000fe80003800000 */
[----:B------:R1:W-:Y:S01]  /*119a0*/  @!P5 STG.E.U8 desc[UR36][R4.64+0x100], R3 ;  /* 0x000100030400d986 */ /* 0x0003e2000c101124 */
[----:B------:R-:W-:Y:S05]  /*119b0*/  @P6 BRA `(.L_x_487) ;  /* 0x00000000000c6947 */ /* 0x000fea0003800000 */
[----:B------:R-:W1:Y:S02]  /*119c0*/  LDG.E.U8 R16, desc[UR36][R22.64+0x101] ;  /* 0x0001012416107981 */ /* 0x000e64000c1e1100 */
[----:B-1----:R-:W-:-:S05]  /*119d0*/  PRMT R3, R16, 0x8880, RZ ;  /* 0x0000888010037816 */ /* 0x002fca00000000ff */
[----:B------:R-:W-:-:S07]  /*119e0*/  IMAD R2, R3, R18, RZ ;  /* 0x0000001203027224 */ /* 0x000fce00078e02ff */
.L_x_487:
[----:B------:R-:W-:Y:S05]  /*119f0*/  BSYNC B1 ;  /* 0x0000000000017941 */ /* 0x000fea0003800000 */
.L_x_486:
        /* <DEDUP_REMOVED lines=10> */
.L_x_489:
[----:B------:R-:W-:Y:S05]  /*11aa0*/  BSYNC B1 ;  /* 0x0000000000017941 */ /* 0x000fea0003800000 */
.L_x_488:
[----:B-1----:R-:W-:Y:S01]  /*11ab0*/  @!P4 IMAD R3, R154, R17, R2 ;  /* 0x000000119a03c224 */ /* 0x002fe200078e0202 */
[----:B------:R-:W-:Y:S04]  /*11ac0*/  BSSY B1, `(.L_x_490) ;  /* 0x0000006000017945 */ /* 0x000fe80003800000 */
[----:B------:R1:W-:Y:S01]  /*11ad0*/  @!P4 STG.E.U8 desc[UR36][R10.64+0x100], R3 ;  /* 0x000100030a00c986 */ /* 0x0003e2000c101124 */
[----:B------:R-:W-:Y:S05]  /*11ae0*/  @P5 BRA `(.L_x_491) ;  /* 0x00000000000c5947 */ /* 0x000fea0003800000 */
[----:B------:R-:W1:Y:S02]  /*11af0*/  LDG.E.U8 R16, desc[UR36][R20.64+0x101] ;  /* 0x0001012414107981 */ /* 0x000e64000c1e1100 */
[----:B-1----:R-:W-:-:S05]  /*11b00*/  PRMT R3, R16, 0x8880, RZ ;  /* 0x0000888010037816 */ /* 0x002fca00000000ff */
[----:B------:R-:W-:-:S07]  /*11b10*/  IMAD R2, R3, R18, RZ ;  /* 0x0000001203027224 */ /* 0x000fce00078e02ff */
.L_x_491:
[----:B------:R-:W-:Y:S05]  /*11b20*/  BSYNC B1 ;  /* 0x0000000000017941 */ /* 0x000fea0003800000 */
.L_x_490:
[----:B------:R-:W-:Y:S01]  /*11b30*/  @!P5 IMAD R155, R155, R17, R2 ;  /* 0x000000119b9bd224 */ /* 0x000fe200078e0202 */
[----:B------:R-:W-:Y:S04]  /*11b40*/  BSSY B1, `(.L_x_492) ;  /* 0x0000006000017945 */ /* 0x000fe80003800000 */
[----:B------:R0:W-:Y:S01]  /*11b50*/  @!P5 STG.E.U8 desc[UR36][R10.64+0x101], R155 ;  /* 0x0001019b0a00d986 */ /* 0x0001e2000c101124 */
[----:B------:R-:W-:Y:S05]  /*11b60*/  @P6 BRA `(.L_x_493) ;  /* 0x00000000000c6947 */ /* 0x000fea0003800000 */
[----:B------:R-:W1:Y:S02]  /*11b70*/  LDG.E.U8 R16, desc[UR36][R22.64+0x108] ;  /* 0x0001082416107981 */ /* 0x000e64000c1e1100 */
[----:B-1----:R-:W-:-:S05]  /*11b80*/  PRMT R3, R16, 0x8880, RZ ;  /* 0x0000888010037816 */ /* 0x002fca00000000ff */
[----:B------:R-:W-:-:S07]  /*11b90*/  IMAD R2, R3, R18, RZ ;  /* 0x0000001203027224 */ /* 0x000fce00078e02ff */
.L_x_493:
[----:B------:R-:W-:Y:S05]  /*11ba0*/  BSYNC B1 ;  /* 0x0000000000017941 */ /* 0x000fea0003800000 */
.L_x_492:
        /* <DEDUP_REMOVED lines=10> */
.L_x_495:
[----:B------:R-:W-:Y:S05]  /*11c50*/  BSYNC B1 ;  /* 0x0000000000017941 */ /* 0x000fea0003800000 */
.L_x_494:
[----:B------:R-:W-:Y:S01]  /*11c60*/  @!P4 IMAD R157, R157, R17, R2 ;  /* 0x000000119d9dc224 */ /* 0x000fe200078e0202 */
[----:B------:R-:W-:Y:S04]  /*11c70*/  BSSY B1, `(.L_x_496) ;  /* 0x0000006000017945 */ /* 0x000fe80003800000 */
[----:B------:R0:W-:Y:S01]  /*11c80*/  @!P4 STG.E.U8 desc[UR36][R4.64+0x109], R157 ;  /* 0x0001099d0400c986 */ /* 0x0001e2000c101124 */
[----:B------:R-:W-:Y:S05]  /*11c90*/  @P5 BRA `(.L_x_497) ;  /* 0x00000000000c5947 */ /* 0x000fea0003800000 */
[----:B------:R-:W1:Y:S02]  /*11ca0*/  LDG.E.U8 R16, desc[UR36][R20.64+0x108] ;  /* 0x0001082414107981 */ /* 0x000e64000c1e1100 */
[----:B-1----:R-:W-:-:S05]  /*11cb0*/  PRMT R3, R16, 0x8880, RZ ;  /* 0x0000888010037816 */ /* 0x002fca00000000ff */
[----:B------:R-:W-:-:S07]  /*11cc0*/  IMAD R2, R3, R18, RZ ;  /* 0x0000001203027224 */ /* 0x000fce00078e02ff */
.L_x_497:
[----:B------:R-:W-:Y:S05]  /*11cd0*/  BSYNC B1 ;  /* 0x0000000000017941 */ /* 0x000fea0003800000 */
.L_x_496:
[----:B-1----:R-:W-:Y:S01]  /*11ce0*/  @!P5 IMAD R3, R158, R17, R2 ;  /* 0x000000119e03d224 */ /* 0x002fe200078e0202 */
[----:B------:R-:W-:Y:S04]  /*11cf0*/  BSSY B1, `(.L_x_498) ;  /* 0x0000006000017945 */ /* 0x000fe80003800000 */
[----:B------:R1:W-:Y:S01]  /*11d00*/  @!P5 STG.E.U8 desc[UR36][R10.64+0x108], R3 ;  /* 0x000108030a00d986 */ /* 0x0003e2000c101124 */
[----:B------:R-:W-:Y:S05]  /*11d10*/  @P6 BRA `(.L_x_499) ;  /* 0x00000000000c6947 */ /* 0x000fea0003800000 */
[----:B------:R-:W1:Y:S02]  /*11d20*/  LDG.E.U8 R16, desc[UR36][R20.64+0x109] ;  /* 0x0001092414107981 */ /* 0x000e64000c1e1100 */
[----:B-1----:R-:W-:-:S05]  /*11d30*/  PRMT R3, R16, 0x8880, RZ ;  /* 0x0000888010037816 */ /* 0x002fca00000000ff */
[----:B------:R-:W-:-:S07]  /*11d40*/  IMAD R2, R3, R18, RZ ;  /* 0x0000001203027224 */ /* 0x000fce00078e02ff */
.L_x_499:
[----:B------:R-:W-:Y:S05]  /*11d50*/  BSYNC B1 ;  /* 0x0000000000017941 */ /* 0x000fea0003800000 */
.L_x_498:
        /* <DEDUP_REMOVED lines=10> */
.L_x_501:
[----:B------:R-:W-:Y:S05]  /*11e00*/  BSYNC B1 ;  /* 0x0000000000017941 */ /* 0x000fea0003800000 */
.L_x_500:
[----:B-1----:R-:W-:Y:S01]  /*11e10*/  @!P4 IMAD R3, R160, R17, R2 ;  /* 0x00000011a003c224 */ /* 0x002fe200078e0202 */
[----:B------:R-:W-:Y:S04]  /*11e20*/  BSSY B1, `(.L_x_502) ;  /* 0x0000006000017945 */ /* 0x000fe80003800000 */
[----:B------:R1:W-:Y:S01]  /*11e30*/  @!P4 STG.E.U8 desc[UR36][R4.64+0x110], R3 ;  /* 0x000110030400c986 */ /* 0x0003e2000c101124 */
[----:B------:R-:W-:Y:S05]  /*11e40*/  @P5 BRA `(.L_x_503) ;  /* 0x00000000000c5947 */ /* 0x000fea0003800000 */
[----:B------:R-:W1:Y:S02]  /*11e50*/  LDG.E.U8 R16, desc[UR36][R22.64+0x111] ;  /* 0x0001112416107981 */ /* 0x000e64000c1e1100 */
[----:B-1----:R-:W-:-:S05]  /*11e60*/  PRMT R3, R16, 0x8880, RZ ;  /* 0x0000888010037816 */ /* 0x002fca00000000ff */
[----:B------:R-:W-:-:S07]  /*11e70*/  IMAD R2, R3, R18, RZ ;  /* 0x0000001203027224 */ /* 0x000fce00078e02ff */
.L_x_503:
[----:B------:R-:W-:Y:S05]  /*11e80*/  BSYNC B1 ;  /* 0x0000000000017941 */ /* 0x000fea0003800000 */
.L_x_502:
[----:B------:R-:W-:Y:S01]  /*11e90*/  @!P5 IMAD R161, R161, R17, R2 ;  /* 0x00000011a1a1d224 */ /* 0x000fe200078e0202 */
[----:B------:R-:W-:Y:S04]  /*11ea0*/  BSSY B1, `(.L_x_504) ;  /* 0x0000006000017945 */ /* 0x000fe80003800000 */
[----:B------:R0:W-:Y:S01]  /*11eb0*/  @!P5 STG.E.U8 desc[UR36][R4.64+0x111], R161 ;  /* 0x000111a10400d986 */ /* 0x0001e2000c101124 */
[----:B------:R-:W-:Y:S05]  /*11ec0*/  @P6 BRA `(.L_x_505) ;  /* 0x00000000000c6947 */ /* 0x000fea0003800000 */
[----:B------:R-:W1:Y:S02]  /*11ed0*/  LDG.E.U8 R16, desc[UR36][R20.64+0x110] ;  /* 0x0001102414107981 */ /* 0x000e64000c1e1100 */
[----:B-1----:R-:W-:-:S05]  /*11ee0*/  PRMT R3, R16, 0x8880, RZ ;  /* 0x0000888010037816 */ /* 0x002fca00000000ff */
[----:B------:R-:W-:-:S07]  /*11ef0*/  IMAD R2, R3, R18, RZ ;  /* 0x0000001203027224 */ /* 0x000fce00078e02ff */
.L_x_505:
[----:B------:R-:W-:Y:S05]  /*11f00*/  BSYNC B1 ;  /* 0x0000000000017941 */ /* 0x000fea0003800000 */
.L_x_504:
        /* <DEDUP_REMOVED lines=10> */
.L_x_507:
[----:B------:R-:W-:Y:S05]  /*11fb0*/  BSYNC B1 ;  /* 0x0000000000017941 */ /* 0x000fea0003800000 */
.L_x_506:
[----:B------:R-:W-:Y:S01]  /*11fc0*/  @!P4 IMAD R163, R163, R17, R2 ;  /* 0x00000011a3a3c224 */ /* 0x000fe200078e0202 */
[----:B------:R-:W-:Y:S04]  /*11fd0*/  BSSY B1, `(.L_x_508) ;  /* 0x0000006000017945 */ /* 0x000fe80003800000 */
[----:B------:R0:W-:Y:S01]  /*11fe0*/  @!P4 STG.E.U8 desc[UR36][R10.64+0x111], R163 ;  /* 0x000111a30a00c986 */ /* 0x0001e2000c101124 */
[----:B------:R-:W-:Y:S05]  /*11ff0*/  @P5 BRA `(.L_x_509) ;  /* 0x00000000000c5947 */ /* 0x000fea0003800000 */
[----:B------:R-:W1:Y:S02]  /*12000*/  LDG.E.U8 R16, desc[UR36][R22.64+0x118] ;  /* 0x0001182416107981 */ /* 0x000e64000c1e1100 */
[----:B-1----:R-:W-:-:S05]  /*12010*/  PRMT R3, R16, 0x8880, RZ ;  /* 0x0000888010037816 */ /* 0x002fca00000000ff */
[----:B------:R-:W-:-:S07]  /*12020*/  IMAD R2, R3, R18, RZ ;  /* 0x0000001203027224 */ /* 0x000fce00078e02ff */
.L_x_509:
[----:B------:R-:W-:Y:S05]  /*12030*/  BSYNC B1 ;  /* 0x0000000000017941 */ /* 0x000fea0003800000 */
.L_x_508:
[----:B-1----:R-:W-:Y:S01]  /*12040*/  @!P5 IMAD R3, R164, R17, R2 ;  /* 0x00000011a403d224 */ /* 0x002fe200078e0202 */
[----:B------:R-:W-:Y:S04]  /*12050*/  BSSY B1, `(.L_x_510) ;  /* 0x0000006000017945 */ /* 0x000fe80003800000 */
[----:B------:R1:W-:Y:S01]  /*12060*/  @!P5 STG.E.U8 desc[UR36][R4.64+0x118], R3 ;  /* 0x000118030400d986 */ /* 0x0003e2000c101124 */
[----:B------:R-:W-:Y:S05]  /*12070*/  @P6 BRA `(.L_x_511) ;  /* 0x00000000000c6947 */ /* 0x000fea0003800000 */
[----:B------:R-:W1:Y:S02]  /*12080*/  LDG.E.U8 R16, desc[UR36][R22.64+0x119] ;  /* 0x0001192416107981 */ /* 0x000e64000c1e1100 */
[----:B-1----:R-:W-:-:S05]  /*12090*/  PRMT R3, R16, 0x8880, RZ ;  /* 0x0000888010037816 */ /* 0x002fca00000000ff */
[----:B------:R-:W-:-:S07]  /*120a0*/  IMAD R2, R3, R18, RZ ;  /* 0x0000001203027224 */ /* 0x000fce00078e02ff */
.L_x_511:
[----:B------:R-:W-:Y:S05]  /*120b0*/  BSYNC B1 ;  /* 0x0000000000017941 */ /* 0x000fea0003800000 */
.L_x_510:
        /* <DEDUP_REMOVED lines=10> */
.L_x_513:
[----:B------:R-:W-:Y:S05]  /*12160*/  BSYNC B1 ;  /* 0x0000000000017941 */ /* 0x000fea0003800000 */
.L_x_512:
[----:B-1----:R-:W-:Y:S01]  /*12170*/  @!P4 IMAD R3, R166, R17, R2 ;  /* 0x00000011a603c224 */ /* 0x002fe200078e0202 */
[----:B------:R-:W-:Y:S04]  /*12180*/  BSSY B1, `(.L_x_514) ;  /* 0x0000006000017945 */ /* 0x000fe80003800000 */
[----:B------:R1:W-:Y:S01]  /*12190*/  @!P4 STG.E.U8 desc[UR36][R10.64+0x118], R3 ;  /* 0x000118030a00c986 */ /* 0x0003e2000c101124 */
[----:B------:R-:W-:Y:S05]  /*121a0*/  @P5 BRA `(.L_x_515) ;  /* 0x00000000000c5947 */ /* 0x000fea0003800000 */
[----:B------:R-:W1:Y:S02]  /*121b0*/  LDG.E.U8 R16, desc[UR36][R20.64+0x119] ;  /* 0x0001192414107981 */ /* 0x000e64000c1e1100 */
[----:B-1----:R-:W-:-:S05]  /*121c0*/  PRMT R3, R16, 0x8880, RZ ;  /* 0x0000888010037816 */ /* 0x002fca00000000ff */
[----:B------:R-:W-:-:S07]  /*121d0*/  IMAD R2, R3, R18, RZ ;  /* 0x0000001203027224 */ /* 0x000fce00078e02ff */
.L_x_515:
[----:B------:R-:W-:Y:S05]  /*121e0*/  BSYNC B1 ;  /* 0x0000000000017941 */ /* 0x000fea0003800000 */
.L_x_514:
[----:B------:R-:W-:Y:S01]  /*121f0*/  @!P5 IMAD R167, R167, R17, R2 ;  /* 0x00000011a7a7d224 */ /* 0x000fe200078e0202 */
[----:B------:R-:W-:Y:S04]  /*12200*/  BSSY B1, `(.L_x_516) ;  /* 0x0000006000017945 */ /* 0x000fe80003800000 */
[----:B------:R0:W-:Y:S01]  /*12210*/  @!P5 STG.E.U8 desc[UR36][R10.64+0x119], R167 ;  /* 0x000119a70a00d986 */ /* 0x0001e2000c101124 */
[----:B------:R-:W-:Y:S05]  /*12220*/  @P6 BRA `(.L_x_517) ;  /* 0x00000000000c6947 */ /* 0x000fea0003800000 */
[----:B------:R-:W1:Y:S02]  /*12230*/  LDG.E.U8 R16, desc[UR36][R22.64+0x120] ;  /* 0x0001202416107981 */ /* 0x000e64000c1e1100 */
[----:B-1----:R-:W-:-:S05]  /*12240*/  PRMT R3, R16, 0x8880, RZ ;  /* 0x0000888010037816 */ /* 0x002fca00000000ff */
[----:B------:R-:W-:-:S07]  /*12250*/  IMAD R2, R3, R18, RZ ;  /* 0x0000001203027224 */ /* 0x000fce00078e02ff */
.L_x_517:
[----:B------:R-:W-:Y:S05]  /*12260*/  BSYNC B1 ;  /* 0x0000000000017941 */ /* 0x000fea0003800000 */
.L_x_516:
        /* <DEDUP_REMOVED lines=10> */
.L_x_519:
[----:B------:R-:W-:Y:S05]  /*12310*/  BSYNC B1 ;  /* 0x0000000000017941 */ /* 0x000fea0003800000 */
.L_x_518:
[----:B------:R-:W-:Y:S01]  /*12320*/  @!P4 IMAD R169, R169, R17, R2 ;  /* 0x00000011a9a9c224 */ /* 0x000fe200078e0202 */
[----:B------:R-:W-:Y:S04]  /*12330*/  BSSY B1, `(.L_x_520) ;  /* 0x0000006000017945 */ /* 0x000fe80003800000 */
[----:B------:R0:W-:Y:S01]  /*12340*/  @!P4 STG.E.U8 desc[UR36][R4.64+0x121], R169 ;  /* 0x000121a90400c986 */ /* 0x0001e2000c101124 */
[----:B------:R-:W-:Y:S05]  /*12350*/  @P5 BRA `(.L_x_521) ;  /* 0x00000000000c5947 */ /* 0x000fea0003800000 */
[----:B------:R-:W1:Y:S02]  /*12360*/  LDG.E.U8 R16, desc[UR36][R20.64+0x120] ;  /* 0x0001202414107981 */ /* 0x000e64000c1e1100 */
[----:B-1----:R-:W-:-:S05]  /*12370*/  PRMT R3, R16, 0x8880, RZ ;  /* 0x0000888010037816 */ /* 0x002fca00000000ff */
[----:B------:R-:W-:-:S07]  /*12380*/  IMAD R2, R3, R18, RZ ;  /* 0x0000001203027224 */ /* 0x000fce00078e02ff */
.L_x_521:
[----:B------:R-:W-:Y:S05]  /*12390*/  BSYNC B1 ;  /* 0x0000000000017941 */ /* 0x000fea0003800000 */
.L_x_520:
[----:B-1----:R-:W-:Y:S01]  /*123a0*/  @!P5 IMAD R3, R170, R17, R2 ;  /* 0x00000011aa03d224 */ /* 0x002fe200078e0202 */
[----:B------:R-:W-:Y:S04]  /*123b0*/  BSSY B1, `(.L_x_522) ;  /* 0x0000006000017945 */ /* 0x000fe80003800000 */
[----:B------:R1:W-:Y:S01]  /*123c0*/  @!P5 STG.E.U8 desc[UR36][R10.64+0x120], R3 ;  /* 0x000120030a00d986 */ /* 0x0003e2000c101124 */
[----:B------:R-:W-:Y:S05]  /*123d0*/  @P6 BRA `(.L_x_523) ;  /* 0x00000000000c6947 */ /* 0x000fea0003800000 */
[----:B------:R-:W1:Y:S02]  /*123e0*/  LDG.E.U8 R16, desc[UR36][R20.64+0x121] ;  /* 0x0001212414107981 */ /* 0x000e64000c1e1100 */
[----:B-1----:R-:W-:-:S05]  /*123f0*/  PRMT R3, R16, 0x8880, RZ ;  /* 0x0000888010037816 */ /* 0x002fca00000000ff */
[----:B------:R-:W-:-:S07]  /*12400*/  IMAD R2, R3, R18, RZ ;  /* 0x0000001203027224 */ /* 0x000fce00078e02ff */
.L_x_523:
[----:B------:R-:W-:Y:S05]  /*12410*/  BSYNC B1 ;  /* 0x0000000000017941 */ /* 0x000fea0003800000 */
.L_x_522:
        /* <DEDUP_REMOVED lines=10> */
.L_x_525:
[----:B------:R-:W-:Y:S05]  /*124c0*/  BSYNC B1 ;  /* 0x0000000000017941 */ /* 0x000fea0003800000 */
.L_x_524:
[----:B-1----:R-:W-:Y:S01]  /*124d0*/  @!P4 IMAD R3, R172, R17, R2 ;  /* 0x00000011ac03c224 */ /* 0x002fe200078e0202 */
[----:B------:R-:W-:Y:S04]  /*124e0*/  BSSY B1, `(.L_x_526) ;  /* 0x0000006000017945 */ /* 0x000fe80003800000 */
[----:B------:R1:W-:Y:S01]  /*124f0*/  @!P4 STG.E.U8 desc[UR36][R4.64+0x128], R3 ;  /* 0x000128030400c986 */ /* 0x0003e2000c101124 */
[----:B------:R-:W-:Y:S05]  /*12500*/  @P5 BRA `(.L_x_527) ;  /* 0x00000000000c5947 */ /* 0x000fea0003800000 */
[----:B------:R-:W1:Y:S02]  /*12510*/  LDG.E.U8 R16, desc[UR36][R22.64+0x129] ;  /* 0x0001292416107981 */ /* 0x000e64000c1e1100 */
[----:B-1----:R-:W-:-:S05]  /*12520*/  PRMT R3, R16, 0x8880, RZ ;  /* 0x0000888010037816 */ /* 0x002fca00000000ff */
[----:B------:R-:W-:-:S07]  /*12530*/  IMAD R2, R3, R18, RZ ;  /* 0x0000001203027224 */ /* 0x000fce00078e02ff */
.L_x_527:
[----:B------:R-:W-:Y:S05]  /*12540*/  BSYNC B1 ;  /* 0x0000000000017941 */ /* 0x000fea0003800000 */
.L_x_526:
[----:B------:R-:W-:Y:S01]  /*12550*/  @!P5 IMAD R173, R173, R17, R2 ;  /* 0x00000011adadd224 */ /* 0x000fe200078e0202 */
[----:B------:R-:W-:Y:S04]  /*12560*/  BSSY B1, `(.L_x_528) ;  /* 0x0000006000017945 */ /* 0x000fe80003800000 */
[----:B------:R0:W-:Y:S01]  /*12570*/  @!P5 STG.E.U8 desc[UR36][R4.64+0x129], R173 ;  /* 0x000129ad0400d986 */ /* 0x0001e2000c101124 */
[----:B------:R-:W-:Y:S05]  /*12580*/  @P6 BRA `(.L_x_529) ;  /* 0x00000000000c6947 */ /* 0x000fea0003800000 */
[----:B------:R-:W1:Y:S02]  /*12590*/  LDG.E.U8 R16, desc[UR36][R20.64+0x128] ;  /* 0x0001282414107981 */ /* 0x000e64000c1e1100 */
[----:B-1----:R-:W-:-:S05]  /*125a0*/  PRMT R3, R16, 0x8880, RZ ;  /* 0x0000888010037816 */ /* 0x002fca00000000ff */
[----:B------:R-:W-:-:S07]  /*125b0*/  IMAD R2, R3, R18, RZ ;  /* 0x0000001203027224 */ /* 0x000fce00078e02ff */
.L_x_529:
[----:B------:R-:W-:Y:S05]  /*125c0*/  BSYNC B1 ;  /* 0x0000000000017941 */ /* 0x000fea0003800000 */
.L_x_528:
        /* <DEDUP_REMOVED lines=10> */
.L_x_531:
[----:B------:R-:W-:Y:S05]  /*12670*/  BSYNC B1 ;  /* 0x0000000000017941 */ /* 0x000fea0003800000 */
.L_x_530:
[----:B------:R-:W-:Y:S01]  /*12680*/  @!P4 IMAD R175, R175, R17, R2 ;  /* 0x00000011afafc224 */ /* 0x000fe200078e0202 */
[----:B------:R-:W-:Y:S04]  /*12690*/  BSSY B1, `(.L_x_532) ;  /* 0x0000006000017945 */ /* 0x000fe80003800000 */
[----:B------:R0:W-:Y:S01]  /*126a0*/  @!P4 STG.E.U8 desc[UR36][R10.64+0x129], R175 ;  /* 0x000129af0a00c986 */ /* 0x0001e2000c101124 */
[----:B------:R-:W-:Y:S05]  /*126b0*/  @P5 BRA `(.L_x_533) ;  /* 0x00000000000c5947 */ /* 0x000fea0003800000 */
[----:B------:R-:W1:Y:S02]  /*126c0*/  LDG.E.U8 R16, desc[UR36][R22.64+0x130] ;  /* 0x0001302416107981 */ /* 0x000e64000c1e1100 */
[----:B-1----:R-:W-:-:S05]  /*126d0*/  PRMT R3, R16, 0x8880, RZ ;  /* 0x0000888010037816 */ /* 0x002fca00000000ff */
[----:B------:R-:W-:-:S07]  /*126e0*/  IMAD R2, R3, R18, RZ ;  /* 0x0000001203027224 */ /* 0x000fce00078e02ff */
.L_x_533:
[----:B------:R-:W-:Y:S05]  /*126f0*/  BSYNC B1 ;  /* 0x0000000000017941 */ /* 0x000fea0003800000 */
.L_x_532:
[----:B-1----:R-:W-:Y:S01]  /*12700*/  @!P5 IMAD R3, R176, R17, R2 ;  /* 0x00000011b003d224 */ /* 0x002fe200078e0202 */
[----:B------:R-:W-:Y:S04]  /*12710*/  BSSY B1, `(.L_x_534) ;  /* 0x0000006000017945 */ /* 0x000fe80003800000 */
[----:B------:R1:W-:Y:S01]  /*12720*/  @!P5 STG.E.U8 desc[UR36][R4.64+0x130], R3 ;  /* 0x000130030400d986 */ /* 0x0003e2000c101124 */
[----:B------:R-:W-:Y:S05]  /*12730*/  @P6 BRA `(.L_x_535) ;  /* 0x00000000000c6947 */ /* 0x000fea0003800000 */
[----:B------:R-:W1:Y:S02]  /*12740*/  LDG.E.U8 R16, desc[UR36][R22.64+0x131] ;  /* 0x0001312416107981 */ /* 0x000e64000c1e1100 */
[----:B-1----:R-:W-:-:S05]  /*12750*/  PRMT R3, R16, 0x8880, RZ ;  /* 0x0000888010037816 */ /* 0x002fca00000000ff */
[----:B------:R-:W-:-:S07]  /*12760*/  IMAD R2, R3, R18, RZ ;  /* 0x0000001203027224 */ /* 0x000fce00078e02ff */
.L_x_535:
[----:B------:R-:W-:Y:S05]  /*12770*/  BSYNC B1 ;  /* 0x0000000000017941 */ /* 0x000fea0003800000 */
.L_x_534:
        /* <DEDUP_REMOVED lines=10> */
.L_x_537:
[----:B------:R-:W-:Y:S05]  /*12820*/  BSYNC B1 ;  /* 0x0000000000017941 */ /* 0x000fea0003800000 */
.L_x_536:
[----:B-1----:R-:W-:Y:S01]  /*12830*/  @!P4 IMAD R3, R178, R17, R2 ;  /* 0x00000011b203c224 */ /* 0x002fe200078e0202 */
[----:B------:R-:W-:Y:S04]  /*12840*/  BSSY B1, `(.L_x_538) ;  /* 0x0000006000017945 */ /* 0x000fe80003800000 */
[----:B------:R1:W-:Y:S01]  /*12850*/  @!P4 STG.E.U8 desc[UR36][R10.64+0x130], R3 ;  /* 0x000130030a00c986 */ /* 0x0003e2000c101124 */
[----:B------:R-:W-:Y:S05]  /*12860*/  @P5 BRA `(.L_x_539) ;  /* 0x00000000000c5947 */ /* 0x000fea0003800000 */
[----:B------:R-:W1:Y:S02]  /*12870*/  LDG.E.U8 R16, desc[UR36][R20.64+0x131] ;  /* 0x0001312414107981 */ /* 0x000e64000c1e1100 */
[----:B-1----:R-:W-:-:S05]  /*12880*/  PRMT R3, R16, 0x8880, RZ ;  /* 0x0000888010037816 */ /* 0x002fca00000000ff */
[----:B------:R-:W-:-:S07]  /*12890*/  IMAD R2, R3, R18, RZ ;  /* 0x0000001203027224 */ /* 0x000fce00078e02ff */
.L_x_539:
[----:B------:R-:W-:Y:S05]  /*128a0*/  BSYNC B1 ;  /* 0x0000000000017941 */ /* 0x000fea0003800000 */
.L_x_538:
[----:B------:R-:W-:Y:S01]  /*128b0*/  @!P5 IMAD R179, R179, R17, R2 ;  /* 0x00000011b3b3d224 */ /* 0x000fe200078e0202 */
[----:B------:R-:W-:Y:S04]  /*128c0*/  BSSY B1, `(.L_x_540) ;  /* 0x0000006000017945 */ /* 0x000fe80003800000 */
[----:B------:R0:W-:Y:S01]  /*128d0*/  @!P5 STG.E.U8 desc[UR36][R10.64+0x131], R179 ;  /* 0x000131b30a00d986 */ /* 0x0001e2000c101124 */
[----:B------:R-:W-:Y:S05]  /*128e0*/  @P6 BRA `(.L_x_541) ;  /* 0x00000000000c6947 */ /* 0x000fea0003800000 */
[----:B------:R-:W1:Y:S02]  /*128f0*/  LDG.E.U8 R16, desc[UR36][R22.64+0x138] ;  /* 0x0001382416107981 */ /* 0x000e64000c1e1100 */
[----:B-1----:R-:W-:-:S05]  /*12900*/  PRMT R3, R16, 0x8880, RZ ;  /* 0x0000888010037816 */ /* 0x002fca00000000ff */
[----:B------:R-:W-:-:S07]  /*12910*/  IMAD R2, R3, R18, RZ ;  /* 0x0000001203027224 */ /* 0x000fce00078e02ff */
.L_x_541:
[----:B------:R-:W-:Y:S05]  /*12920*/  BSYNC B1 ;  /* 0x0000000000017941 */ /* 0x000fea0003800000 */
.L_x_540:
        /* <DEDUP_REMOVED lines=10> */
.L_x_543:
[----:B------:R-:W-:Y:S05]  /*129d0*/  BSYNC B1 ;  /* 0x0000000000017941 */ /* 0x000fea0003800000 */
.L_x_542:
[----:B------:R-:W-:Y:S01]  /*129e0*/  @!P4 IMAD R181, R181, R17, R2 ;  /* 0x00000011b5b5c224 */ /* 0x000fe200078e0202 */
[----:B------:R-:W-:Y:S04]  /*129f0*/  BSSY B1, `(.L_x_544) ;  /* 0x0000006000017945 */ /* 0x000fe80003800000 */
[----:B------:R0:W-:Y:S01]  /*12a00*/  @!P4 STG.E.U8 desc[UR36][R4.64+0x139], R181 ;  /* 0x000139b50400c986 */ /* 0x0001e2000c101124 */
[----:B------:R-:W-:Y:S05]  /*12a10*/  @P5 BRA `(.L_x_545) ;  /* 0x00000000000c5947 */ /* 0x000fea0003800000 */
[----:B------:R-:W1:Y:S02]  /*12a20*/  LDG.E.U8 R16, desc[UR36][R20.64+0x138] ;  /* 0x0001382414107981 */ /* 0x000e64000c1e1100 */
[----:B-1----:R-:W-:-:S05]  /*12a30*/  PRMT R3, R16, 0x8880, RZ ;  /* 0x0000888010037816 */ /* 0x002fca00000000ff */
[----:B------:R-:W-:-:S07]  /*12a40*/  IMAD R2, R3, R18, RZ ;  /* 0x0000001203027224 */ /* 0x000fce00078e02ff */
.L_x_545:
[----:B------:R-:W-:Y:S05]  /*12a50*/  BSYNC B1 ;  /* 0x0000000000017941 */ /* 0x000fea0003800000 */
.L_x_544:
[----:B-1----:R-:W-:Y:S01]  /*12a60*/  @!P5 IMAD R3, R182, R17, R2 ;  /* 0x00000011b603d224 */ /* 0x002fe200078e0202 */
[----:B------:R-:W-:Y:S04]  /*12a70*/  BSSY B1, `(.L_x_546) ;  /* 0x0000006000017945 */ /* 0x000fe80003800000 */
[----:B------:R1:W-:Y:S01]  /*12a80*/  @!P5 STG.E.U8 desc[UR36][R10.64+0x138], R3 ;  /* 0x000138030a00d986 */ /* 0x0003e2000c101124 */
[----:B------:R-:W-:Y:S05]  /*12a90*/  @P6 BRA `(.L_x_547) ;  /* 0x00000000000c6947 */ /* 0x000fea0003800000 */
[----:B------:R-:W1:Y:S02]  /*12aa0*/  LDG.E.U8 R16, desc[UR36][R20.64+0x139] ;  /* 0x0001392414107981 */ /* 0x000e64000c1e1100 */
[----:B-1----:R-:W-:-:S05]  /*12ab0*/  PRMT R3, R16, 0x8880, RZ ;  /* 0x0000888010037816 */ /* 0x002fca00000000ff */
[----:B------:R-:W-:-:S07]  /*12ac0*/  IMAD R2, R3, R18, RZ ;  /* 0x0000001203027224 */ /* 0x000fce00078e02ff */
.L_x_547:
[----:B------:R-:W-:Y:S05]  /*12ad0*/  BSYNC B1 ;  /* 0x0000000000017941 */ /* 0x000fea0003800000 */
.L_x_546:
        /* <DEDUP_REMOVED lines=10> */
.L_x_549:
[----:B------:R-:W-:Y:S05]  /*12b80*/  BSYNC B1 ;  /* 0x0000000000017941 */ /* 0x000fea0003800000 */
.L_x_548:
[----:B-1----:R-:W-:Y:S01]  /*12b90*/  @!P4 IMAD R3, R184, R17, R2 ;  /* 0x00000011b803c224 */ /* 0x002fe200078e0202 */
[----:B------:R-:W-:Y:S04]  /*12ba0*/  BSSY B1, `(.L_x_550) ;  /* 0x0000006000017945 */ /* 0x000fe80003800000 */
[----:B------:R1:W-:Y:S01]  /*12bb0*/  @!P4 STG.E.U8 desc[UR36][R4.64+0x140], R3 ;  /* 0x000140030400c986 */ /* 0x0003e2000c101124 */
[----:B------:R-:W-:Y:S05]  /*12bc0*/  @P5 BRA `(.L_x_551) ;  /* 0x00000000000c5947 */ /* 0x000fea0003800000 */
[----:B------:R-:W1:Y:S02]  /*12bd0*/  LDG.E.U8 R16, desc[UR36][R22.64+0x141] ;  /* 0x0001412416107981 */ /* 0x000e64000c1e1100 */
[----:B-1----:R-:W-:-:S05]  /*12be0*/  PRMT R3, R16, 0x8880, RZ ;  /* 0x0000888010037816 */ /* 0x002fca00000000ff */
[----:B------:R-:W-:-:S07]  /*12bf0*/  IMAD R2, R3, R18, RZ ;  /* 0x0000001203027224 */ /* 0x000fce00078e02ff */
.L_x_551:
[----:B------:R-:W-:Y:S05]  /*12c00*/  BSYNC B1 ;  /* 0x0000000000017941 */ /* 0x000fea0003800000 */
.L_x_550:
[----:B------:R-:W-:Y:S01]  /*12c10*/  @!P5 IMAD R185, R185, R17, R2 ;  /* 0x00000011b9b9d224 */ /* 0x000fe200078e0202 */
[----:B------:R-:W-:Y:S04]  /*12c20*/  BSSY B1, `(.L_x_552) ;  /* 0x0000006000017945 */ /* 0x000fe80003800000 */
[----:B------:R0:W-:Y:S01]  /*12c30*/  @!P5 STG.E.U8 desc[UR36][R4.64+0x141], R185 ;  /* 0x000141b90400d986 */ /* 0x0001e2000c101124 */
[----:B------:R-:W-:Y:S05]  /*12c40*/  @P6 BRA `(.L_x_553) ;  /* 0x00000000000c6947 */ /* 0x000fea0003800000 */
[----:B------:R-:W1:Y:S02]  /*12c50*/  LDG.E.U8 R16, desc[UR36][R20.64+0x140] ;  /* 0x0001402414107981 */ /* 0x000e64000c1e1100 */
[----:B-1----:R-:W-:-:S05]  /*12c60*/  PRMT R3, R16, 0x8880, RZ ;  /* 0x0000888010037816 */ /* 0x002fca00000000ff */
[----:B------:R-:W-:-:S07]  /*12c70*/  IMAD R2, R3, R18, RZ ;  /* 0x0000001203027224 */ /* 0x000fce00078e02ff */
.L_x_553:
[----:B------:R-:W-:Y:S05]  /*12c80*/  BSYNC B1 ;  /* 0x0000000000017941 */ /* 0x000fea0003800000 */
.L_x_552:
        /* <DEDUP_REMOVED lines=10> */
.L_x_555:
[----:B------:R-:W-:Y:S05]  /*12d30*/  BSYNC B1 ;  /* 0x0000000000017941 */ /* 0x000fea0003800000 */
.L_x_554:
[----:B------:R-:W-:Y:S01]  /*12d40*/  @!P4 IMAD R187, R187, R17, R2 ;  /* 0x00000011bbbbc224 */ /* 0x000fe200078e0202 */
[----:B------:R-:W-:Y:S04]  /*12d50*/  BSSY B1, `(.L_x_556) ;  /* 0x0000006000017945 */ /* 0x000fe80003800000 */
[----:B------:R0:W-:Y:S01]  /*12d60*/  @!P4 STG.E.U8 desc[UR36][R10.64+0x141], R187 ;  /* 0x000141bb0a00c986 */ /* 0x0001e2000c101124 */
[----:B------:R-:W-:Y:S05]  /*12d70*/  @P5 BRA `(.L_x_557) ;  /* 0x00000000000c5947 */ /* 0x000fea0003800000 */
[----:B------:R-:W1:Y:S02]  /*12d80*/  LDG.E.U8 R16, desc[UR36][R22.64+0x148] ;  /* 0x0001482416107981 */ /* 0x000e64000c1e1100 */
[----:B-1----:R-:W-:-:S05]  /*12d90*/  PRMT R3, R16, 0x8880, RZ ;  /* 0x0000888010037816 */ /* 0x002fca00000000ff */
[----:B------:R-:W-:-:S07]  /*12da0*/  IMAD R2, R3, R18, RZ ;  /* 0x0000001203027224 */ /* 0x000fce00078e02ff */
.L_x_557:
[----:B------:R-:W-:Y:S05]  /*12db0*/  BSYNC B1 ;  /* 0x0000000000017941 */ /* 0x000fea0003800000 */
.L_x_556:
[----:B-1----:R-:W-:Y:S01]  /*12dc0*/  @!P5 IMAD R3, R188, R17, R2 ;  /* 0x00000011bc03d224 */ /* 0x002fe200078e0202 */
[----:B------:R-:W-:Y:S04]  /*12dd0*/  BSSY B1, `(.L_x_558) ;  /* 0x0000006000017945 */ /* 0x000fe80003800000 */
[----:B------:R1:W-:Y:S01]  /*12de0*/  @!P5 STG.E.U8 desc[UR36][R4.64+0x148], R3 ;  /* 0x000148030400d986 */ /* 0x0003e2000c101124 */
[----:B------:R-:W-:Y:S05]  /*12df0*/  @P6 BRA `(.L_x_559) ;  /* 0x00000000000c6947 */ /* 0x000fea0003800000 */
[----:B------:R-:W1:Y:S02]  /*12e00*/  LDG.E.U8 R16, desc[UR36][R22.64+0x149] ;  /* 0x0001492416107981 */ /* 0x000e64000c1e1100 */
[----:B-1----:R-:W-:-:S05]  /*12e10*/  PRMT R3, R16, 0x8880, RZ ;  /* 0x0000888010037816 */ /* 0x002fca00000000ff */
[----:B------:R-:W-:-:S07]  /*12e20*/  IMAD R2, R3, R18, RZ ;  /* 0x0000001203027224 */ /* 0x000fce00078e02ff */
.L_x_559:
[----:B------:R-:W-:Y:S05]  /*12e30*/  BSYNC B1 ;  /* 0x0000000000017941 */ /* 0x000fea0003800000 */
.L_x_558:
        /* <DEDUP_REMOVED lines=10> */
.L_x_561:
[----:B------:R-:W-:Y:S05]  /*12ee0*/  BSYNC B1 ;  /* 0x0000000000017941 */ /* 0x000fea0003800000 */
.L_x_560:
[----:B-1----:R-:W-:Y:S01]  /*12ef0*/  @!P4 IMAD R3, R190, R17, R2 ;  /* 0x00000011be03c224 */ /* 0x002fe200078e0202 */
[----:B------:R-:W-:Y:S04]  /*12f00*/  BSSY B1, `(.L_x_562) ;  /* 0x0000006000017945 */ /* 0x000fe80003800000 */
[----:B------:R1:W-:Y:S01]  /*12f10*/  @!P4 STG.E.U8 desc[UR36][R10.64+0x148], R3 ;  /* 0x000148030a00c986 */ /* 0x0003e2000c101124 */
[----:B------:R-:W-:Y:S05]  /*12f20*/  @P5 BRA `(.L_x_563) ;  /* 0x00000000000c5947 */ /* 0x000fea0003800000 */
[----:B------:R-:W1:Y:S02]  /*12f30*/  LDG.E.U8 R16, desc[UR36][R20.64+0x149] ;  /* 0x0001492414107981 */ /* 0x000e64000c1e1100 */
[----:B-1----:R-:W-:-:S05]  /*12f40*/  PRMT R3, R16, 0x8880, RZ ;  /* 0x0000888010037816 */ /* 0x002fca00000000ff */
[----:B------:R-:W-:-:S07]  /*12f50*/  IMAD R2, R3, R18, RZ ;  /* 0x0000001203027224 */ /* 0x000fce00078e02ff */
.L_x_563:
[----:B------:R-:W-:Y:S05]  /*12f60*/  BSYNC B1 ;  /* 0x0000000000017941 */ /* 0x000fea0003800000 */
.L_x_562:
[----:B------:R-:W-:Y:S01]  /*12f70*/  @!P5 IMAD R191, R191, R17, R2 ;  /* 0x00000011bfbfd224 */ /* 0x000fe200078e0202 */
[----:B------:R-:W-:Y:S04]  /*12f80*/  BSSY B1, `(.L_x_564) ;  /* 0x0000006000017945 */ /* 0x000fe80003800000 */
[----:B------:R0:W-:Y:S01]  /*12f90*/  @!P5 STG.E.U8 desc[UR36][R10.64+0x149], R191 ;  /* 0x000149bf0a00d986 */ /* 0x0001e2000c101124 */
[----:B------:R-:W-:Y:S05]  /*12fa0*/  @P6 BRA `(.L_x_565) ;  /* 0x00000000000c6947 */ /* 0x000fea0003800000 */
[----:B------:R-:W1:Y:S02]  /*12fb0*/  LDG.E.U8 R16, desc[UR36][R22.64+0x150] ;  /* 0x0001502416107981 */ /* 0x000e64000c1e1100 */
[----:B-1----:R-:W-:-:S05]  /*12fc0*/  PRMT R3, R16, 0x8880, RZ ;  /* 0x0000888010037816 */ /* 0x002fca00000000ff */
[----:B------:R-:W-:-:S07]  /*12fd0*/  IMAD R2, R3, R18, RZ ;  /* 0x0000001203027224 */ /* 0x000fce00078e02ff */
.L_x_565:
[----:B------:R-:W-:Y:S05]  /*12fe0*/  BSYNC B1 ;  /* 0x0000000000017941 */ /* 0x000fea0003800000 */
.L_x_564:
        /* <DEDUP_REMOVED lines=10> */
.L_x_567:
[----:B------:R-:W-:Y:S05]  /*13090*/  BSYNC B1 ;  /* 0x0000000000017941 */ /* 0x000fea0003800000 */
.L_x_566:
[----:B------:R-:W-:Y:S01]  /*130a0*/  @!P4 IMAD R193, R193, R17, R2 ;  /* 0x00000011c1c1c224 */ /* 0x000fe200078e0202 */
[----:B------:R-:W-:Y:S04]  /*130b0*/  BSSY B1, `(.L_x_568) ;  /* 0x0000006000017945 */ /* 0x000fe80003800000 */
[----:B------:R0:W-:Y:S01]  /*130c0*/  @!P4 STG.E.U8 desc[UR36][R4.64+0x151], R193 ;  /* 0x000151c10400c986 */ /* 0x0001e2000c101124 */
[----:B------:R-:W-:Y:S05]  /*130d0*/  @P5 BRA `(.L_x_569) ;  /* 0x00000000000c5947 */ /* 0x000fea0003800000 */
[----:B------:R-:W1:Y:S02]  /*130e0*/  LDG.E.U8 R16, desc[UR36][R20.64+0x150] ;  /* 0x0001502414107981 */ /* 0x000e64000c1e1100 */
[----:B-1----:R-:W-:-:S05]  /*130f0*/  PRMT R3, R16, 0x8880, RZ ;  /* 0x0000888010037816 */ /* 0x002fca00000000ff */
[----:B------:R-:W-:-:S07]  /*13100*/  IMAD R2, R3, R18, RZ ;  /* 0x0000001203027224 */ /* 0x000fce00078e02ff */
.L_x_569:
[----:B------:R-:W-:Y:S05]  /*13110*/  BSYNC B1 ;  /* 0x0000000000017941 */ /* 0x000fea0003800000 */
.L_x_568:
[----:B-1----:R-:W-:Y:S01]  /*13120*/  @!P5 IMAD R3, R194, R17, R2 ;  /* 0x00000011c203d224 */ /* 0x002fe200078e0202 */
[----:B------:R-:W-:Y:S04]  /*13130*/  BSSY B1, `(.L_x_570) ;  /* 0x0000006000017945 */ /* 0x000fe80003800000 */
[----:B------:R1:W-:Y:S01]  /*13140*/  @!P5 STG.E.U8 desc[UR36][R10.64+0x150], R3 ;  /* 0x000150030a00d986 */ /* 0x0003e2000c101124 */
[----:B------:R-:W-:Y:S05]  /*13150*/  @P6 BRA `(.L_x_571) ;  /* 0x00000000000c6947 */ /* 0x000fea0003800000 */
[----:B------:R-:W1:Y:S02]  /*13160*/  LDG.E.U8 R16, desc[UR36][R20.64+0x151] ;  /* 0x0001512414107981 */ /* 0x000e64000c1e1100 */
[----:B-1----:R-:W-:-:S05]  /*13170*/  PRMT R3, R16, 0x8880, RZ ;  /* 0x0000888010037816 */ /* 0x002fca00000000ff */
[----:B------:R-:W-:-:S07]  /*13180*/  IMAD R2, R3, R18, RZ ;  /* 0x0000001203027224 */ /* 0x000fce00078e02ff */
.L_x_571:
[----:B------:R-:W-:Y:S05]  /*13190*/  BSYNC B1 ;  /* 0x0000000000017941 */ /* 0x000fea0003800000 */
.L_x_570:
        /* <DEDUP_REMOVED lines=10> */
.L_x_573:
[----:B------:R-:W-:Y:S05]  /*13240*/  BSYNC B1 ;  /* 0x0000000000017941 */ /* 0x000fea0003800000 */
.L_x_572:
[----:B-1----:R-:W-:Y:S01]  /*13250*/  @!P4 IMAD R3, R196, R17, R2 ;  /* 0x00000011c403c224 */ /* 0x002fe200078e0202 */
[----:B------:R-:W-:Y:S04]  /*13260*/  BSSY B1, `(.L_x_574) ;  /* 0x0000006000017945 */ /* 0x000fe80003800000 */
[----:B------:R1:W-:Y:S01]  /*13270*/  @!P4 STG.E.U8 desc[UR36][R4.64+0x158], R3 ;  /* 0x000158030400c986 */ /* 0x0003e2000c101124 */
[----:B------:R-:W-:Y:S05]  /*13280*/  @P5 BRA `(.L_x_575) ;  /* 0x00000000000c5947 */ /* 0x000fea0003800000 */
[----:B------:R-:W1:Y:S02]  /*13290*/  LDG.E.U8 R16, desc[UR36][R22.64+0x159] ;  /* 0x0001592416107981 */ /* 0x000e64000c1e1100 */
[----:B-1----:R-:W-:-:S05]  /*132a0*/  PRMT R3, R16, 0x8880, RZ ;  /* 0x0000888010037816 */ /* 0x002fca00000000ff */
[----:B------:R-:W-:-:S07]  /*132b0*/  IMAD R2, R3, R18, RZ ;  /* 0x0000001203027224 */ /* 0x000fce00078e02ff */
.L_x_575:
[----:B------:R-:W-:Y:S05]  /*132c0*/  BSYNC B1 ;  /* 0x0000000000017941 */ /* 0x000fea0003800000 */
.L_x_574:
[----:B------:R-:W-:Y:S01]  /*132d0*/  @!P5 IMAD R197, R197, R17, R2 ;  /* 0x00000011c5c5d224 */ /* 0x000fe200078e0202 */
[----:B------:R-:W-:Y:S04]  /*132e0*/  BSSY B1, `(.L_x_576) ;  /* 0x0000006000017945 */ /* 0x000fe80003800000 */
[----:B------:R0:W-:Y:S01]  /*132f0*/  @!P5 STG.E.U8 desc[UR36][R4.64+0x159], R197 ;  /* 0x000159c50400d986 */ /* 0x0001e2000c101124 */
[----:B------:R-:W-:Y:S05]  /*13300*/  @P6 BRA `(.L_x_577) ;  /* 0x00000000000c6947 */ /* 0x000fea0003800000 */
[----:B------:R-:W1:Y:S02]  /*13310*/  LDG.E.U8 R16, desc[UR36][R20.64+0x158] ;  /* 0x0001582414107981 */ /* 0x000e64000c1e1100 */
[----:B-1----:R-:W-:-:S05]  /*13320*/  PRMT R3, R16, 0x8880, RZ ;  /* 0x0000888010037816 */ /* 0x002fca00000000ff */
[----:B------:R-:W-:-:S07]  /*13330*/  IMAD R2, R3, R18, RZ ;  /* 0x0000001203027224 */ /* 0x000fce00078e02ff */
.L_x_577:
[----:B------:R-:W-:Y:S05]  /*13340*/  BSYNC B1 ;  /* 0x0000000000017941 */ /* 0x000fea0003800000 */
.L_x_576:
        /* <DEDUP_REMOVED lines=10> */
.L_x_579:
[----:B------:R-:W-:Y:S05]  /*133f0*/  BSYNC B1 ;  /* 0x0000000000017941 */ /* 0x000fea0003800000 */
.L_x_578:
[----:B------:R-:W-:Y:S01]  /*13400*/  @!P4 IMAD R199, R199, R17, R2 ;  /* 0x00000011c7c7c224 */ /* 0x000fe200078e0202 */
[----:B------:R-:W-:Y:S04]  /*13410*/  BSSY B1, `(.L_x_580) ;  /* 0x0000006000017945 */ /* 0x000fe80003800000 */
[----:B------:R0:W-:Y:S01]  /*13420*/  @!P4 STG.E.U8 desc[UR36][R10.64+0x159], R199 ;  /* 0x000159c70a00c986 */ /* 0x0001e2000c101124 */
[----:B------:R-:W-:Y:S05]  /*13430*/  @P5 BRA `(.L_x_581) ;  /* 0x00000000000c5947 */ /* 0x000fea0003800000 */
[----:B------:R-:W1:Y:S02]  /*13440*/  LDG.E.U8 R16, desc[UR36][R22.64+0x160] ;  /* 0x0001602416107981 */ /* 0x000e64000c1e1100 */
[----:B-1----:R-:W-:-:S05]  /*13450*/  PRMT R3, R16, 0x8880, RZ ;  /* 0x0000888010037816 */ /* 0x002fca00000000ff */
[----:B------:R-:W-:-:S07]  /*13460*/  IMAD R2, R3, R18, RZ ;  /* 0x0000001203027224 */ /* 0x000fce00078e02ff */
.L_x_581:
[----:B------:R-:W-:Y:S05]  /*13470*/  BSYNC B1 ;  /* 0x0000000000017941 */ /* 0x000fea0003800000 */
.L_x_580:
[----:B-1----:R-:W-:Y:S01]  /*13480*/  @!P5 IMAD R3, R200, R17, R2 ;  /* 0x00000011c803d224 */ /* 0x002fe200078e0202 */
[----:B------:R-:W-:Y:S04]  /*13490*/  BSSY B1, `(.L_x_582) ;  /* 0x0000006000017945 */ /* 0x000fe80003800000 */
[----:B------:R1:W-:Y:S01]  /*134a0*/  @!P5 STG.E.U8 desc[UR36][R4.64+0x160], R3 ;  /* 0x000160030400d986 */ /* 0x0003e2000c101124 */
[----:B------:R-:W-:Y:S05]  /*134b0*/  @P6 BRA `(.L_x_583) ;  /* 0x00000000000c6947 */ /* 0x000fea0003800000 */
[----:B------:R-:W1:Y:S02]  /*134c0*/  LDG.E.U8 R16, desc[UR36][R22.64+0x161] ;  /* 0x0001612416107981 */ /* 0x000e64000c1e1100 */
[----:B-1----:R-:W-:-:S05]  /*134d0*/  PRMT R3, R16, 0x8880, RZ ;  /* 0x0000888010037816 */ /* 0x002fca00000000ff */
[----:B------:R-:W-:-:S07]  /*134e0*/  IMAD R2, R3, R18, RZ ;  /* 0x0000001203027224 */ /* 0x000fce00078e02ff */
.L_x_583:
[----:B------:R-:W-:Y:S05]  /*134f0*/  BSYNC B1 ;  /* 0x0000000000017941 */ /* 0x000fea0003800000 */
.L_x_582:
        /* <DEDUP_REMOVED lines=10> */
.L_x_585:
[----:B------:R-:W-:Y:S05]  /*135a0*/  BSYNC B1 ;  /* 0x0000000000017941 */ /* 0x000fea0003800000 */
.L_x_584:
[----:B-1----:R-:W-:Y:S01]  /*135b0*/  @!P4 IMAD R3, R202, R17, R2 ;  /* 0x00000011ca03c224 */ /* 0x002fe200078e0202 */
[----:B------:R-:W-:Y:S04]  /*135c0*/  BSSY B1, `(.L_x_586) ;  /* 0x0000006000017945 */ /* 0x000fe80003800000 */
[----:B------:R1:W-:Y:S01]  /*135d0*/  @!P4 STG.E.U8 desc[UR36][R10.64+0x160], R3 ;  /* 0x000160030a00c986 */ /* 0x0003e2000c101124 */
[----:B------:R-:W-:Y:S05]  /*135e0*/  @P5 BRA `(.L_x_587) ;  /* 0x00000000000c5947 */ /* 0x000fea0003800000 */
[----:B------:R-:W1:Y:S02]  /*135f0*/  LDG.E.U8 R16, desc[UR36][R20.64+0x161] ;  /* 0x0001612414107981 */ /* 0x000e64000c1e1100 */
[----:B-1----:R-:W-:-:S05]  /*13600*/  PRMT R3, R16, 0x8880, RZ ;  /* 0x0000888010037816 */ /* 0x002fca00000000ff */
[----:B------:R-:W-:-:S07]  /*13610*/  IMAD R2, R3, R18, RZ ;  /* 0x0000001203027224 */ /* 0x000fce00078e02ff */
.L_x_587:
[----:B------:R-:W-:Y:S05]  /*13620*/  BSYNC B1 ;  /* 0x0000000000017941 */ /* 0x000fea0003800000 */
.L_x_586:
[----:B------:R-:W-:Y:S01]  /*13630*/  @!P5 IMAD R203, R203, R17, R2 ;  /* 0x00000011cbcbd224 */ /* 0x000fe200078e0202 */
[----:B------:R-:W-:Y:S04]  /*13640*/  BSSY B1, `(.L_x_588) ;  /* 0x0000006000017945 */ /* 0x000fe80003800000 */
[----:B------:R0:W-:Y:S01]  /*13650*/  @!P5 STG.E.U8 desc[UR36][R10.64+0x161], R203 ;  /* 0x000161cb0a00d986 */ /* 0x0001e2000c101124 */
[----:B------:R-:W-:Y:S05]  /*13660*/  @P6 BRA `(.L_x_589) ;  /* 0x00000000000c6947 */ /* 0x000fea0003800000 */
[----:B------:R-:W1:Y:S02]  /*13670*/  LDG.E.U8 R16, desc[UR36][R22.64+0x168] ;  /* 0x0001682416107981 */ /* 0x000e64000c1e1100 */
[----:B-1----:R-:W-:-:S05]  /*13680*/  PRMT R3, R16, 0x8880, RZ ;  /* 0x0000888010037816 */ /* 0x002fca00000000ff */
[----:B------:R-:W-:-:S07]  /*13690*/  IMAD R2, R3, R18, RZ ;  /* 0x0000001203027224 */ /* 0x000fce00078e02ff */
.L_x_589:
[----:B------:R-:W-:Y:S05]  /*136a0*/  BSYNC B1 ;  /* 0x0000000000017941 */ /* 0x000fea0003800000 */
.L_x_588:
        /* <DEDUP_REMOVED lines=10> */
.L_x_591:
[----:B------:R-:W-:Y:S05]  /*13750*/  BSYNC B1 ;  /* 0x0000000000017941 */ /* 0x000fea0003800000 */
.L_x_590:
[----:B------:R-:W-:Y:S01]  /*13760*/  @!P4 IMAD R205, R205, R17, R2 ;  /* 0x00000011cdcdc224 */ /* 0x000fe200078e0202 */
[----:B------:R-:W-:Y:S04]  /*13770*/  BSSY B1, `(.L_x_592) ;  /* 0x0000006000017945 */ /* 0x000fe80003800000 */
[----:B------:R0:W-:Y:S01]  /*13780*/  @!P4 STG.E.U8 desc[UR36][R4.64+0x169], R205 ;  /* 0x000169cd0400c986 */ /* 0x0001e2000c101124 */
[----:B------:R-:W-:Y:S05]  /*13790*/  @P5 BRA `(.L_x_593) ;  /* 0x00000000000c5947 */ /* 0x000fea0003800000 */
[----:B------:R-:W1:Y:S02]  /*137a0*/  LDG.E.U8 R16, desc[UR36][R20.64+0x168] ;  /* 0x0001682414107981 */ /* 0x000e64000c1e1100 */
[----:B-1----:R-:W-:-:S05]  /*137b0*/  PRMT R3, R16, 0x8880, RZ ;  /* 0x0000888010037816 */ /* 0x002fca00000000ff */
[----:B------:R-:W-:-:S07]  /*137c0*/  IMAD R2, R3, R18, RZ ;  /* 0x0000001203027224 */ /* 0x000fce00078e02ff */
.L_x_593:
[----:B------:R-:W-:Y:S05]  /*137d0*/  BSYNC B1 ;  /* 0x0000000000017941 */ /* 0x000fea0003800000 */
.L_x_592:
[----:B-1----:R-:W-:Y:S01]  /*137e0*/  @!P5 IMAD R3, R206, R17, R2 ;  /* 0x00000011ce03d224 */ /* 0x002fe200078e0202 */
[----:B------:R-:W-:Y:S04]  /*137f0*/  BSSY B1, `(.L_x_594) ;  /* 0x0000006000017945 */ /* 0x000fe80003800000 */
[----:B------:R1:W-:Y:S01]  /*13800*/  @!P5 STG.E.U8 desc[UR36][R10.64+0x168], R3 ;  /* 0x000168030a00d986 */ /* 0x0003e2000c101124 */
[----:B------:R-:W-:Y:S05]  /*13810*/  @P6 BRA `(.L_x_595) ;  /* 0x00000000000c6947 */ /* 0x000fea0003800000 */
[----:B------:R-:W1:Y:S02]  /*13820*/  LDG.E.U8 R16, desc[UR36][R20.64+0x169] ;  /* 0x0001692414107981 */ /* 0x000e64000c1e1100 */
[----:B-1----:R-:W-:-:S05]  /*13830*/  PRMT R3, R16, 0x8880, RZ ;  /* 0x0000888010037816 */ /* 0x002fca00000000ff */
[----:B------:R-:W-:-:S07]  /*13840*/  IMAD R2, R3, R18, RZ ;  /* 0x0000001203027224 */ /* 0x000fce00078e02ff */
.L_x_595:
[----:B------:R-:W-:Y:S05]  /*13850*/  BSYNC B1 ;  /* 0x0000000000017941 */ /* 0x000fea0003800000 */
.L_x_594:
        /* <DEDUP_REMOVED lines=10> */
.L_x_597:
[----:B------:R-:W-:Y:S05]  /*13900*/  BSYNC B1 ;  /* 0x0000000000017941 */ /* 0x000fea0003800000 */
.L_x_596:
[----:B-1----:R-:W-:Y:S01]  /*13910*/  @!P4 IMAD R3, R208, R17, R2 ;  /* 0x00000011d003c224 */ /* 0x002fe200078e0202 */
[----:B------:R-:W-:Y:S04]  /*13920*/  BSSY B1, `(.L_x_598) ;  /* 0x0000006000017945 */ /* 0x000fe80003800000 */
[----:B------:R1:W-:Y:S01]  /*13930*/  @!P4 STG.E.U8 desc[UR36][R4.64+0x170], R3 ;  /* 0x000170030400c986 */ /* 0x0003e2000c101124 */
[----:B------:R-:W-:Y:S05]  /*13940*/  @P5 BRA `(.L_x_599) ;  /* 0x00000000000c5947 */ /* 0x000fea0003800000 */
[----:B------:R-:W1:Y:S02]  /*13950*/  LDG.E.U8 R16, desc[UR36][R22.64+0x171] ;  /* 0x0001712416107981 */ /* 0x000e64000c1e1100 */
[----:B-1----:R-:W-:-:S05]  /*13960*/  PRMT R3, R16, 0x8880, RZ ;  /* 0x0000888010037816 */ /* 0x002fca00000000ff */
[----:B------:R-:W-:-:S07]  /*13970*/  IMAD R2, R3, R18, RZ ;  /* 0x0000001203027224 */ /* 0x000fce00078e02ff */
.L_x_599:
[----:B------:R-:W-:Y:S05]  /*13980*/  BSYNC B1 ;  /* 0x0000000000017941 */ /* 0x000fea0003800000 */
.L_x_598:
[----:B------:R-:W-:Y:S01]  /*13990*/  @!P5 IMAD R209, R209, R17, R2 ;  /* 0x00000011d1d1d224 */ /* 0x000fe200078e0202 */
[----:B------:R-:W-:Y:S04]  /*139a0*/  BSSY B1, `(.L_x_600) ;  /* 0x0000006000017945 */ /* 0x000fe80003800000 */
[----:B------:R0:W-:Y:S01]  /*139b0*/  @!P5 STG.E.U8 desc[UR36][R4.64+0x171], R209 ;  /* 0x000171d10400d986 */ /* 0x0001e2000c101124 */
[----:B------:R-:W-:Y:S05]  /*139c0*/  @P6 BRA `(.L_x_601) ;  /* 0x00000000000c6947 */ /* 0x000fea0003800000 */
[----:B------:R-:W1:Y:S02]  /*139d0*/  LDG.E.U8 R16, desc[UR36][R20.64+0x170] ;  /* 0x0001702414107981 */ /* 0x000e64000c1e1100 */
[----:B-1----:R-:W-:-:S05]  /*139e0*/  PRMT R3, R16, 0x8880, RZ ;  /* 0x0000888010037816 */ /* 0x002fca00000000ff */
[----:B------:R-:W-:-:S07]  /*139f0*/  IMAD R2, R3, R18, RZ ;  /* 0x0000001203027224 */ /* 0x000fce00078e02ff */
.L_x_601:
[----:B------:R-:W-:Y:S05]  /*13a00*/  BSYNC B1 ;  /* 0x0000000000017941 */ /* 0x000fea0003800000 */
.L_x_600:
[----:B------:R-:W-:Y:S01]  /*13a10*/  ISETP.LT.OR P5, PT, R0, 0x172, !P2 ;  /* 0x000001720000780c */ /* 0x000fe200057a1670 */
[----:B-1----:R-:W-:Y:S01]  /*13a20*/  @!P6 IMAD R3, R210, R17, R2 ;  /* 0x00000011d203e224 */ /* 0x002fe200078e0202 */
[----:B------:R-:W-:Y:S01]  /*13a30*/  BSSY B1, `(.L_x_602) ;  /* 0x0000009000017945 */ /* 0x000fe20003800000 */
[----:B------:R-:W-:-:S03]  /*13a40*/  ISETP.LT.OR P4, PT, R0, 0x179, !P3 ;  /* 0x000001790000780c */ /* 0x000fc60005f81670 */
[----:B------:R1:W-:Y:S01]  /*13a50*/  @!P6 STG.E.U8 desc[UR36][R10.64+0x170], R3 ;  /* 0x000170030a00e986 */ /* 0x0003e2000c101124 */
[C---:B------:R-:W-:Y:S02]  /*13a60*/  ISETP.LT.OR P6, PT, R0.reuse, 0x17a, !P3 ;  /* 0x0000017a0000780c */ /* 0x040fe40005fc1670 */
[----:B------:R-:W-:-:S04]  /*13a70*/  ISETP.LT.OR P3, PT, R0, 0x179, !P2 ;  /* 0x000001790000780c */ /* 0x000fc80005761670 */
[----:B------:R-:W-:Y:S09]  /*13a80*/  @P5 BRA `(.L_x_603) ;  /* 0x00000000000c5947 */ /* 0x000ff20003800000 */
[----:B------:R-:W1:Y:S02]  /*13a90*/  LDG.E.U8 R16, desc[UR36][R20.64+0x171] ;  /* 0x0001712414107981 */ /* 0x000e64000c1e1100 */
[----:B-1----:R-:W-:-:S05]  /*13aa0*/  PRMT R3, R16, 0x8880, RZ ;  /* 0x0000888010037816 */ /* 0x002fca00000000ff */
[----:B------:R-:W-:-:S07]  /*13ab0*/  IMAD R2, R3, R18, RZ ;  /* 0x0000001203027224 */ /* 0x000fce00078e02ff */
.L_x_603:
[----:B------:R-:W-:Y:S05]  /*13ac0*/  BSYNC B1 ;  /* 0x0000000000017941 */ /* 0x000fea0003800000 */
.L_x_602:
[----:B------:R-:W-:Y:S01]  /*13ad0*/  @!P5 IMAD R211, R211, R17, R2 ;  /* 0x00000011d3d3d224 */ /* 0x000fe200078e0202 */
[----:B------:R-:W-:Y:S04]  /*13ae0*/  BSSY B1, `(.L_x_604) ;  /* 0x0000006000017945 */ /* 0x000fe80003800000 */
[----:B------:R0:W-:Y:S01]  /*13af0*/  @!P5 STG.E.U8 desc[UR36][R10.64+0x171], R211 ;  /* 0x000171d30a00d986 */ /* 0x0001e2000c101124 */
[----:B------:R-:W-:Y:S05]  /*13b00*/  @P4 BRA `(.L_x_605) ;  /* 0x00000000000c4947 */ /* 0x000fea0003800000 */
[----:B------:R-:W1:Y:S02]  /*13b10*/  LDG.E.U8 R16, desc[UR36][R22.64+0x178] ;  /* 0x0001782416107981 */ /* 0x000e64000c1e1100 */
[----:B-1----:R-:W-:-:S05]  /*13b20*/  PRMT R3, R16, 0x8880, RZ ;  /* 0x0000888010037816 */ /* 0x002fca00000000ff */
[----:B------:R-:W-:-:S07]  /*13b30*/  IMAD R2, R3, R18, RZ ;  /* 0x0000001203027224 */ /* 0x000fce00078e02ff */
.L_x_605:
[----:B------:R-:W-:Y:S05]  /*13b40*/  BSYNC B1 ;  /* 0x0000000000017941 */ /* 0x000fea0003800000 */
.L_x_604:
[----:B-1----:R-:W-:Y:S01]  /*13b50*/  @!P4 IMAD R3, R212, R17, R2 ;  /* 0x00000011d403c224 */ /* 0x002fe200078e0202 */
[----:B------:R-:W-:Y:S04]  /*13b60*/  BSSY B1, `(.L_x_606) ;  /* 0x0000006000017945 */ /* 0x000fe80003800000 */
[----:B------:R1:W-:Y:S01]  /*13b70*/  @!P4 STG.E.U8 desc[UR36][R4.64+0x178], R3 ;  /* 0x000178030400c986 */ /* 0x0003e2000c101124 */
[----:B------:R-:W-:Y:S05]  /*13b80*/  @P6 BRA `(.L_x_607) ;  /* 0x00000000000c6947 */ /* 0x000fea0003800000 */
[----:B------:R-:W1:Y:S02]  /*13b90*/  LDG.E.U8 R16, desc[UR36][R22.64+0x179] ;  /* 0x0001792416107981 */ /* 0x000e64000c1e1100 */
[----:B-1----:R-:W-:-:S05]  /*13ba0*/  PRMT R3, R16, 0x8880, RZ ;  /* 0x0000888010037816 */ /* 0x002fca00000000ff */
[----:B------:R-:W-:-:S07]  /*13bb0*/  IMAD R2, R3, R18, RZ ;  /* 0x0000001203027224 */ /* 0x000fce00078e02ff */
.L_x_607:
[----:B------:R-:W-:Y:S05]  /*13bc0*/  BSYNC B1 ;  /* 0x0000000000017941 */ /* 0x000fea0003800000 */
.L_x_606:
[----:B------:R-:W-:Y:S01]  /*13bd0*/  @!P6 IMAD R213, R213, R17, R2 ;  /* 0x00000011d5d5e224 */ /* 0x000fe200078e0202 */
[----:B------:R-:W-:Y:S04]  /*13be0*/  BSSY B1, `(.L_x_608) ;  /* 0x0000006000017945 */ /* 0x000fe80003800000 */
[----:B------:R0:W-:Y:S01]  /*13bf0*/  @!P6 STG.E.U8 desc[UR36][R4.64+0x179], R213 ;  /* 0x000179d50400e986 */ /* 0x0001e2000c101124 */
[----:B------:R-:W-:Y:S05]  /*13c00*/  @P3 BRA `(.L_x_609) ;  /* 0x00000000000c3947 */ /* 0x000fea0003800000 */
[----:B------:R-:W1:Y:S02]  /*13c10*/  LDG.E.U8 R16, desc[UR36][R20.64+0x178] ;  /* 0x0001782414107981 */ /* 0x000e64000c1e1100 */
[----:B-1----:R-:W-:-:S05]  /*13c20*/  PRMT R3, R16, 0x8880, RZ ;  /* 0x0000888010037816 */ /* 0x002fca00000000ff */
[----:B------:R-:W-:-:S07]  /*13c30*/  IMAD R2, R3, R18, RZ ;  /* 0x0000001203027224 */ /* 0x000fce00078e02ff */
.L_x_609:
[----:B------:R-:W-:Y:S05]  /*13c40*/  BSYNC B1 ;  /* 0x0000000000017941 */ /* 0x000fea0003800000 */
.L_x_608:
[----:B------:R-:W-:Y:S01]  /*13c50*/  ISETP.LT.OR P2, PT, R0, 0x17a, !P2 ;  /* 0x0000017a0000780c */ /* 0x000fe20005741670 */
[----:B-1----:R-:W-:Y:S01]  /*13c60*/  @!P3 IMAD R3, R214, R17, R2 ;  /* 0x00000011d603b224 */ /* 0x002fe200078e0202 */
[----:B------:R-:W-:Y:S01]  /*13c70*/  BSSY B1, `(.L_x_610) ;  /* 0x000000a000017945 */ /* 0x000fe20003800000 */
[C---:B------:R-:W-:Y:S02]  /*13c80*/  ISETP.LT.OR P4, PT, R0.reuse, 0xc1, !P1 ;  /* 0x000000c10000780c */ /* 0x040fe40004f81670 */
[C---:B------:R-:W-:Y:S01]  /*13c90*/  ISETP.LT.OR P5, PT, R0.reuse, 0xc2, !P1 ;  /* 0x000000c20000780c */ /* 0x040fe20004fa1670 */
[----:B------:R1:W-:Y:S01]  /*13ca0*/  @!P3 STG.E.U8 desc[UR36][R10.64+0x178], R3 ;  /* 0x000178030a00b986 */ /* 0x0003e2000c101124 */
[C---:B------:R-:W-:Y:S02]  /*13cb0*/  ISETP.LT.OR P6, PT, R0.reuse, 0xc1, !P0 ;  /* 0x000000c10000780c */ /* 0x040fe400047c1670 */
[----:B------:R-:W-:-:S04]  /*13cc0*/  ISETP.LT.OR P3, PT, R0, 0xc2, !P0 ;  /* 0x000000c20000780c */ /* 0x000fc80004761670 */
[----:B------:R-:W-:Y:S09]  /*13cd0*/  @P2 BRA `(.L_x_611) ;  /* 0x00000000000c2947 */ /* 0x000ff20003800000 */
[----:B------:R-:W1:Y:S02]  /*13ce0*/  LDG.E.U8 R16, desc[UR36][R20.64+0x179] ;  /* 0x0001792414107981 */ /* 0x000e64000c1e1100 */
[----:B-1----:R-:W-:-:S05]  /*13cf0*/  PRMT R3, R16, 0x8880, RZ ;  /* 0x0000888010037816 */ /* 0x002fca00000000ff */
[----:B------:R-:W-:-:S07]  /*13d00*/  IMAD R2, R3, R18, RZ ;  /* 0x0000001203027224 */ /* 0x000fce00078e02ff */
.L_x_611:
[----:B------:R-:W-:Y:S05]  /*13d10*/  BSYNC B1 ;  /* 0x0000000000017941 */ /* 0x000fea0003800000 */
.L_x_610:
[----:B------:R-:W-:Y:S01]  /*13d20*/  @!P2 IMAD R215, R215, R17, R2 ;  /* 0x00000011d7d7a224 */ /* 0x000fe200078e0202 */
[----:B------:R-:W-:Y:S04]  /*13d30*/  BSSY B1, `(.L_x_612) ;  /* 0x0000006000017945 */ /* 0x000fe80003800000 */
[----:B------:R0:W-:Y:S01]  /*13d40*/  @!P2 STG.E.U8 desc[UR36][R10.64+0x179], R215 ;  /* 0x000179d70a00a986 */ /* 0x0001e2000c101124 */
[----:B------:R-:W-:Y:S05]  /*13d50*/  @P4 BRA `(.L_x_613) ;  /* 0x00000000000c4947 */ /* 0x000fea0003800000 */
[----:B------:R-:W1:Y:S02]  /*13d60*/  LDG.E.U8 R16, desc[UR36][R14.64+0xc0] ;  /* 0x0000c0240e107981 */ /* 0x000e64000c1e1100 */
[----:B-1----:R-:W-:-:S05]  /*13d70*/  PRMT R3, R16, 0x8880, RZ ;  /* 0x0000888010037816 */ /* 0x002fca00000000ff */
[----:B------:R-:W-:-:S07]  /*13d80*/  IMAD R2, R3, R18, RZ ;  /* 0x0000001203027224 */ /* 0x000fce00078e02ff */
.L_x_613:
[----:B------:R-:W-:Y:S05]  /*13d90*/  BSYNC B1 ;  /* 0x0000000000017941 */ /* 0x000fea0003800000 */
.L_x_612:
[----:B-1----:R-:W-:Y:S01]  /*13da0*/  @!P4 IMAD R3, R24, R17, R2 ;  /* 0x000000111803c224 */ /* 0x002fe200078e0202 */
[----:B------:R-:W-:Y:S04]  /*13db0*/  BSSY B1, `(.L_x_614) ;  /* 0x0000006000017945 */ /* 0x000fe80003800000 */
[----:B------:R1:W-:Y:S01]  /*13dc0*/  @!P4 STG.E.U8 desc[UR36][R6.64+0xc0], R3 ;  /* 0x0000c0030600c986 */ /* 0x0003e2000c101124 */
[----:B------:R-:W-:Y:S05]  /*13dd0*/  @P5 BRA `(.L_x_615) ;  /* 0x00000000000c5947 */ /* 0x000fea0003800000 */
[----:B------:R-:W1:Y:S02]  /*13de0*/  LDG.E.U8 R16, desc[UR36][R14.64+0xc1] ;  /* 0x0000c1240e107981 */ /* 0x000e64000c1e1100 */
[----:B-1----:R-:W-:-:S05]  /*13df0*/  PRMT R3, R16, 0x8880, RZ ;  /* 0x0000888010037816 */ /* 0x002fca00000000ff */
[----:B------:R-:W-:-:S07]  /*13e00*/  IMAD R2, R3, R18, RZ ;  /* 0x0000001203027224 */ /* 0x000fce00078e02ff */
.L_x_615:
[----:B------:R-:W-:Y:S05]  /*13e10*/  BSYNC B1 ;  /* 0x0000000000017941 */ /* 0x000fea0003800000 */
.L_x_614:
[----:B------:R-:W-:Y:S01]  /*13e20*/  @!P5 IMAD R25, R25, R17, R2 ;  /* 0x000000111919d224 */ /* 0x000fe200078e0202 */
[----:B------:R-:W-:Y:S04]  /*13e30*/  BSSY B1, `(.L_x_616) ;  /* 0x0000006000017945 */ /* 0x000fe80003800000 */
[----:B------:R0:W-:Y:S01]  /*13e40*/  @!P5 STG.E.U8 desc[UR36][R6.64+0xc1], R25 ;  /* 0x0000c1190600d986 */ /* 0x0001e2000c101124 */
[----:B------:R-:W-:Y:S05]  /*13e50*/  @P6 BRA `(.L_x_617) ;  /* 0x00000000000c6947 */ /* 0x000fea0003800000 */
[----:B------:R-:W1:Y:S02]  /*13e60*/  LDG.E.U8 R16, desc[UR36][R12.64+0xc0] ;  /* 0x0000c0240c107981 */ /* 0x000e64000c1e1100 */
[----:B-1----:R-:W-:-:S05]  /*13e70*/  PRMT R3, R16, 0x8880, RZ ;  /* 0x0000888010037816 */ /* 0x002fca00000000ff */
[----:B------:R-:W-:-:S07]  /*13e80*/  IMAD R2, R3, R18, RZ ;  /* 0x0000001203027224 */ /* 0x000fce00078e02ff */
.L_x_617:
[----:B------:R-:W-:Y:S05]  /*13e90*/  BSYNC B1 ;  /* 0x0000000000017941 */ /* 0x000fea0003800000 */
.L_x_616:
[----:B-1----:R-:W-:Y:S01]  /*13ea0*/  @!P6 IMAD R3, R26, R17, R2 ;  /* 0x000000111a03e224 */ /* 0x002fe200078e0202 */
[----:B------:R-:W-:Y:S04]  /*13eb0*/  BSSY B1, `(.L_x_618) ;  /* 0x0000006000017945 */ /* 0x000fe80003800000 */
[----:B------:R1:W-:Y:S01]  /*13ec0*/  @!P6 STG.E.U8 desc[UR36][R8.64+0xc0], R3 ;  /* 0x0000c0030800e986 */ /* 0x0003e2000c101124 */
[----:B------:R-:W-:Y:S05]  /*13ed0*/  @P3 BRA `(.L_x_619) ;  /* 0x00000000000c3947 */ /* 0x000fea0003800000 */
[----:B------:R-:W1:Y:S02]  /*13ee0*/  LDG.E.U8 R16, desc[UR36][R12.64+0xc1] ;  /* 0x0000c1240c107981 */ /* 0x000e64000c1e1100 */
[----:B-1----:R-:W-:-:S05]  /*13ef0*/  PRMT R3, R16, 0x8880, RZ ;  /* 0x0000888010037816 */ /* 0x002fca00000000ff */
[----:B------:R-:W-:-:S07]  /*13f00*/  IMAD R2, R3, R18, RZ ;  /* 0x0000001203027224 */ /* 0x000fce00078e02ff */
.L_x_619:
[----:B------:R-:W-:Y:S05]  /*13f10*/  BSYNC B1 ;  /* 0x0000000000017941 */ /* 0x000fea0003800000 */
.L_x_618:
[C---:B------:R-:W-:Y:S01]  /*13f20*/  ISETP.LT.OR P5, PT, R0.reuse, 0xc9, !P1 ;  /* 0x000000c90000780c */ /* 0x040fe20004fa1670 */
[----:B------:R-:W-:Y:S01]  /*13f30*/  @!P3 IMAD R27, R27, R17, R2 ;  /* 0x000000111b1bb224 */ /* 0x000fe200078e0202 */
        /* <DEDUP_REMOVED lines=10> */
.L_x_621:
[----:B------:R-:W-:Y:S05]  /*13fe0*/  BSYNC B1 ;  /* 0x0000000000017941 */ /* 0x000fea0003800000 */
.L_x_620:
[----:B-1----:R-:W-:Y:S01]  /*13ff0*/  @!P5 IMAD R3, R28, R17, R2 ;  /* 0x000000111c03d224 */ /* 0x002fe200078e0202 */
[----:B------:R-:W-:Y:S04]  /*14000*/  BSSY B1, `(.L_x_622) ;  /* 0x0000006000017945 */ /* 0x000fe80003800000 */
[----:B------:R1:W-:Y:S01]  /*14010*/  @!P5 STG.E.U8 desc[UR36][R6.64+0xc8], R3 ;  /* 0x0000c8030600d986 */ /* 0x0003e2000c101124 */
[----:B------:R-:W-:Y:S05]  /*14020*/  @P4 BRA `(.L_x_623) ;  /* 0x00000000000c4947 */ /* 0x000fea0003800000 */
[----:B------:R-:W1:Y:S02]  /*14030*/  LDG.E.U8 R16, desc[UR36][R14.64+0xc9] ;  /* 0x0000c9240e107981 */ /* 0x000e64000c1e1100 */
[----:B-1----:R-:W-:-:S05]  /*14040*/  PRMT R3, R16, 0x8880, RZ ;  /* 0x0000888010037816 */ /* 0x002fca00000000ff */
[----:B------:R-:W-:-:S07]  /*14050*/  IMAD R2, R3, R18, RZ ;  /* 0x0000001203027224 */ /* 0x000fce00078e02ff */
.L_x_623:
[----:B------:R-:W-:Y:S05]  /*14060*/  BSYNC B1 ;  /* 0x0000000000017941 */ /* 0x000fea0003800000 */
.L_x_622:
[----:B------:R-:W-:Y:S01]  /*14070*/  @!P4 IMAD R29, R29, R17, R2 ;  /* 0x000000111d1dc224 */ /* 0x000fe200078e0202 */
[----:B------:R-:W-:Y:S04]  /*14080*/  BSSY B1, `(.L_x_624) ;  /* 0x0000006000017945 */ /* 0x000fe80003800000 */
[----:B------:R0:W-:Y:S01]  /*14090*/  @!P4 STG.E.U8 desc[UR36][R6.64+0xc9], R29 ;  /* 0x0000c91d0600c986 */ /* 0x0001e2000c101124 */
[----:B------:R-:W-:Y:S05]  /*140a0*/  @P3 BRA `(.L_x_625) ;  /* 0x00000000000c3947 */ /* 0x000fea0003800000 */
[----:B------:R-:W1:Y:S02]  /*140b0*/  LDG.E.U8 R16, desc[UR36][R12.64+0xc8] ;  /* 0x0000c8240c107981 */ /* 0x000e64000c1e1100 */
[----:B-1----:R-:W-:-:S05]  /*140c0*/  PRMT R3, R16, 0x8880, RZ ;  /* 0x0000888010037816 */ /* 0x002fca00000000ff */
[----:B------:R-:W-:-:S07]  /*140d0*/  IMAD R2, R3, R18, RZ ;  /* 0x0000001203027224 */ /* 0x000fce00078e02ff */
.L_x_625:
[----:B------:R-:W-:Y:S05]  /*140e0*/  BSYNC B1 ;  /* 0x0000000000017941 */ /* 0x000fea0003800000 */
.L_x_624:
[----:B-1----:R-:W-:Y:S01]  /*140f0*/  @!P3 IMAD R3, R30, R17, R2 ;  /* 0x000000111e03b224 */ /* 0x002fe200078e0202 */
[----:B------:R-:W-:Y:S04]  /*14100*/  BSSY B1, `(.L_x_626) ;  /* 0x0000006000017945 */ /* 0x000fe80003800000 */
[----:B------:R1:W-:Y:S01]  /*14110*/  @!P3 STG.E.U8 desc[UR36][R8.64+0xc8], R3 ;  /* 0x0000c8030800b986 */ /* 0x0003e2000c101124 */
[----:B------:R-:W-:Y:S05]  /*14120*/  @P6 BRA `(.L_x_627) ;  /* 0x00000000000c6947 */ /* 0x000fea0003800000 */
[----:B------:R-:W1:Y:S02]  /*14130*/  LDG.E.U8 R16, desc[UR36][R12.64+0xc9] ;  /* 0x0000c9240c107981 */ /* 0x000e64000c1e1100 */
[----:B-1----:R-:W-:-:S05]  /*14140*/  PRMT R3, R16, 0x8880, RZ ;  /* 0x0000888010037816 */ /* 0x002fca00000000ff */
[----:B------:R-:W-:-:S07]  /*14150*/  IMAD R2, R3, R18, RZ ;  /* 0x0000001203027224 */ /* 0x000fce00078e02ff */
.L_x_627:
[----:B------:R-:W-:Y:S05]  /*14160*/  BSYNC B1 ;  /* 0x0000000000017941 */ /* 0x000fea0003800000 */
.L_x_626:
[----:B------:R-:W-:Y:S01]  /*14170*/  @!P6 IMAD R31, R31, R17, R2 ;  /* 0x000000111f1fe224 */ /* 0x000fe200078e0202 */
[----:B------:R-:W-:Y:S04]  /*14180*/  BSSY B1, `(.L_x_628) ;  /* 0x0000006000017945 */ /* 0x000fe80003800000 */
[----:B------:R0:W-:Y:S01]  /*14190*/  @!P6 STG.E.U8 desc[UR36][R8.64+0xc9], R31 ;  /* 0x0000c91f0800e986 */ /* 0x0001e2000c101124 */
[----:B------:R-:W-:Y:S05]  /*141a0*/  @P2 BRA `(.L_x_629) ;  /* 0x00000000000c2947 */ /* 0x000fea0003800000 */
[----:B------:R-:W1:Y:S02]  /*141b0*/  LDG.E.U8 R16, desc[UR36][R14.64+0xd0] ;  /* 0x0000d0240e107981 */ /* 0x000e64000c1e1100 */
[----:B-1----:R-:W-:-:S05]  /*141c0*/  PRMT R3, R16, 0x8880, RZ ;  /* 0x0000888010037816 */ /* 0x002fca00000000ff */
[----:B------:R-:W-:-:S07]  /*141d0*/  IMAD R2, R3, R18, RZ ;  /* 0x0000001203027224 */ /* 0x000fce00078e02ff */
.L_x_629:
[----:B------:R-:W-:Y:S05]  /*141e0*/  BSYNC B1 ;  /* 0x0000000000017941 */ /* 0x000fea0003800000 */
.L_x_628:
        /* <DEDUP_REMOVED lines=12> */
.L_x_631:
[----:B------:R-:W-:Y:S05]  /*142b0*/  BSYNC B1 ;  /* 0x0000000000017941 */ /* 0x000fea0003800000 */
.L_x_630:
[----:B------:R-:W-:Y:S01]  /*142c0*/  @!P4 IMAD R33, R33, R17, R2 ;  /* 0x000000112121c224 */ /* 0x000fe200078e0202 */
[----:B------:R-:W-:Y:S04]  /*142d0*/  BSSY B1, `(.L_x_632) ;  /* 0x0000006000017945 */ /* 0x000fe80003800000 */
[----:B------:R0:W-:Y:S01]  /*142e0*/  @!P4 STG.E.U8 desc[UR36][R6.64+0xd1], R33 ;  /* 0x0000d1210600c986 */ /* 0x0001e2000c101124 */
[----:B------:R-:W-:Y:S05]  /*142f0*/  @P3 BRA `(.L_x_633) ;  /* 0x00000000000c3947 */ /* 0x000fea0003800000 */
[----:B------:R-:W1:Y:S02]  /*14300*/  LDG.E.U8 R16, desc[UR36][R12.64+0xd0] ;  /* 0x0000d0240c107981 */ /* 0x000e64000c1e1100 */
[----:B-1----:R-:W-:-:S05]  /*14310*/  PRMT R3, R16, 0x8880, RZ ;  /* 0x0000888010037816 */ /* 0x002fca00000000ff */
[----:B------:R-:W-:-:S07]  /*14320*/  IMAD R2, R3, R18, RZ ;  /* 0x0000001203027224 */ /* 0x000fce00078e02ff */
.L_x_633:
[----:B------:R-:W-:Y:S05]  /*14330*/  BSYNC B1 ;  /* 0x0000000000017941 */ /* 0x000fea0003800000 */
.L_x_632:
[----:B-1----:R-:W-:Y:S01]  /*14340*/  @!P3 IMAD R3, R34, R17, R2 ;  /* 0x000000112203b224 */ /* 0x002fe200078e0202 */
[----:B------:R-:W-:Y:S04]  /*14350*/  BSSY B1, `(.L_x_634) ;  /* 0x0000006000017945 */ /* 0x000fe80003800000 */
[----:B------:R1:W-:Y:S01]  /*14360*/  @!P3 STG.E.U8 desc[UR36][R8.64+0xd0], R3 ;  /* 0x0000d0030800b986 */ /* 0x0003e2000c101124 */
[----:B------:R-:W-:Y:S05]  /*14370*/  @P5 BRA `(.L_x_635) ;  /* 0x00000000000c5947 */ /* 0x000fea0003800000 */
[----:B------:R-:W1:Y:S02]  /*14380*/  LDG.E.U8 R16, desc[UR36][R12.64+0xd1] ;  /* 0x0000d1240c107981 */ /* 0x000e64000c1e1100 */
[----:B-1----:R-:W-:-:S05]  /*14390*/  PRMT R3, R16, 0x8880, RZ ;  /* 0x0000888010037816 */ /* 0x002fca00000000ff */
[----:B------:R-:W-:-:S07]  /*143a0*/  IMAD R2, R3, R18, RZ ;  /* 0x0000001203027224 */ /* 0x000fce00078e02ff */
.L_x_635:
[----:B------:R-:W-:Y:S05]  /*143b0*/  BSYNC B1 ;  /* 0x0000000000017941 */ /* 0x000fea0003800000 */
.L_x_634:
[----:B------:R-:W-:Y:S01]  /*143c0*/  @!P5 IMAD R35, R35, R17, R2 ;  /* 0x000000112323d224 */ /* 0x000fe200078e0202 */
[----:B------:R-:W-:Y:S04]  /*143d0*/  BSSY B1, `(.L_x_636) ;  /* 0x0000006000017945 */ /* 0x000fe80003800000 */
[----:B------:R0:W-:Y:S01]  /*143e0*/  @!P5 STG.E.U8 desc[UR36][R8.64+0xd1], R35 ;  /* 0x0000d1230800d986 */ /* 0x0001e2000c101124 */
[----:B------:R-:W-:Y:S05]  /*143f0*/  @P6 BRA `(.L_x_637) ;  /* 0x00000000000c6947 */ /* 0x000fea0003800000 */
[----:B------:R-:W1:Y:S02]  /*14400*/  LDG.E.U8 R16, desc[UR36][R14.64+0xd8] ;  /* 0x0000d8240e107981 */ /* 0x000e64000c1e1100 */
[----:B-1----:R-:W-:-:S05]  /*14410*/  PRMT R3, R16, 0x8880, RZ ;  /* 0x0000888010037816 */ /* 0x002fca00000000ff */
[----:B------:R-:W-:-:S07]  /*14420*/  IMAD R2, R3, R18, RZ ;  /* 0x0000001203027224 */ /* 0x000fce00078e02ff */
.L_x_637:
[----:B------:R-:W-:Y:S05]  /*14430*/  BSYNC B1 ;  /* 0x0000000000017941 */ /* 0x000fea0003800000 */
.L_x_636:
[----:B-1----:R-:W-:Y:S01]  /*14440*/  @!P6 IMAD R3, R36, R17, R2 ;  /* 0x000000112403e224 */ /* 0x002fe200078e0202 */
[----:B------:R-:W-:Y:S04]  /*14450*/  BSSY B1, `(.L_x_638) ;  /* 0x0000006000017945 */ /* 0x000fe80003800000 */
[----:B------:R1:W-:Y:S01]  /*14460*/  @!P6 STG.E.U8 desc[UR36][R6.64+0xd8], R3 ;  /* 0x0000d8030600e986 */ /* 0x0003e2000c101124 */
[----:B------:R-:W-:Y:S05]  /*14470*/  @P2 BRA `(.L_x_639) ;  /* 0x00000000000c2947 */ /* 0x000fea0003800000 */
[----:B------:R-:W1:Y:S02]  /*14480*/  LDG.E.U8 R16, desc[UR36][R14.64+0xd9] ;  /* 0x0000d9240e107981 */ /* 0x000e64000c1e1100 */
[----:B-1----:R-:W-:-:S05]  /*14490*/  PRMT R3, R16, 0x8880, RZ ;  /* 0x0000888010037816 */ /* 0x002fca00000000ff */
[----:B------:R-:W-:-:S07]  /*144a0*/  IMAD R2, R3, R18, RZ ;  /* 0x0000001203027224 */ /* 0x000fce00078e02ff */
.L_x_639:
[----:B------:R-:W-:Y:S05]  /*144b0*/  BSYNC B1 ;  /* 0x0000000000017941 */ /* 0x000fea0003800000 */
.L_x_638:
        /* <DEDUP_REMOVED lines=12> */
.L_x_641:
[----:B------:R-:W-:Y:S05]  /*14580*/  BSYNC B1 ;  /* 0x0000000000017941 */ /* 0x000fea0003800000 */
.L_x_640:
[----:B-1----:R-:W-:Y:S01]  /*14590*/  @!P4 IMAD R3, R38, R17, R2 ;  /* 0x000000112603c224 */ /* 0x002fe200078e0202 */
[----:B------:R-:W-:Y:S04]  /*145a0*/  BSSY B1, `(.L_x_642) ;  /* 0x0000006000017945 */ /* 0x000fe80003800000 */
[----:B------:R1:W-:Y:S01]  /*145b0*/  @!P4 STG.E.U8 desc[UR36][R8.64+0xd8], R3 ;  /* 0x0000d8030800c986 */ /* 0x0003e2000c101124 */
[----:B------:R-:W-:Y:S05]  /*145c0*/  @P3 BRA `(.L_x_643) ;  /* 0x00000000000c3947 */ /* 0x000fea0003800000 */
[----:B------:R-:W1:Y:S02]  /*145d0*/  LDG.E.U8 R16, desc[UR36][R12.64+0xd9] ;  /* 0x0000d9240c107981 */ /* 0x000e64000c1e1100 */
[----:B-1----:R-:W-:-:S05]  /*145e0*/  PRMT R3, R16, 0x8880, RZ ;  /* 0x0000888010037816 */ /* 0x002fca00000000ff */
[----:B------:R-:W-:-:S07]  /*145f0*/  IMAD R2, R3, R18, RZ ;  /* 0x0000001203027224 */ /* 0x000fce00078e02ff */
.L_x_643:
[----:B------:R-:W-:Y:S05]  /*14600*/  BSYNC B1 ;  /* 0x0000000000017941 */ /* 0x000fea0003800000 */
.L_x_642:
[----:B------:R-:W-:Y:S01]  /*14610*/  @!P3 IMAD R39, R39, R17, R2 ;  /* 0x000000112727b224 */ /* 0x000fe200078e0202 */
[----:B------:R-:W-:Y:S04]  /*14620*/  BSSY B1, `(.L_x_644) ;  /* 0x0000006000017945 */ /* 0x000fe80003800000 */
[----:B------:R0:W-:Y:S01]  /*14630*/  @!P3 STG.E.U8 desc[UR36][R8.64+0xd9], R39 ;  /* 0x0000d9270800b986 */ /* 0x0001e2000c101124 */
[----:B------:R-:W-:Y:S05]  /*14640*/  @P5 BRA `(.L_x_645) ;  /* 0x00000000000c5947 */ /* 0x000fea0003800000 */
[----:B------:R-:W1:Y:S02]  /*14650*/  LDG.E.U8 R16, desc[UR36][R14.64+0xe0] ;  /* 0x0000e0240e107981 */ /* 0x000e64000c1e1100 */
[----:B-1----:R-:W-:-:S05]  /*14660*/  PRMT R3, R16, 0x8880, RZ ;  /* 0x0000888010037816 */ /* 0x002fca00000000ff */
[----:B------:R-:W-:-:S07]  /*14670*/  IMAD R2, R3, R18, RZ ;  /* 0x0000001203027224 */ /* 0x000fce00078e02ff */
.L_x_645:
[----:B------:R-:W-:Y:S05]  /*14680*/  BSYNC B1 ;  /* 0x0000000000017941 */ /* 0x000fea0003800000 */
.L_x_644:
[----:B-1----:R-:W-:Y:S01]  /*14690*/  @!P5 IMAD R3, R40, R17, R2 ;  /* 0x000000112803d224 */ /* 0x002fe200078e0202 */
[----:B------:R-:W-:Y:S04]  /*146a0*/  BSSY B1, `(.L_x_646) ;  /* 0x0000006000017945 */ /* 0x000fe80003800000 */
[----:B------:R1:W-:Y:S01]  /*146b0*/  @!P5 STG.E.U8 desc[UR36][R6.64+0xe0], R3 ;  /* 0x0000e0030600d986 */ /* 0x0003e2000c101124 */
[----:B------:R-:W-:Y:S05]  /*146c0*/  @P6 BRA `(.L_x_647) ;  /* 0x00000000000c6947 */ /* 0x000fea0003800000 */
[----:B------:R-:W1:Y:S02]  /*146d0*/  LDG.E.U8 R16, desc[UR36][R14.64+0xe1] ;  /* 0x0000e1240e107981 */ /* 0x000e64000c1e1100 */
[----:B-1----:R-:W-:-:S05]  /*146e0*/  PRMT R3, R16, 0x8880, RZ ;  /* 0x0000888010037816 */ /* 0x002fca00000000ff */
[----:B------:R-:W-:-:S07]  /*146f0*/  IMAD R2, R3, R18, RZ ;  /* 0x0000001203027224 */ /* 0x000fce00078e02ff */
.L_x_647:
[----:B------:R-:W-:Y:S05]  /*14700*/  BSYNC B1 ;  /* 0x0000000000017941 */ /* 0x000fea0003800000 */
.L_x_646:
[----:B------:R-:W-:Y:S01]  /*14710*/  @!P6 IMAD R41, R41, R17, R2 ;  /* 0x000000112929e224 */ /* 0x000fe200078e0202 */
[----:B------:R-:W-:Y:S04]  /*14720*/  BSSY B1, `(.L_x_648) ;  /* 0x0000006000017945 */ /* 0x000fe80003800000 */
[----:B------:R0:W-:Y:S01]  /*14730*/  @!P6 STG.E.U8 desc[UR36][R6.64+0xe1], R41 ;  /* 0x0000e1290600e986 */ /* 0x0001e2000c101124 */
[----:B------:R-:W-:Y:S05]  /*14740*/  @P2 BRA `(.L_x_649) ;  /* 0x00000000000c2947 */ /* 0x000fea0003800000 */
[----:B------:R-:W1:Y:S02]  /*14750*/  LDG.E.U8 R16, desc[UR36][R12.64+0xe0] ;  /* 0x0000e0240c107981 */ /* 0x000e64000c1e1100 */
[----:B-1----:R-:W-:-:S05]  /*14760*/  PRMT R3, R16, 0x8880, RZ ;  /* 0x0000888010037816 */ /* 0x002fca00000000ff */
[----:B------:R-:W-:-:S07]  /*14770*/  IMAD R2, R3, R18, RZ ;  /* 0x0000001203027224 */ /* 0x000fce00078e02ff */
.L_x_649:
[----:B------:R-:W-:Y:S05]  /*14780*/  BSYNC B1 ;  /* 0x0000000000017941 */ /* 0x000fea0003800000 */
.L_x_648:
        /* <DEDUP_REMOVED lines=12> */
.L_x_651:
[----:B------:R-:W-:Y:S05]  /*14850*/  BSYNC B1 ;  /* 0x0000000000017941 */ /* 0x000fea0003800000 */
.L_x_650:
[----:B------:R-:W-:Y:S01]  /*14860*/  @!P4 IMAD R43, R43, R17, R2 ;  /* 0x000000112b2bc224 */ /* 0x000fe200078e0202 */
[----:B------:R-:W-:Y:S04]  /*14870*/  BSSY B1, `(.L_x_652) ;  /* 0x0000006000017945 */ /* 0x000fe80003800000 */
[----:B------:R0:W-:Y:S01]  /*14880*/  @!P4 STG.E.U8 desc[UR36][R8.64+0xe1], R43 ;  /* 0x0000e12b0800c986 */ /* 0x0001e2000c101124 */
[----:B------:R-:W-:Y:S05]  /*14890*/  @P3 BRA `(.L_x_653) ;  /* 0x00000000000c3947 */ /* 0x000fea0003800000 */
[----:B------:R-:W1:Y:S02]  /*148a0*/  LDG.E.U8 R16, desc[UR36][R14.64+0xe8] ;  /* 0x0000e8240e107981 */ /* 0x000e64000c1e1100 */
[----:B-1----:R-:W-:-:S05]  /*148b0*/  PRMT R3, R16, 0x8880, RZ ;  /* 0x0000888010037816 */ /* 0x002fca00000000ff */
[----:B------:R-:W-:-:S07]  /*148c0*/  IMAD R2, R3, R18, RZ ;  /* 0x0000001203027224 */ /* 0x000fce00078e02ff */
.L_x_653:
[----:B------:R-:W-:Y:S05]  /*148d0*/  BSYNC B1 ;  /* 0x0000000000017941 */ /* 0x000fea0003800000 */
.L_x_652:
[----:B-1----:R-:W-:Y:S01]  /*148e0*/  @!P3 IMAD R3, R44, R17, R2 ;  /* 0x000000112c03b224 */ /* 0x002fe200078e0202 */
[----:B------:R-:W-:Y:S04]  /*148f0*/  BSSY B1, `(.L_x_654) ;  /* 0x0000006000017945 */ /* 0x000fe80003800000 */
[----:B------:R1:W-:Y:S01]  /*14900*/  @!P3 STG.E.U8 desc[UR36][R6.64+0xe8], R3 ;  /* 0x0000e8030600b986 */ /* 0x0003e2000c101124 */
[----:B------:R-:W-:Y:S05]  /*14910*/  @P5 BRA `(.L_x_655) ;  /* 0x00000000000c5947 */ /* 0x000fea0003800000 */
[----:B------:R-:W1:Y:S02]  /*14920*/  LDG.E.U8 R16, desc[UR36][R14.64+0xe9] ;  /* 0x0000e9240e107981 */ /* 0x000e64000c1e1100 */
[----:B-1----:R-:W-:-:S05]  /*14930*/  PRMT R3, R16, 0x8880, RZ ;  /* 0x0000888010037816 */ /* 0x002fca00000000ff */
[----:B------:R-:W-:-:S07]  /*14940*/  IMAD R2, R3, R18, RZ ;  /* 0x0000001203027224 */ /* 0x000fce00078e02ff */
.L_x_655:
[----:B------:R-:W-:Y:S05]  /*14950*/  BSYNC B1 ;  /* 0x0000000000017941 */ /* 0x000fea0003800000 */
.L_x_654:
[----:B------:R-:W-:Y:S01]  /*14960*/  @!P5 IMAD R45, R45, R17, R2 ;  /* 0x000000112d2dd224 */ /* 0x000fe200078e0202 */
[----:B------:R-:W-:Y:S04]  /*14970*/  BSSY B1, `(.L_x_656) ;  /* 0x0000006000017945 */ /* 0x000fe80003800000 */
[----:B------:R0:W-:Y:S01]  /*14980*/  @!P5 STG.E.U8 desc[UR36][R6.64+0xe9], R45 ;  /* 0x0000e92d0600d986 */ /* 0x0001e2000c101124 */
[----:B------:R-:W-:Y:S05]  /*14990*/  @P6 BRA `(.L_x_657) ;  /* 0x00000000000c6947 */ /* 0x000fea0003800000 */
[----:B------:R-:W1:Y:S02]  /*149a0*/  LDG.E.U8 R16, desc[UR36][R12.64+0xe8] ;  /* 0x0000e8240c107981 */ /* 0x000e64000c1e1100 */
[----:B-1----:R-:W-:-:S05]  /*149b0*/  PRMT R3, R16, 0x8880, RZ ;  /* 0x0000888010037816 */ /* 0x002fca00000000ff */
[----:B------:R-:W-:-:S07]  /*149c0*/  IMAD R2, R3, R18, RZ ;  /* 0x0000001203027224 */ /* 0x000fce00078e02ff */
.L_x_657:
[----:B------:R-:W-:Y:S05]  /*149d0*/  BSYNC B1 ;  /* 0x0000000000017941 */ /* 0x000fea0003800000 */
.L_x_656:
[----:B-1----:R-:W-:Y:S01]  /*149e0*/  @!P6 IMAD R3, R46, R17, R2 ;  /* 0x000000112e03e224 */ /* 0x002fe200078e0202 */
[----:B------:R-:W-:Y:S04]  /*149f0*/  BSSY B1, `(.L_x_658) ;  /* 0x0000006000017945 */ /* 0x000fe80003800000 */
[----:B------:R1:W-:Y:S01]  /*14a00*/  @!P6 STG.E.U8 desc[UR36][R8.64+0xe8], R3 ;  /* 0x0000e8030800e986 */ /* 0x0003e2000c101124 */
[----:B------:R-:W-:Y:S05]  /*14a10*/  @P2 BRA `(.L_x_659) ;  /* 0x00000000000c2947 */ /* 0x000fea0003800000 */
[----:B------:R-:W1:Y:S02]  /*14a20*/  LDG.E.U8 R16, desc[UR36][R12.64+0xe9] ;  /* 0x0000e9240c107981 */ /* 0x000e64000c1e1100 */
[----:B-1----:R-:W-:-:S05]  /*14a30*/  PRMT R3, R16, 0x8880, RZ ;  /* 0x0000888010037816 */ /* 0x002fca00000000ff */
[----:B------:R-:W-:-:S07]  /*14a40*/  IMAD R2, R3, R18, RZ ;  /* 0x0000001203027224 */ /* 0x000fce00078e02ff */
.L_x_659:
[----:B------:R-:W-:Y:S05]  /*14a50*/  BSYNC B1 ;  /* 0x0000000000017941 */ /* 0x000fea0003800000 */
.L_x_658:
        /* <DEDUP_REMOVED lines=12> */
.L_x_661:
[----:B------:R-:W-:Y:S05]  /*14b20*/  BSYNC B1 ;  /* 0x0000000000017941 */ /* 0x000fea0003800000 */
.L_x_660:
[----:B-1----:R-:W-:Y:S01]  /*14b30*/  @!P4 IMAD R3, R48, R17, R2 ;  /* 0x000000113003c224 */ /* 0x002fe200078e0202 */
[----:B------:R-:W-:Y:S04]  /*14b40*/  BSSY B1, `(.L_x_662) ;  /* 0x0000006000017945 */ /* 0x000fe80003800000 */
[----:B------:R1:W-:Y:S01]  /*14b50*/  @!P4 STG.E.U8 desc[UR36][R6.64+0xf0], R3 ;  /* 0x0000f0030600c986 */ /* 0x0003e2000c101124 */
[----:B------:R-:W-:Y:S05]  /*14b60*/  @P3 BRA `(.L_x_663) ;  /* 0x00000000000c3947 */ /* 0x000fea0003800000 */
[----:B------:R-:W1:Y:S02]  /*14b70*/  LDG.E.U8 R16, desc[UR36][R14.64+0xf1] ;  /* 0x0000f1240e107981 */ /* 0x000e64000c1e1100 */
[----:B-1----:R-:W-:-:S05]  /*14b80*/  PRMT R3, R16, 0x8880, RZ ;  /* 0x0000888010037816 */ /* 0x002fca00000000ff */
[----:B------:R-:W-:-:S07]  /*14b90*/  IMAD R2, R3, R18, RZ ;  /* 0x0000001203027224 */ /* 0x000fce00078e02ff */
.L_x_663:
[----:B------:R-:W-:Y:S05]  /*14ba0*/  BSYNC B1 ;  /* 0x0000000000017941 */ /* 0x000fea0003800000 */
.L_x_662:
[----:B------:R-:W-:Y:S01]  /*14bb0*/  @!P3 IMAD R49, R49, R17, R2 ;  /* 0x000000113131b224 */ /* 0x000fe200078e0202 */
[----:B------:R-:W-:Y:S04]  /*14bc0*/  BSSY B1, `(.L_x_664) ;  /* 0x0000006000017945 */ /* 0x000fe80003800000 */
[----:B------:R0:W-:Y:S01]  /*14bd0*/  @!P3 STG.E.U8 desc[UR36][R6.64+0xf1], R49 ;  /* 0x0000f1310600b986 */ /* 0x0001e2000c101124 */
[----:B------:R-:W-:Y:S05]  /*14be0*/  @P5 BRA `(.L_x_665) ;  /* 0x00000000000c5947 */ /* 0x000fea0003800000 */
[----:B------:R-:W1:Y:S02]  /*14bf0*/  LDG.E.U8 R16, desc[UR36][R12.64+0xf0] ;  /* 0x0000f0240c107981 */ /* 0x000e64000c1e1100 */
[----:B-1----:R-:W-:-:S05]  /*14c00*/  PRMT R3, R16, 0x8880, RZ ;  /* 0x0000888010037816 */ /* 0x002fca00000000ff */
[----:B------:R-:W-:-:S07]  /*14c10*/  IMAD R2, R3, R18, RZ ;  /* 0x0000001203027224 */ /* 0x000fce00078e02ff */
.L_x_665:
[----:B------:R-:W-:Y:S05]  /*14c20*/  BSYNC B1 ;  /* 0x0000000000017941 */ /* 0x000fea0003800000 */
.L_x_664:
[----:B-1----:R-:W-:Y:S01]  /*14c30*/  @!P5 IMAD R3, R50, R17, R2 ;  /* 0x000000113203d224 */ /* 0x002fe200078e0202 */
[----:B------:R-:W-:Y:S04]  /*14c40*/  BSSY B1, `(.L_x_666) ;  /* 0x0000006000017945 */ /* 0x000fe80003800000 */
[----:B------:R1:W-:Y:S01]  /*14c50*/  @!P5 STG.E.U8 desc[UR36][R8.64+0xf0], R3 ;  /* 0x0000f0030800d986 */ /* 0x0003e2000c101124 */
[----:B------:R-:W-:Y:S05]  /*14c60*/  @P6 BRA `(.L_x_667) ;  /* 0x00000000000c6947 */ /* 0x000fea0003800000 */
[----:B------:R-:W1:Y:S02]  /*14c70*/  LDG.E.U8 R16, desc[UR36][R12.64+0xf1] ;  /* 0x0000f1240c107981 */ /* 0x000e64000c1e1100 */
[----:B-1----:R-:W-:-:S05]  /*14c80*/  PRMT R3, R16, 0x8880, RZ ;  /* 0x0000888010037816 */ /* 0x002fca00000000ff */
[----:B------:R-:W-:-:S07]  /*14c90*/  IMAD R2, R3, R18, RZ ;  /* 0x0000001203027224 */ /* 0x000fce00078e02ff */
.L_x_667:
[----:B------:R-:W-:Y:S05]  /*14ca0*/  BSYNC B1 ;  /* 0x0000000000017941 */ /* 0x000fea0003800000 */
.L_x_666:
[----:B------:R-:W-:Y:S01]  /*14cb0*/  @!P6 IMAD R51, R51, R17, R2 ;  /* 0x000000113333e224 */ /* 0x000fe200078e0202 */
[----:B------:R-:W-:Y:S04]  /*14cc0*/  BSSY B1, `(.L_x_668) ;  /* 0x0000006000017945 */ /* 0x000fe80003800000 */
[----:B------:R0:W-:Y:S01]  /*14cd0*/  @!P6 STG.E.U8 desc[UR36][R8.64+0xf1], R51 ;  /* 0x0000f1330800e986 */ /* 0x0001e2000c101124 */
[----:B------:R-:W-:Y:S05]  /*14ce0*/  @P2 BRA `(.L_x_669) ;  /* 0x00000000000c2947 */ /* 0x000fea0003800000 */
[----:B------:R-:W1:Y:S02]  /*14cf0*/  LDG.E.U8 R16, desc[UR36][R14.64+0xf8] ;  /* 0x0000f8240e107981 */ /* 0x000e64000c1e1100 */
[----:B-1----:R-:W-:-:S05]  /*14d00*/  PRMT R3, R16, 0x8880, RZ ;  /* 0x0000888010037816 */ /* 0x002fca00000000ff */
[----:B------:R-:W-:-:S07]  /*14d10*/  IMAD R2, R3, R18, RZ ;  /* 0x0000001203027224 */ /* 0x000fce00078e02ff */
.L_x_669:
[----:B------:R-:W-:Y:S05]  /*14d20*/  BSYNC B1 ;  /* 0x0000000000017941 */ /* 0x000fea0003800000 */
.L_x_668:
        /* <DEDUP_REMOVED lines=12> */
.L_x_671:
[----:B------:R-:W-:Y:S05]  /*14df0*/  BSYNC B1 ;  /* 0x0000000000017941 */ /* 0x000fea0003800000 */
.L_x_670:
[----:B------:R-:W-:Y:S01]  /*14e00*/  @!P4 IMAD R53, R53, R17, R2 ;  /* 0x000000113535c224 */ /* 0x000fe200078e0202 */
[----:B------:R-:W-:Y:S04]  /*14e10*/  BSSY B1, `(.L_x_672) ;  /* 0x0000006000017945 */ /* 0x000fe80003800000 */
[----:B------:R0:W-:Y:S01]  /*14e20*/  @!P4 STG.E.U8 desc[UR36][R6.64+0xf9], R53 ;  /* 0x0000f9350600c986 */ /* 0x0001e2000c101124 */
[----:B------:R-:W-:Y:S05]  /*14e30*/  @P3 BRA `(.L_x_673) ;  /* 0x00000000000c3947 */ /* 0x000fea0003800000 */
[----:B------:R-:W1:Y:S02]  /*14e40*/  LDG.E.U8 R16, desc[UR36][R12.64+0xf8] ;  /* 0x0000f8240c107981 */ /* 0x000e64000c1e1100 */
[----:B-1----:R-:W-:-:S05]  /*14e50*/  PRMT R3, R16, 0x8880, RZ ;  /* 0x0000888010037816 */ /* 0x002fca00000000ff */
[----:B------:R-:W-:-:S07]  /*14e60*/  IMAD R2, R3, R18, RZ ;  /* 0x0000001203027224 */ /* 0x000fce00078e02ff */
.L_x_673:
[----:B------:R-:W-:Y:S05]  /*14e70*/  BSYNC B1 ;  /* 0x0000000000017941 */ /* 0x000fea0003800000 */
.L_x_672:
[----:B-1----:R-:W-:Y:S01]  /*14e80*/  @!P3 IMAD R3, R54, R17, R2 ;  /* 0x000000113603b224 */ /* 0x002fe200078e0202 */
[----:B------:R-:W-:Y:S04]  /*14e90*/  BSSY B1, `(.L_x_674) ;  /* 0x0000006000017945 */ /* 0x000fe80003800000 */
[----:B------:R1:W-:Y:S01]  /*14ea0*/  @!P3 STG.E.U8 desc[UR36][R8.64+0xf8], R3 ;  /* 0x0000f8030800b986 */ /* 0x0003e2000c101124 */
[----:B------:R-:W-:Y:S05]  /*14eb0*/  @P5 BRA `(.L_x_675) ;  /* 0x00000000000c5947 */ /* 0x000fea0003800000 */
[----:B------:R-:W1:Y:S02]  /*14ec0*/  LDG.E.U8 R16, desc[UR36][R12.64+0xf9] ;  /* 0x0000f9240c107981 */ /* 0x000e64000c1e1100 */
[----:B-1----:R-:W-:-:S05]  /*14ed0*/  PRMT R3, R16, 0x8880, RZ ;  /* 0x0000888010037816 */ /* 0x002fca00000000ff */
[----:B------:R-:W-:-:S07]  /*14ee0*/  IMAD R2, R3, R18, RZ ;  /* 0x0000001203027224 */ /* 0x000fce00078e02ff */
.L_x_675:
[----:B------:R-:W-:Y:S05]  /*14ef0*/  BSYNC B1 ;  /* 0x0000000000017941 */ /* 0x000fea0003800000 */
.L_x_674:
[----:B------:R-:W-:Y:S01]  /*14f00*/  @!P5 IMAD R55, R55, R17, R2 ;  /* 0x000000113737d224 */ /* 0x000fe200078e0202 */
[----:B------:R-:W-:Y:S04]  /*14f10*/  BSSY B1, `(.L_x_676) ;  /* 0x0000006000017945 */ /* 0x000fe80003800000 */
[----:B------:R0:W-:Y:S01]  /*14f20*/  @!P5 STG.E.U8 desc[UR36][R8.64+0xf9], R55 ;  /* 0x0000f9370800d986 */ /* 0x0001e2000c101124 */
[----:B------:R-:W-:Y:S05]  /*14f30*/  @P6 BRA `(.L_x_677) ;  /* 0x00000000000c6947 */ /* 0x000fea0003800000 */
[----:B------:R-:W1:Y:S02]  /*14f40*/  LDG.E.U8 R16, desc[UR36][R14.64+0x100] ;  /* 0x000100240e107981 */ /* 0x000e64000c1e1100 */
[----:B-1----:R-:W-:-:S05]  /*14f50*/  PRMT R3, R16, 0x8880, RZ ;  /* 0x0000888010037816 */ /* 0x002fca00000000ff */
[----:B------:R-:W-:-:S07]  /*14f60*/  IMAD R2, R3, R18, RZ ;  /* 0x0000001203027224 */ /* 0x000fce00078e02ff */
.L_x_677:
[----:B------:R-:W-:Y:S05]  /*14f70*/  BSYNC B1 ;  /* 0x0000000000017941 */ /* 0x000fea0003800000 */
.L_x_676:
[----:B-1----:R-:W-:Y:S01]  /*14f80*/  @!P6 IMAD R3, R56, R17, R2 ;  /* 0x000000113803e224 */ /* 0x002fe200078e0202 */
[----:B------:R-:W-:Y:S04]  /*14f90*/  BSSY B1, `(.L_x_678) ;  /* 0x0000006000017945 */ /* 0x000fe80003800000 */
[----:B------:R1:W-:Y:S01]  /*14fa0*/  @!P6 STG.E.U8 desc[UR36][R6.64+0x100], R3 ;  /* 0x000100030600e986 */ /* 0x0003e2000c101124 */
[----:B------:R-:W-:Y:S05]  /*14fb0*/  @P2 BRA `(.L_x_679) ;  /* 0x00000000000c2947 */ /* 0x000fea0003800000 */
[----:B------:R-:W1:Y:S02]  /*14fc0*/  LDG.E.U8 R16, desc[UR36][R14.64+0x101] ;  /* 0x000101240e107981 */ /* 0x000e64000c1e1100 */
[----:B-1----:R-:W-:-:S05]  /*14fd0*/  PRMT R3, R16, 0x8880, RZ ;  /* 0x0000888010037816 */ /* 0x002fca00000000ff */
[----:B------:R-:W-:-:S07]  /*14fe0*/  IMAD R2, R3, R18, RZ ;  /* 0x0000001203027224 */ /* 0x000fce00078e02ff */
.L_x_679:
[----:B------:R-:W-:Y:S05]  /*14ff0*/  BSYNC B1 ;  /* 0x0000000000017941 */ /* 0x000fea0003800000 */
.L_x_678:
        /* <DEDUP_REMOVED lines=12> */
.L_x_681:
[----:B------:R-:W-:Y:S05]  /*150c0*/  BSYNC B1 ;  /* 0x0000000000017941 */ /* 0x000fea0003800000 */
.L_x_680:
[----:B-1----:R-:W-:Y:S01]  /*150d0*/  @!P4 IMAD R3, R58, R17, R2 ;  /* 0x000000113a03c224 */ /* 0x002fe200078e0202 */
[----:B------:R-:W-:Y:S04]  /*150e0*/  BSSY B1, `(.L_x_682) ;  /* 0x0000006000017945 */ /* 0x000fe80003800000 */
[----:B------:R1:W-:Y:S01]  /*150f0*/  @!P4 STG.E.U8 desc[UR36][R8.64+0x100], R3 ;  /* 0x000100030800c986 */ /* 0x0003e2000c101124 */
[----:B------:R-:W-:Y:S05]  /*15100*/  @P3 BRA `(.L_x_683) ;  /* 0x00000000000c3947 */ /* 0x000fea0003800000 */
[----:B------:R-:W1:Y:S02]  /*15110*/  LDG.E.U8 R16, desc[UR36][R12.64+0x101] ;  /* 0x000101240c107981 */ /* 0x000e64000c1e1100 */
[----:B-1----:R-:W-:-:S05]  /*15120*/  PRMT R3, R16, 0x8880, RZ ;  /* 0x0000888010037816 */ /* 0x002fca00000000ff */
[----:B------:R-:W-:-:S07]  /*15130*/  IMAD R2, R3, R18, RZ ;  /* 0x0000001203027224 */ /* 0x000fce00078e02ff */
.L_x_683:
[----:B------:R-:W-:Y:S05]  /*15140*/  BSYNC B1 ;  /* 0x0000000000017941 */ /* 0x000fea0003800000 */
.L_x_682:
[----:B------:R-:W-:Y:S01]  /*15150*/  @!P3 IMAD R59, R59, R17, R2 ;  /* 0x000000113b3bb224 */ /* 0x000fe200078e0202 */
[----:B------:R-:W-:Y:S04]  /*15160*/  BSSY B1, `(.L_x_684) ;  /* 0x0000006000017945 */ /* 0x000fe80003800000 */
[----:B------:R0:W-:Y:S01]  /*15170*/  @!P3 STG.E.U8 desc[UR36][R8.64+0x101], R59 ;  /* 0x0001013b0800b986 */ /* 0x0001e2000c101124 */
[----:B------:R-:W-:Y:S05]  /*15180*/  @P5 BRA `(.L_x_685) ;  /* 0x00000000000c5947 */ /* 0x000fea0003800000 */
[----:B------:R-:W1:Y:S02]  /*15190*/  LDG.E.U8 R16, desc[UR36][R14.64+0x108] ;  /* 0x000108240e107981 */ /* 0x000e64000c1e1100 */
[----:B-1----:R-:W-:-:S05]  /*151a0*/  PRMT R3, R16, 0x8880, RZ ;  /* 0x0000888010037816 */ /* 0x002fca00000000ff */
[----:B------:R-:W-:-:S07]  /*151b0*/  IMAD R2, R3, R18, RZ ;  /* 0x0000001203027224 */ /* 0x000fce00078e02ff */
.L_x_685:
[----:B------:R-:W-:Y:S05]  /*151c0*/  BSYNC B1 ;  /* 0x0000000000017941 */ /* 0x000fea0003800000 */
.L_x_684:
[----:B-1----:R-:W-:Y:S01]  /*151d0*/  @!P5 IMAD R3, R60, R17, R2 ;  /* 0x000000113c03d224 */ /* 0x002fe200078e0202 */
[----:B------:R-:W-:Y:S04]  /*151e0*/  BSSY B1, `(.L_x_686) ;  /* 0x0000006000017945 */ /* 0x000fe80003800000 */
[----:B------:R1:W-:Y:S01]  /*151f0*/  @!P5 STG.E.U8 desc[UR36][R6.64+0x108], R3 ;  /* 0x000108030600d986 */ /* 0x0003e2000c101124 */
[----:B------:R-:W-:Y:S05]  /*15200*/  @P6 BRA `(.L_x_687) ;  /* 0x00000000000c6947 */ /* 0x000fea0003800000 */
[----:B------:R-:W1:Y:S02]  /*15210*/  LDG.E.U8 R16, desc[UR36][R14.64+0x109] ;  /* 0x000109240e107981 */ /* 0x000e64000c1e1100 */
[----:B-1----:R-:W-:-:S05]  /*15220*/  PRMT R3, R16, 0x8880, RZ ;  /* 0x0000888010037816 */ /* 0x002fca00000000ff */
[----:B------:R-:W-:-:S07]  /*15230*/  IMAD R2, R3, R18, RZ ;  /* 0x0000001203027224 */ /* 0x000fce00078e02ff */
.L_x_687:
[----:B------:R-:W-:Y:S05]  /*15240*/  BSYNC B1 ;  /* 0x0000000000017941 */ /* 0x000fea0003800000 */
.L_x_686:
[----:B------:R-:W-:Y:S01]  /*15250*/  @!P6 IMAD R61, R61, R17, R2 ;  /* 0x000000113d3de224 */ /* 0x000fe200078e0202 */
[----:B------:R-:W-:Y:S04]  /*15260*/  BSSY B1, `(.L_x_688) ;  /* 0x0000006000017945 */ /* 0x000fe80003800000 */
[----:B------:R0:W-:Y:S01]  /*15270*/  @!P6 STG.E.U8 desc[UR36][R6.64+0x109], R61 ;  /* 0x0001093d0600e986 */ /* 0x0001e2000c101124 */
[----:B------:R-:W-:Y:S05]  /*15280*/  @P2 BRA `(.L_x_689) ;  /* 0x00000000000c2947 */ /* 0x000fea0003800000 */
[----:B------:R-:W1:Y:S02]  /*15290*/  LDG.E.U8 R16, desc[UR36][R12.64+0x108] ;  /* 0x000108240c107981 */ /* 0x000e64000c1e1100 */
[----:B-1----:R-:W-:-:S05]  /*152a0*/  PRMT R3, R16, 0x8880, RZ ;  /* 0x0000888010037816 */ /* 0x002fca00000000ff */
[----:B------:R-:W-:-:S07]  /*152b0*/  IMAD R2, R3, R18, RZ ;  /* 0x0000001203027224 */ /* 0x000fce00078e02ff */
.L_x_689:
[----:B------:R-:W-:Y:S05]  /*152c0*/  BSYNC B1 ;  /* 0x0000000000017941 */ /* 0x000fea0003800000 */
.L_x_688:
        /* <DEDUP_REMOVED lines=12> */
.L_x_691:
[----:B------:R-:W-:Y:S05]  /*15390*/  BSYNC B1 ;  /* 0x0000000000017941 */ /* 0x000fea0003800000 */
.L_x_690:
[----:B------:R-:W-:Y:S01]  /*153a0*/  @!P4 IMAD R63, R63, R17, R2 ;  /* 0x000000113f3fc224 */ /* 0x000fe200078e0202 */
[----:B------:R-:W-:Y:S04]  /*153b0*/  BSSY B1, `(.L_x_692) ;  /* 0x0000006000017945 */ /* 0x000fe80003800000 */
[----:B------:R0:W-:Y:S01]  /*153c0*/  @!P4 STG.E.U8 desc[UR36][R8.64+0x109], R63 ;  /* 0x0001093f0800c986 */ /* 0x0001e2000c101124 */
[----:B------:R-:W-:Y:S05]  /*153d0*/  @P3 BRA `(.L_x_693) ;  /* 0x00000000000c3947 */ /* 0x000fea0003800000 */
[----:B------:R-:W1:Y:S02]  /*153e0*/  LDG.E.U8 R16, desc[UR36][R14.64+0x110] ;  /* 0x000110240e107981 */ /* 0x000e64000c1e1100 */
[----:B-1----:R-:W-:-:S05]  /*153f0*/  PRMT R3, R16, 0x8880, RZ ;  /* 0x0000888010037816 */ /* 0x002fca00000000ff */
[----:B------:R-:W-:-:S07]  /*15400*/  IMAD R2, R3, R18, RZ ;  /* 0x0000001203027224 */ /* 0x000fce00078e02ff */
.L_x_693:
[----:B------:R-:W-:Y:S05]  /*15410*/  BSYNC B1 ;  /* 0x0000000000017941 */ /* 0x000fea0003800000 */
.L_x_692:
[----:B-1----:R-:W-:Y:S01]  /*15420*/  @!P3 IMAD R3, R64, R17, R2 ;  /* 0x000000114003b224 */ /* 0x002fe200078e0202 */
[----:B------:R-:W-:Y:S04]  /*15430*/  BSSY B1, `(.L_x_694) ;  /* 0x0000006000017945 */ /* 0x000fe80003800000 */
[----:B------:R1:W-:Y:S01]  /*15440*/  @!P3 STG.E.U8 desc[UR36][R6.64+0x110], R3 ;  /* 0x000110030600b986 */ /* 0x0003e2000c101124 */
[----:B------:R-:W-:Y:S05]  /*15450*/  @P5 BRA `(.L_x_695) ;  /* 0x00000000000c5947 */ /* 0x000fea0003800000 */
[----:B------:R-:W1:Y:S02]  /*15460*/  LDG.E.U8 R16, desc[UR36][R14.64+0x111] ;  /* 0x000111240e107981 */ /* 0x000e64000c1e1100 */
[----:B-1----:R-:W-:-:S05]  /*15470*/  PRMT R3, R16, 0x8880, RZ ;  /* 0x0000888010037816 */ /* 0x002fca00000000ff */
[----:B------:R-:W-:-:S07]  /*15480*/  IMAD R2, R3, R18, RZ ;  /* 0x0000001203027224 */ /* 0x000fce00078e02ff */
.L_x_695:
[----:B------:R-:W-:Y:S05]  /*15490*/  BSYNC B1 ;  /* 0x0000000000017941 */ /* 0x000fea0003800000 */
.L_x_694:
[----:B------:R-:W-:Y:S01]  /*154a0*/  @!P5 IMAD R65, R65, R17, R2 ;  /* 0x000000114141d224 */ /* 0x000fe200078e0202 */
[----:B------:R-:W-:Y:S04]  /*154b0*/  BSSY B1, `(.L_x_696) ;  /* 0x0000006000017945 */ /* 0x000fe80003800000 */
[----:B------:R0:W-:Y:S01]  /*154c0*/  @!P5 STG.E.U8 desc[UR36][R6.64+0x111], R65 ;  /* 0x000111410600d986 */ /* 0x0001e2000c101124 */
[----:B------:R-:W-:Y:S05]  /*154d0*/  @P6 BRA `(.L_x_697) ;  /* 0x00000000000c6947 */ /* 0x000fea0003800000 */
[----:B------:R-:W1:Y:S02]  /*154e0*/  LDG.E.U8 R16, desc[UR36][R12.64+0x110] ;  /* 0x000110240c107981 */ /* 0x000e64000c1e1100 */
[----:B-1----:R-:W-:-:S05]  /*154f0*/  PRMT R3, R16, 0x8880, RZ ;  /* 0x0000888010037816 */ /* 0x002fca00000000ff */
[----:B------:R-:W-:-:S07]  /*15500*/  IMAD R2, R3, R18, RZ ;  /* 0x0000001203027224 */ /* 0x000fce00078e02ff */
.L_x_697:
[----:B------:R-:W-:Y:S05]  /*15510*/  BSYNC B1 ;  /* 0x0000000000017941 */ /* 0x000fea0003800000 */
.L_x_696:
[----:B-1----:R-:W-:Y:S01]  /*15520*/  @!P6 IMAD R3, R66, R17, R2 ;  /* 0x000000114203e224 */ /* 0x002fe200078e0202 */
[----:B------:R-:W-:Y:S04]  /*15530*/  BSSY B1, `(.L_x_698) ;  /* 0x0000006000017945 */ /* 0x000fe80003800000 */
[----:B------:R1:W-:Y:S01]  /*15540*/  @!P6 STG.E.U8 desc[UR36][R8.64+0x110], R3 ;  /* 0x000110030800e986 */ /* 0x0003e2000c101124 */
[----:B------:R-:W-:Y:S05]  /*15550*/  @P2 BRA `(.L_x_699) ;  /* 0x00000000000c2947 */ /* 0x000fea0003800000 */
[----:B------:R-:W1:Y:S02]  /*15560*/  LDG.E.U8 R16, desc[UR36][R12.64+0x111] ;  /* 0x000111240c107981 */ /* 0x000e64000c1e1100 */
[----:B-1----:R-:W-:-:S05]  /*15570*/  PRMT R3, R16, 0x8880, RZ ;  /* 0x0000888010037816 */ /* 0x002fca00000000ff */
[----:B------:R-:W-:-:S07]  /*15580*/  IMAD R2, R3, R18, RZ ;  /* 0x0000001203027224 */ /* 0x000fce00078e02ff */
.L_x_699:
[----:B------:R-:W-:Y:S05]  /*15590*/  BSYNC B1 ;  /* 0x0000000000017941 */ /* 0x000fea0003800000 */
.L_x_698:
        /* <DEDUP_REMOVED lines=12> */
.L_x_701:
[----:B------:R-:W-:Y:S05]  /*15660*/  BSYNC B1 ;  /* 0x0000000000017941 */ /* 0x000fea0003800000 */
.L_x_700:
[----:B-1----:R-:W-:Y:S01]  /*15670*/  @!P4 IMAD R3, R68, R17, R2 ;  /* 0x000000114403c224 */ /* 0x002fe200078e0202 */
[----:B------:R-:W-:Y:S04]  /*15680*/  BSSY B1, `(.L_x_702) ;  /* 0x0000006000017945 */ /* 0x000fe80003800000 */
[----:B------:R1:W-:Y:S01]  /*15690*/  @!P4 STG.E.U8 desc[UR36][R6.64+0x118], R3 ;  /* 0x000118030600c986 */ /* 0x0003e2000c101124 */
[----:B------:R-:W-:Y:S05]  /*156a0*/  @P3 BRA `(.L_x_703) ;  /* 0x00000000000c3947 */ /* 0x000fea0003800000 */
[----:B------:R-:W1:Y:S02]  /*156b0*/  LDG.E.U8 R16, desc[UR36][R14.64+0x119] ;  /* 0x000119240e107981 */ /* 0x000e64000c1e1100 */
[----:B-1----:R-:W-:-:S05]  /*156c0*/  PRMT R3, R16, 0x8880, RZ ;  /* 0x0000888010037816 */ /* 0x002fca00000000ff */
[----:B------:R-:W-:-:S07]  /*156d0*/  IMAD R2, R3, R18, RZ ;  /* 0x0000001203027224 */ /* 0x000fce00078e02ff */
.L_x_703:
[----:B------:R-:W-:Y:S05]  /*156e0*/  BSYNC B1 ;  /* 0x0000000000017941 */ /* 0x000fea0003800000 */
.L_x_702:
[----:B------:R-:W-:Y:S01]  /*156f0*/  @!P3 IMAD R69, R69, R17, R2 ;  /* 0x000000114545b224 */ /* 0x000fe200078e0202 */
[----:B------:R-:W-:Y:S04]  /*15700*/  BSSY B1, `(.L_x_704) ;  /* 0x0000006000017945 */ /* 0x000fe80003800000 */
[----:B------:R0:W-:Y:S01]  /*15710*/  @!P3 STG.E.U8 desc[UR36][R6.64+0x119], R69 ;  /* 0x000119450600b986 */ /* 0x0001e2000c101124 */
[----:B------:R-:W-:Y:S05]  /*15720*/  @P5 BRA `(.L_x_705) ;  /* 0x00000000000c5947 */ /* 0x000fea0003800000 */
[----:B------:R-:W1:Y:S02]  /*15730*/  LDG.E.U8 R16, desc[UR36][R12.64+0x118] ;  /* 0x000118240c107981 */ /* 0x000e64000c1e1100 */
[----:B-1----:R-:W-:-:S05]  /*15740*/  PRMT R3, R16, 0x8880, RZ ;  /* 0x0000888010037816 */ /* 0x002fca00000000ff */
[----:B------:R-:W-:-:S07]  /*15750*/  IMAD R2, R3, R18, RZ ;  /* 0x0000001203027224 */ /* 0x000fce00078e02ff */
.L_x_705:
[----:B------:R-:W-:Y:S05]  /*15760*/  BSYNC B1 ;  /* 0x0000000000017941 */ /* 0x000fea0003800000 */
.L_x_704:
[----:B-1----:R-:W-:Y:S01]  /*15770*/  @!P5 IMAD R3, R70, R17, R2 ;  /* 0x000000114603d224 */ /* 0x002fe200078e0202 */
[----:B------:R-:W-:Y:S04]  /*15780*/  BSSY B1, `(.L_x_706) ;  /* 0x0000006000017945 */ /* 0x000fe80003800000 */
[----:B------:R1:W-:Y:S01]  /*15790*/  @!P5 STG.E.U8 desc[UR36][R8.64+0x118], R3 ;  /* 0x000118030800d986 */ /* 0x0003e2000c101124 */
[----:B------:R-:W-:Y:S05]  /*157a0*/  @P6 BRA `(.L_x_707) ;  /* 0x00000000000c6947 */ /* 0x000fea0003800000 */
[----:B------:R-:W1:Y:S02]  /*157b0*/  LDG.E.U8 R16, desc[UR36][R12.64+0x119] ;  /* 0x000119240c107981 */ /* 0x000e64000c1e1100 */
[----:B-1----:R-:W-:-:S05]  /*157c0*/  PRMT R3, R16, 0x8880, RZ ;  /* 0x0000888010037816 */ /* 0x002fca00000000ff */
[----:B------:R-:W-:-:S07]  /*157d0*/  IMAD R2, R3, R18, RZ ;  /* 0x0000001203027224 */ /* 0x000fce00078e02ff */
.L_x_707:
[----:B------:R-:W-:Y:S05]  /*157e0*/  BSYNC B1 ;  /* 0x0000000000017941 */ /* 0x000fea0003800000 */
.L_x_706:
[----:B------:R-:W-:Y:S01]  /*157f0*/  @!P6 IMAD R71, R71, R17, R2 ;  /* 0x000000114747e224 */ /* 0x000fe200078e0202 */
[----:B------:R-:W-:Y:S04]  /*15800*/  BSSY B1, `(.L_x_708) ;  /* 0x0000006000017945 */ /* 0x000fe80003800000 */
[----:B------:R0:W-:Y:S01]  /*15810*/  @!P6 STG.E.U8 desc[UR36][R8.64+0x119], R71 ;  /* 0x000119470800e986 */ /* 0x0001e2000c101124 */
[----:B------:R-:W-:Y:S05]  /*15820*/  @P2 BRA `(.L_x_709) ;  /* 0x00000000000c2947 */ /* 0x000fea0003800000 */
[----:B------:R-:W1:Y:S02]  /*15830*/  LDG.E.U8 R16, desc[UR36][R14.64+0x120] ;  /* 0x000120240e107981 */ /* 0x000e64000c1e1100 */
[----:B-1----:R-:W-:-:S05]  /*15840*/  PRMT R3, R16, 0x8880, RZ ;  /* 0x0000888010037816 */ /* 0x002fca00000000ff */
[----:B------:R-:W-:-:S07]  /*15850*/  IMAD R2, R3, R18, RZ ;  /* 0x0000001203027224 */ /* 0x000fce00078e02ff */
.L_x_709:
[----:B------:R-:W-:Y:S05]  /*15860*/  BSYNC B1 ;  /* 0x0000000000017941 */ /* 0x000fea0003800000 */
.L_x_708:
        /* <DEDUP_REMOVED lines=12> */
.L_x_711:
[----:B------:R-:W-:Y:S05]  /*15930*/  BSYNC B1 ;  /* 0x0000000000017941 */ /* 0x000fea0003800000 */
.L_x_710:
[----:B------:R-:W-:Y:S01]  /*15940*/  @!P4 IMAD R73, R73, R17, R2 ;  /* 0x000000114949c224 */ /* 0x000fe200078e0202 */
[----:B------:R-:W-:Y:S04]  /*15950*/  BSSY B1, `(.L_x_712) ;  /* 0x0000006000017945 */ /* 0x000fe80003800000 */
[----:B------:R0:W-:Y:S01]  /*15960*/  @!P4 STG.E.U8 desc[UR36][R6.64+0x121], R73 ;  /* 0x000121490600c986 */ /* 0x0001e2000c101124 */
[----:B------:R-:W-:Y:S05]  /*15970*/  @P3 BRA `(.L_x_713) ;  /* 0x00000000000c3947 */ /* 0x000fea0003800000 */
[----:B------:R-:W1:Y:S02]  /*15980*/  LDG.E.U8 R16, desc[UR36][R12.64+0x120] ;  /* 0x000120240c107981 */ /* 0x000e64000c1e1100 */
[----:B-1----:R-:W-:-:S05]  /*15990*/  PRMT R3, R16, 0x8880, RZ ;  /* 0x0000888010037816 */ /* 0x002fca00000000ff */
[----:B------:R-:W-:-:S07]  /*159a0*/  IMAD R2, R3, R18, RZ ;  /* 0x0000001203027224 */ /* 0x000fce00078e02ff */
.L_x_713:
[----:B------:R-:W-:Y:S05]  /*159b0*/  BSYNC B1 ;  /* 0x0000000000017941 */ /* 0x000fea0003800000 */
.L_x_712:
[----:B-1----:R-:W-:Y:S01]  /*159c0*/  @!P3 IMAD R3, R74, R17, R2 ;  /* 0x000000114a03b224 */ /* 0x002fe200078e0202 */
[----:B------:R-:W-:Y:S04]  /*159d0*/  BSSY B1, `(.L_x_714) ;  /* 0x0000006000017945 */ /* 0x000fe80003800000 */
[----:B------:R1:W-:Y:S01]  /*159e0*/  @!P3 STG.E.U8 desc[UR36][R8.64+0x120], R3 ;  /* 0x000120030800b986 */ /* 0x0003e2000c101124 */
[----:B------:R-:W-:Y:S05]  /*159f0*/  @P5 BRA `(.L_x_715) ;  /* 0x00000000000c5947 */ /* 0x000fea0003800000 */
[----:B------:R-:W1:Y:S02]  /*15a00*/  LDG.E.U8 R16, desc[UR36][R12.64+0x121] ;  /* 0x000121240c107981 */ /* 0x000e64000c1e1100 */
[----:B-1----:R-:W-:-:S05]  /*15a10*/  PRMT R3, R16, 0x8880, RZ ;  /* 0x0000888010037816 */ /* 0x002fca00000000ff */
[----:B------:R-:W-:-:S07]  /*15a20*/  IMAD R2, R3, R18, RZ ;  /* 0x0000001203027224 */ /* 0x000fce00078e02ff */
.L_x_715:
[----:B------:R-:W-:Y:S05]  /*15a30*/  BSYNC B1 ;  /* 0x0000000000017941 */ /* 0x000fea0003800000 */
.L_x_714:
[----:B------:R-:W-:Y:S01]  /*15a40*/  @!P5 IMAD R75, R75, R17, R2 ;  /* 0x000000114b4bd224 */ /* 0x000fe200078e0202 */
[----:B------:R-:W-:Y:S04]  /*15a50*/  BSSY B1, `(.L_x_716) ;  /* 0x0000006000017945 */ /* 0x000fe80003800000 */
[----:B------:R0:W-:Y:S01]  /*15a60*/  @!P5 STG.E.U8 desc[UR36][R8.64+0x121], R75 ;  /* 0x0001214b0800d986 */ /* 0x0001e2000c101124 */
[----:B------:R-:W-:Y:S05]  /*15a70*/  @P6 BRA `(.L_x_717) ;  /* 0x00000000000c6947 */ /* 0x000fea0003800000 */
[----:B------:R-:W1:Y:S02]  /*15a80*/  LDG.E.U8 R16, desc[UR36][R14.64+0x128] ;  /* 0x000128240e107981 */ /* 0x000e64000c1e1100 */
[----:B-1----:R-:W-:-:S05]  /*15a90*/  PRMT R3, R16, 0x8880, RZ ;  /* 0x0000888010037816 */ /* 0x002fca00000000ff */
[----:B------:R-:W-:-:S07]  /*15aa0*/  IMAD R2, R3, R18, RZ ;  /* 0x0000001203027224 */ /* 0x000fce00078e02ff */
.L_x_717:
[----:B------:R-:W-:Y:S05]  /*15ab0*/  BSYNC B1 ;  /* 0x0000000000017941 */ /* 0x000fea0003800000 */
.L_x_716:
[----:B-1----:R-:W-:Y:S01]  /*15ac0*/  @!P6 IMAD R3, R76, R17, R2 ;  /* 0x000000114c03e224 */ /* 0x002fe200078e0202 */
[----:B------:R-:W-:Y:S04]  /*15ad0*/  BSSY B1, `(.L_x_718) ;  /* 0x0000006000017945 */ /* 0x000fe80003800000 */
[----:B------:R1:W-:Y:S01]  /*15ae0*/  @!P6 STG.E.U8 desc[UR36][R6.64+0x128], R3 ;  /* 0x000128030600e986 */ /* 0x0003e2000c101124 */
[----:B------:R-:W-:Y:S05]  /*15af0*/  @P2 BRA `(.L_x_719) ;  /* 0x00000000000c2947 */ /* 0x000fea0003800000 */
[----:B------:R-:W1:Y:S02]  /*15b00*/  LDG.E.U8 R16, desc[UR36][R14.64+0x129] ;  /* 0x000129240e107981 */ /* 0x000e64000c1e1100 */
[----:B-1----:R-:W-:-:S05]  /*15b10*/  PRMT R3, R16, 0x8880, RZ ;  /* 0x0000888010037816 */ /* 0x002fca00000000ff */
[----:B------:R-:W-:-:S07]  /*15b20*/  IMAD R2, R3, R18, RZ ;  /* 0x0000001203027224 */ /* 0x000fce00078e02ff */
.L_x_719:
[----:B------:R-:W-:Y:S05]  /*15b30*/  BSYNC B1 ;  /* 0x0000000000017941 */ /* 0x000fea0003800000 */
.L_x_718:
        /* <DEDUP_REMOVED lines=12> */
.L_x_721:
[----:B------:R-:W-:Y:S05]  /*15c00*/  BSYNC B1 ;  /* 0x0000000000017941 */ /* 0x000fea0003800000 */
.L_x_720:
[----:B-1----:R-:W-:Y:S01]  /*15c10*/  @!P4 IMAD R3, R78, R17, R2 ;  /* 0x000000114e03c224 */ /* 0x002fe200078e0202 */
[----:B------:R-:W-:Y:S04]  /*15c20*/  BSSY B1, `(.L_x_722) ;  /* 0x0000006000017945 */ /* 0x000fe80003800000 */
[----:B------:R1:W-:Y:S01]  /*15c30*/  @!P4 STG.E.U8 desc[UR36][R8.64+0x128], R3 ;  /* 0x000128030800c986 */ /* 0x0003e2000c101124 */
[----:B------:R-:W-:Y:S05]  /*15c40*/  @P3 BRA `(.L_x_723) ;  /* 0x00000000000c3947 */ /* 0x000fea0003800000 */
[----:B------:R-:W1:Y:S02]  /*15c50*/  LDG.E.U8 R16, desc[UR36][R12.64+0x129] ;  /* 0x000129240c107981 */ /* 0x000e64000c1e1100 */
[----:B-1----:R-:W-:-:S05]  /*15c60*/  PRMT R3, R16, 0x8880, RZ ;  /* 0x0000888010037816 */ /* 0x002fca00000000ff */
[----:B------:R-:W-:-:S07]  /*15c70*/  IMAD R2, R3, R18, RZ ;  /* 0x0000001203027224 */ /* 0x000fce00078e02ff */
.L_x_723:
[----:B------:R-:W-:Y:S05]  /*15c80*/  BSYNC B1 ;  /* 0x0000000000017941 */ /* 0x000fea0003800000 */
.L_x_722:
[----:B------:R-:W-:Y:S01]  /*15c90*/  @!P3 IMAD R79, R79, R17, R2 ;  /* 0x000000114f4fb224 */ /* 0x000fe200078e0202 */
[----:B------:R-:W-:Y:S04]  /*15ca0*/  BSSY B1, `(.L_x_724) ;  /* 0x0000006000017945 */ /* 0x000fe80003800000 */
[----:B------:R0:W-:Y:S01]  /*15cb0*/  @!P3 STG.E.U8 desc[UR36][R8.64+0x129], R79 ;  /* 0x0001294f0800b986 */ /* 0x0001e2000c101124 */
[----:B------:R-:W-:Y:S05]  /*15cc0*/  @P5 BRA `(.L_x_725) ;  /* 0x00000000000c5947 */ /* 0x000fea0003800000 */
[----:B------:R-:W1:Y:S02]  /*15cd0*/  LDG.E.U8 R16, desc[UR36][R14.64+0x130] ;  /* 0x000130240e107981 */ /* 0x000e64000c1e1100 */
[----:B-1----:R-:W-:-:S05]  /*15ce0*/  PRMT R3, R16, 0x8880, RZ ;  /* 0x0000888010037816 */ /* 0x002fca00000000ff */
[----:B------:R-:W-:-:S07]  /*15cf0*/  IMAD R2, R3, R18, RZ ;  /* 0x0000001203027224 */ /* 0x000fce00078e02ff */
.L_x_725:
[----:B------:R-:W-:Y:S05]  /*15d00*/  BSYNC B1 ;  /* 0x0000000000017941 */ /* 0x000fea0003800000 */
.L_x_724:
[----:B-1----:R-:W-:Y:S01]  /*15d10*/  @!P5 IMAD R3, R80, R17, R2 ;  /* 0x000000115003d224 */ /* 0x002fe200078e0202 */
[----:B------:R-:W-:Y:S04]  /*15d20*/  BSSY B1, `(.L_x_726) ;  /* 0x0000006000017945 */ /* 0x000fe80003800000 */
[----:B------:R1:W-:Y:S01]  /*15d30*/  @!P5 STG.E.U8 desc[UR36][R6.64+0x130], R3 ;  /* 0x000130030600d986 */ /* 0x0003e2000c101124 */
[----:B------:R-:W-:Y:S05]  /*15d40*/  @P6 BRA `(.L_x_727) ;  /* 0x00000000000c6947 */ /* 0x000fea0003800000 */
[----:B------:R-:W1:Y:S02]  /*15d50*/  LDG.E.U8 R16, desc[UR36][R14.64+0x131] ;  /* 0x000131240e107981 */ /* 0x000e64000c1e1100 */
[----:B-1----:R-:W-:-:S05]  /*15d60*/  PRMT R3, R16, 0x8880, RZ ;  /* 0x0000888010037816 */ /* 0x002fca00000000ff */
[----:B------:R-:W-:-:S07]  /*15d70*/  IMAD R2, R3, R18, RZ ;  /* 0x0000001203027224 */ /* 0x000fce00078e02ff */
.L_x_727:
[----:B------:R-:W-:Y:S05]  /*15d80*/  BSYNC B1 ;  /* 0x0000000000017941 */ /* 0x000fea0003800000 */
.L_x_726:
[----:B------:R-:W-:Y:S01]  /*15d90*/  @!P6 IMAD R81, R81, R17, R2 ;  /* 0x000000115151e224 */ /* 0x000fe200078e0202 */
[----:B------:R-:W-:Y:S04]  /*15da0*/  BSSY B1, `(.L_x_728) ;  /* 0x0000006000017945 */ /* 0x000fe80003800000 */
[----:B------:R0:W-:Y:S01]  /*15db0*/  @!P6 STG.E.U8 desc[UR36][R6.64+0x131], R81 ;  /* 0x000131510600e986 */ /* 0x0001e2000c101124 */
[----:B------:R-:W-:Y:S05]  /*15dc0*/  @P2 BRA `(.L_x_729) ;  /* 0x00000000000c2947 */ /* 0x000fea0003800000 */
[----:B------:R-:W1:Y:S02]  /*15dd0*/  LDG.E.U8 R16, desc[UR36][R12.64+0x130] ;  /* 0x000130240c107981 */ /* 0x000e64000c1e1100 */
[----:B-1----:R-:W-:-:S05]  /*15de0*/  PRMT R3, R16, 0x8880, RZ ;  /* 0x0000888010037816 */ /* 0x002fca00000000ff */
[----:B------:R-:W-:-:S07]  /*15df0*/  IMAD R2, R3, R18, RZ ;  /* 0x0000001203027224 */ /* 0x000fce00078e02ff */
.L_x_729:
[----:B------:R-:W-:Y:S05]  /*15e00*/  BSYNC B1 ;  /* 0x0000000000017941 */ /* 0x000fea0003800000 */
.L_x_728:
        /* <DEDUP_REMOVED lines=12> */
.L_x_731:
[----:B------:R-:W-:Y:S05]  /*15ed0*/  BSYNC B1 ;  /* 0x0000000000017941 */ /* 0x000fea0003800000 */
.L_x_730:
[----:B------:R-:W-:Y:S01]  /*15ee0*/  @!P4 IMAD R83, R83, R17, R2 ;  /* 0x000000115353c224 */ /* 0x000fe200078e0202 */
[----:B------:R-:W-:Y:S04]  /*15ef0*/  BSSY B1, `(.L_x_732) ;  /* 0x0000006000017945 */ /* 0x000fe80003800000 */
[----:B------:R0:W-:Y:S01]  /*15f00*/  @!P4 STG.E.U8 desc[UR36][R8.64+0x131], R83 ;  /* 0x000131530800c986 */ /* 0x0001e2000c101124 */
[----:B------:R-:W-:Y:S05]  /*15f10*/  @P3 BRA `(.L_x_733) ;  /* 0x00000000000c3947 */ /* 0x000fea0003800000 */
[----:B------:R-:W1:Y:S02]  /*15f20*/  LDG.E.U8 R16, desc[UR36][R14.64+0x138] ;  /* 0x000138240e107981 */ /* 0x000e64000c1e1100 */
[----:B-1----:R-:W-:-:S05]  /*15f30*/  PRMT R3, R16, 0x8880, RZ ;  /* 0x0000888010037816 */ /* 0x002fca00000000ff */
[----:B------:R-:W-:-:S07]  /*15f40*/  IMAD R2, R3, R18, RZ ;  /* 0x0000001203027224 */ /* 0x000fce00078e02ff */
.L_x_733:
[----:B------:R-:W-:Y:S05]  /*15f50*/  BSYNC B1 ;  /* 0x0000000000017941 */ /* 0x000fea0003800000 */
.L_x_732:
[----:B-1----:R-:W-:Y:S01]  /*15f60*/  @!P3 IMAD R3, R84, R17, R2 ;  /* 0x000000115403b224 */ /* 0x002fe200078e0202 */
[----:B------:R-:W-:Y:S04]  /*15f70*/  BSSY B1, `(.L_x_734) ;  /* 0x0000006000017945 */ /* 0x000fe80003800000 */
[----:B------:R1:W-:Y:S01]  /*15f80*/  @!P3 STG.E.U8 desc[UR36][R6.64+0x138], R3 ;  /* 0x000138030600b986 */ /* 0x0003e2000c101124 */
[----:B------:R-:W-:Y:S05]  /*15f90*/  @P5 BRA `(.L_x_735) ;  /* 0x00000000000c5947 */ /* 0x000fea0003800000 */
[----:B------:R-:W1:Y:S02]  /*15fa0*/  LDG.E.U8 R16, desc[UR36][R14.64+0x139] ;  /* 0x000139240e107981 */ /* 0x000e64000c1e1100 */
[----:B-1----:R-:W-:-:S05]  /*15fb0*/  PRMT R3, R16, 0x8880, RZ ;  /* 0x0000888010037816 */ /* 0x002fca00000000ff */
[----:B------:R-:W-:-:S07]  /*15fc0*/  IMAD R2, R3, R18, RZ ;  /* 0x0000001203027224 */ /* 0x000fce00078e02ff */
.L_x_735:
[----:B------:R-:W-:Y:S05]  /*15fd0*/  BSYNC B1 ;  /* 0x0000000000017941 */ /* 0x000fea0003800000 */
.L_x_734:
[----:B------:R-:W-:Y:S01]  /*15fe0*/  @!P5 IMAD R85, R85, R17, R2 ;  /* 0x000000115555d224 */ /* 0x000fe200078e0202 */
[----:B------:R-:W-:Y:S04]  /*15ff0*/  BSSY B1, `(.L_x_736) ;  /* 0x0000006000017945 */ /* 0x000fe80003800000 */
[----:B------:R0:W-:Y:S01]  /*16000*/  @!P5 STG.E.U8 desc[UR36][R6.64+0x139], R85 ;  /* 0x000139550600d986 */ /* 0x0001e2000c101124 */
[----:B------:R-:W-:Y:S05]  /*16010*/  @P6 BRA `(.L_x_737) ;  /* 0x00000000000c6947 */ /* 0x000fea0003800000 */
[----:B------:R-:W1:Y:S02]  /*16020*/  LDG.E.U8 R16, desc[UR36][R12.64+0x138] ;  /* 0x000138240c107981 */ /* 0x000e64000c1e1100 */
[----:B-1----:R-:W-:-:S05]  /*16030*/  PRMT R3, R16, 0x8880, RZ ;  /* 0x0000888010037816 */ /* 0x002fca00000000ff */
[----:B------:R-:W-:-:S07]  /*16040*/  IMAD R2, R3, R18, RZ ;  /* 0x0000001203027224 */ /* 0x000fce00078e02ff */
.L_x_737:
[----:B------:R-:W-:Y:S05]  /*16050*/  BSYNC B1 ;  /* 0x0000000000017941 */ /* 0x000fea0003800000 */
.L_x_736:
[----:B-1----:R-:W-:Y:S01]  /*16060*/  @!P6 IMAD R3, R86, R17, R2 ;  /* 0x000000115603e224 */ /* 0x002fe200078e0202 */
[----:B------:R-:W-:Y:S04]  /*16070*/  BSSY B1, `(.L_x_738) ;  /* 0x0000006000017945 */ /* 0x000fe80003800000 */
[----:B------:R1:W-:Y:S01]  /*16080*/  @!P6 STG.E.U8 desc[UR36][R8.64+0x138], R3 ;  /* 0x000138030800e986 */ /* 0x0003e2000c101124 */
[----:B------:R-:W-:Y:S05]  /*16090*/  @P2 BRA `(.L_x_739) ;  /* 0x00000000000c2947 */ /* 0x000fea0003800000 */
[----:B------:R-:W1:Y:S02]  /*160a0*/  LDG.E.U8 R16, desc[UR36][R12.64+0x139] ;  /* 0x000139240c107981 */ /* 0x000e64000c1e1100 */
[----:B-1----:R-:W-:-:S05]  /*160b0*/  PRMT R3, R16, 0x8880, RZ ;  /* 0x0000888010037816 */ /* 0x002fca00000000ff */
[----:B------:R-:W-:-:S07]  /*160c0*/  IMAD R2, R3, R18, RZ ;  /* 0x0000001203027224 */ /* 0x000fce00078e02ff */
.L_x_739:
[----:B------:R-:W-:Y:S05]  /*160d0*/  BSYNC B1 ;  /* 0x0000000000017941 */ /* 0x000fea0003800000 */
.L_x_738:
        /* <DEDUP_REMOVED lines=12> */
.L_x_741:
[----:B------:R-:W-:Y:S05]  /*161a0*/  BSYNC B1 ;  /* 0x0000000000017941 */ /* 0x000fea0003800000 */
.L_x_740:
[----:B-1----:R-:W-:Y:S01]  /*161b0*/  @!P4 IMAD R3, R88, R17, R2 ;  /* 0x000000115803c224 */ /* 0x002fe200078e0202 */
[----:B------:R-:W-:Y:S04]  /*161c0*/  BSSY B1, `(.L_x_742) ;  /* 0x0000006000017945 */ /* 0x000fe80003800000 */
[----:B------:R1:W-:Y:S01]  /*161d0*/  @!P4 STG.E.U8 desc[UR36][R6.64+0x140], R3 ;  /* 0x000140030600c986 */ /* 0x0003e2000c101124 */
[----:B------:R-:W-:Y:S05]  /*161e0*/  @P3 BRA `(.L_x_743) ;  /* 0x00000000000c3947 */ /* 0x000fea0003800000 */
[----:B------:R-:W1:Y:S02]  /*161f0*/  LDG.E.U8 R16, desc[UR36][R14.64+0x141] ;  /* 0x000141240e107981 */ /* 0x000e64000c1e1100 */
[----:B-1----:R-:W-:-:S05]  /*16200*/  PRMT R3, R16, 0x8880, RZ ;  /* 0x0000888010037816 */ /* 0x002fca00000000ff */
[----:B------:R-:W-:-:S07]  /*16210*/  IMAD R2, R3, R18, RZ ;  /* 0x0000001203027224 */ /* 0x000fce00078e02ff */
.L_x_743:
[----:B------:R-:W-:Y:S05]  /*16220*/  BSYNC B1 ;  /* 0x0000000000017941 */ /* 0x000fea0003800000 */
.L_x_742:
[----:B------:R-:W-:Y:S01]  /*16230*/  @!P3 IMAD R89, R89, R17, R2 ;  /* 0x000000115959b224 */ /* 0x000fe200078e0202 */
[----:B------:R-:W-:Y:S04]  /*16240*/  BSSY B1, `(.L_x_744) ;  /* 0x0000006000017945 */ /* 0x000fe80003800000 */
[----:B------:R0:W-:Y:S01]  /*16250*/  @!P3 STG.E.U8 desc[UR36][R6.64+0x141], R89 ;  /* 0x000141590600b986 */ /* 0x0001e2000c101124 */
[----:B------:R-:W-:Y:S05]  /*16260*/  @P5 BRA `(.L_x_745) ;  /* 0x00000000000c5947 */ /* 0x000fea0003800000 */
[----:B------:R-:W1:Y:S02]  /*16270*/  LDG.E.U8 R16, desc[UR36][R12.64+0x140] ;  /* 0x000140240c107981 */ /* 0x000e64000c1e1100 */
[----:B-1----:R-:W-:-:S05]  /*16280*/  PRMT R3, R16, 0x8880, RZ ;  /* 0x0000888010037816 */ /* 0x002fca00000000ff */
[----:B------:R-:W-:-:S07]  /*16290*/  IMAD R2, R3, R18, RZ ;  /* 0x0000001203027224 */ /* 0x000fce00078e02ff */
.L_x_745:
[----:B------:R-:W-:Y:S05]  /*162a0*/  BSYNC B1 ;  /* 0x0000000000017941 */ /* 0x000fea0003800000 */
.L_x_744:
[----:B-1----:R-:W-:Y:S01]  /*162b0*/  @!P5 IMAD R3, R90, R17, R2 ;  /* 0x000000115a03d224 */ /* 0x002fe200078e0202 */
[----:B------:R-:W-:Y:S04]  /*162c0*/  BSSY B1, `(.L_x_746) ;  /* 0x0000006000017945 */ /* 0x000fe80003800000 */
[----:B------:R1:W-:Y:S01]  /*162d0*/  @!P5 STG.E.U8 desc[UR36][R8.64+0x140], R3 ;  /* 0x000140030800d986 */ /* 0x0003e2000c101124 */
[----:B------:R-:W-:Y:S05]  /*162e0*/  @P6 BRA `(.L_x_747) ;  /* 0x00000000000c6947 */ /* 0x000fea0003800000 */
[----:B------:R-:W1:Y:S02]  /*162f0*/  LDG.E.U8 R16, desc[UR36][R12.64+0x141] ;  /* 0x000141240c107981 */ /* 0x000e64000c1e1100 */
[----:B-1----:R-:W-:-:S05]  /*16300*/  PRMT R3, R16, 0x8880, RZ ;  /* 0x0000888010037816 */ /* 0x002fca00000000ff */
[----:B------:R-:W-:-:S07]  /*16310*/  IMAD R2, R3, R18, RZ ;  /* 0x0000001203027224 */ /* 0x000fce00078e02ff */
.L_x_747:
[----:B------:R-:W-:Y:S05]  /*16320*/  BSYNC B1 ;  /* 0x0000000000017941 */ /* 0x000fea0003800000 */
.L_x_746:
[----:B------:R-:W-:Y:S01]  /*16330*/  @!P6 IMAD R91, R91, R17, R2 ;  /* 0x000000115b5be224 */ /* 0x000fe200078e0202 */
[----:B------:R-:W-:Y:S04]  /*16340*/  BSSY B1, `(.L_x_748) ;  /* 0x0000006000017945 */ /* 0x000fe80003800000 */
[----:B------:R0:W-:Y:S01]  /*16350*/  @!P6 STG.E.U8 desc[UR36][R8.64+0x141], R91 ;  /* 0x0001415b0800e986 */ /* 0x0001e2000c101124 */
[----:B------:R-:W-:Y:S05]  /*16360*/  @P2 BRA `(.L_x_749) ;  /* 0x00000000000c2947 */ /* 0x000fea0003800000 */
[----:B------:R-:W1:Y:S02]  /*16370*/  LDG.E.U8 R16, desc[UR36][R14.64+0x148] ;  /* 0x000148240e107981 */ /* 0x000e64000c1e1100 */
[----:B-1----:R-:W-:-:S05]  /*16380*/  PRMT R3, R16, 0x8880, RZ ;  /* 0x0000888010037816 */ /* 0x002fca00000000ff */
[----:B------:R-:W-:-:S07]  /*16390*/  IMAD R2, R3, R18, RZ ;  /* 0x0000001203027224 */ /* 0x000fce00078e02ff */
.L_x_749:
[----:B------:R-:W-:Y:S05]  /*163a0*/  BSYNC B1 ;  /* 0x0000000000017941 */ /* 0x000fea0003800000 */
.L_x_748:
        /* <DEDUP_REMOVED lines=12> */
.L_x_751:
[----:B------:R-:W-:Y:S05]  /*16470*/  BSYNC B1 ;  /* 0x0000000000017941 */ /* 0x000fea0003800000 */
.L_x_750:
[----:B------:R-:W-:Y:S01]  /*16480*/  @!P4 IMAD R93, R93, R17, R2 ;  /* 0x000000115d5dc224 */ /* 0x000fe200078e0202 */
[----:B------:R-:W-:Y:S04]  /*16490*/  BSSY B1, `(.L_x_752) ;  /* 0x0000006000017945 */ /* 0x000fe80003800000 */
[----:B------:R0:W-:Y:S01]  /*164a0*/  @!P4 STG.E.U8 desc[UR36][R6.64+0x149], R93 ;  /* 0x0001495d0600c986 */ /* 0x0001e2000c101124 */
[----:B------:R-:W-:Y:S05]  /*164b0*/  @P3 BRA `(.L_x_753) ;  /* 0x00000000000c3947 */ /* 0x000fea0003800000 */
[----:B------:R-:W1:Y:S02]  /*164c0*/  LDG.E.U8 R16, desc[UR36][R12.64+0x148] ;  /* 0x000148240c107981 */ /* 0x000e64000c1e1100 */
[----:B-1----:R-:W-:-:S05]  /*164d0*/  PRMT R3, R16, 0x8880, RZ ;  /* 0x0000888010037816 */ /* 0x002fca00000000ff */
[----:B------:R-:W-:-:S07]  /*164e0*/  IMAD R2, R3, R18, RZ ;  /* 0x0000001203027224 */ /* 0x000fce00078e02ff */
.L_x_753:
[----:B------:R-:W-:Y:S05]  /*164f0*/  BSYNC B1 ;  /* 0x0000000000017941 */ /* 0x000fea0003800000 */
.L_x_752:
[----:B-1----:R-:W-:Y:S01]  /*16500*/  @!P3 IMAD R3, R94, R17, R2 ;  /* 0x000000115e03b224 */ /* 0x002fe200078e0202 */
[----:B------:R-:W-:Y:S04]  /*16510*/  BSSY B1, `(.L_x_754) ;  /* 0x0000006000017945 */ /* 0x000fe80003800000 */
[----:B------:R1:W-:Y:S01]  /*16520*/  @!P3 STG.E.U8 desc[UR36][R8.64+0x148], R3 ;  /* 0x000148030800b986 */ /* 0x0003e2000c101124 */
[----:B------:R-:W-:Y:S05]  /*16530*/  @P5 BRA `(.L_x_755) ;  /* 0x00000000000c5947 */ /* 0x000fea0003800000 */
[----:B------:R-:W1:Y:S02]  /*16540*/  LDG.E.U8 R16, desc[UR36][R12.64+0x149] ;  /* 0x000149240c107981 */ /* 0x000e64000c1e1100 */
[----:B-1----:R-:W-:-:S05]  /*16550*/  PRMT R3, R16, 0x8880, RZ ;  /* 0x0000888010037816 */ /* 0x002fca00000000ff */
[----:B------:R-:W-:-:S07]  /*16560*/  IMAD R2, R3, R18, RZ ;  /* 0x0000001203027224 */ /* 0x000fce00078e02ff */
.L_x_755:
[----:B------:R-:W-:Y:S05]  /*16570*/  BSYNC B1 ;  /* 0x0000000000017941 */ /* 0x000fea0003800000 */
.L_x_754:
[----:B------:R-:W-:Y:S01]  /*16580*/  @!P5 IMAD R95, R95, R17, R2 ;  /* 0x000000115f5fd224 */ /* 0x000fe200078e0202 */
[----:B------:R-:W-:Y:S04]  /*16590*/  BSSY B1, `(.L_x_756) ;  /* 0x0000006000017945 */ /* 0x000fe80003800000 */
[----:B------:R0:W-:Y:S01]  /*165a0*/  @!P5 STG.E.U8 desc[UR36][R8.64+0x149], R95 ;  /* 0x0001495f0800d986 */ /* 0x0001e2000c101124 */
[----:B------:R-:W-:Y:S05]  /*165b0*/  @P6 BRA `(.L_x_757) ;  /* 0x00000000000c6947 */ /* 0x000fea0003800000 */
[----:B------:R-:W1:Y:S02]  /*165c0*/  LDG.E.U8 R16, desc[UR36][R14.64+0x150] ;  /* 0x000150240e107981 */ /* 0x000e64000c1e1100 */
[----:B-1----:R-:W-:-:S05]  /*165d0*/  PRMT R3, R16, 0x8880, RZ ;  /* 0x0000888010037816 */ /* 0x002fca00000000ff */
[----:B------:R-:W-:-:S07]  /*165e0*/  IMAD R2, R3, R18, RZ ;  /* 0x0000001203027224 */ /* 0x000fce00078e02ff */
.L_x_757:
[----:B------:R-:W-:Y:S05]  /*165f0*/  BSYNC B1 ;  /* 0x0000000000017941 */ /* 0x000fea0003800000 */
.L_x_756:
[----:B-1----:R-:W-:Y:S01]  /*16600*/  @!P6 IMAD R3, R96, R17, R2 ;  /* 0x000000116003e224 */ /* 0x002fe200078e0202 */
[----:B------:R-:W-:Y:S04]  /*16610*/  BSSY B1, `(.L_x_758) ;  /* 0x0000006000017945 */ /* 0x000fe80003800000 */
[----:B------:R1:W-:Y:S01]  /*16620*/  @!P6 STG.E.U8 desc[UR36][R6.64+0x150], R3 ;  /* 0x000150030600e986 */ /* 0x0003e2000c101124 */
[----:B------:R-:W-:Y:S05]  /*16630*/  @P2 BRA `(.L_x_759) ;  /* 0x00000000000c2947 */ /* 0x000fea0003800000 */
[----:B------:R-:W1:Y:S02]  /*16640*/  LDG.E.U8 R16, desc[UR36][R14.64+0x151] ;  /* 0x000151240e107981 */ /* 0x000e64000c1e1100 */
[----:B-1----:R-:W-:-:S05]  /*16650*/  PRMT R3, R16, 0x8880, RZ ;  /* 0x0000888010037816 */ /* 0x002fca00000000ff */
[----:B------:R-:W-:-:S07]  /*16660*/  IMAD R2, R3, R18, RZ ;  /* 0x0000001203027224 */ /* 0x000fce00078e02ff */
.L_x_759:
[----:B------:R-:W-:Y:S05]  /*16670*/  BSYNC B1 ;  /* 0x0000000000017941 */ /* 0x000fea0003800000 */
.L_x_758:
        /* <DEDUP_REMOVED lines=12> */
.L_x_761:
[----:B------:R-:W-:Y:S05]  /*16740*/  BSYNC B1 ;  /* 0x0000000000017941 */ /* 0x000fea0003800000 */
.L_x_760:
[----:B-1----:R-:W-:Y:S01]  /*16750*/  @!P4 IMAD R3, R98, R17, R2 ;  /* 0x000000116203c224 */ /* 0x002fe200078e0202 */
[----:B------:R-:W-:Y:S04]  /*16760*/  BSSY B1, `(.L_x_762) ;  /* 0x0000006000017945 */ /* 0x000fe80003800000 */
[----:B------:R1:W-:Y:S01]  /*16770*/  @!P4 STG.E.U8 desc[UR36][R8.64+0x150], R3 ;  /* 0x000150030800c986 */ /* 0x0003e2000c101124 */
[----:B------:R-:W-:Y:S05]  /*16780*/  @P3 BRA `(.L_x_763) ;  /* 0x00000000000c3947 */ /* 0x000fea0003800000 */
[----:B------:R-:W1:Y:S02]  /*16790*/  LDG.E.U8 R16, desc[UR36][R12.64+0x151] ;  /* 0x000151240c107981 */ /* 0x000e64000c1e1100 */
[----:B-1----:R-:W-:-:S05]  /*167a0*/  PRMT R3, R16, 0x8880, RZ ;  /* 0x0000888010037816 */ /* 0x002fca00000000ff */
[----:B------:R-:W-:-:S07]  /*167b0*/  IMAD R2, R3, R18, RZ ;  /* 0x0000001203027224 */ /* 0x000fce00078e02ff */
.L_x_763:
[----:B------:R-:W-:Y:S05]  /*167c0*/  BSYNC B1 ;  /* 0x0000000000017941 */ /* 0x000fea0003800000 */
.L_x_762:
[----:B------:R-:W-:Y:S01]  /*167d0*/  @!P3 IMAD R99, R99, R17, R2 ;  /* 0x000000116363b224 */ /* 0x000fe200078e0202 */
[----:B------:R-:W-:Y:S04]  /*167e0*/  BSSY B1, `(.L_x_764) ;  /* 0x0000006000017945 */ /* 0x000fe80003800000 */
[----:B------:R0:W-:Y:S01]  /*167f0*/  @!P3 STG.E.U8 desc[UR36][R8.64+0x151], R99 ;  /* 0x000151630800b986 */ /* 0x0001e2000c101124 */
[----:B------:R-:W-:Y:S05]  /*16800*/  @P5 BRA `(.L_x_765) ;  /* 0x00000000000c5947 */ /* 0x000fea0003800000 */
[----:B------:R-:W1:Y:S02]  /*16810*/  LDG.E.U8 R16, desc[UR36][R14.64+0x158] ;  /* 0x000158240e107981 */ /* 0x000e64000c1e1100 */
[----:B-1----:R-:W-:-:S05]  /*16820*/  PRMT R3, R16, 0x8880, RZ ;  /* 0x0000888010037816 */ /* 0x002fca00000000ff */
[----:B------:R-:W-:-:S07]  /*16830*/  IMAD R2, R3, R18, RZ ;  /* 0x0000001203027224 */ /* 0x000fce00078e02ff */
.L_x_765:
[----:B------:R-:W-:Y:S05]  /*16840*/  BSYNC B1 ;  /* 0x0000000000017941 */ /* 0x000fea0003800000 */
.L_x_764:
[----:B-1----:R-:W-:Y:S01]  /*16850*/  @!P5 IMAD R3, R100, R17, R2 ;  /* 0x000000116403d224 */ /* 0x002fe200078e0202 */
[----:B------:R-:W-:Y:S04]  /*16860*/  BSSY B1, `(.L_x_766) ;  /* 0x0000006000017945 */ /* 0x000fe80003800000 */
[----:B------:R1:W-:Y:S01]  /*16870*/  @!P5 STG.E.U8 desc[UR36][R6.64+0x158], R3 ;  /* 0x000158030600d986 */ /* 0x0003e2000c101124 */
[----:B------:R-:W-:Y:S05]  /*16880*/  @P6 BRA `(.L_x_767) ;  /* 0x00000000000c6947 */ /* 0x000fea0003800000 */
[----:B------:R-:W1:Y:S02]  /*16890*/  LDG.E.U8 R16, desc[UR36][R14.64+0x159] ;  /* 0x000159240e107981 */ /* 0x000e64000c1e1100 */
[----:B-1----:R-:W-:-:S05]  /*168a0*/  PRMT R3, R16, 0x8880, RZ ;  /* 0x0000888010037816 */ /* 0x002fca00000000ff */
[----:B------:R-:W-:-:S07]  /*168b0*/  IMAD R2, R3, R18, RZ ;  /* 0x0000001203027224 */ /* 0x000fce00078e02ff */
.L_x_767:
[----:B------:R-:W-:Y:S05]  /*168c0*/  BSYNC B1 ;  /* 0x0000000000017941 */ /* 0x000fea0003800000 */
.L_x_766:
[----:B------:R-:W-:Y:S01]  /*168d0*/  @!P6 IMAD R101, R101, R17, R2 ;  /* 0x000000116565e224 */ /* 0x000fe200078e0202 */
[----:B------:R-:W-:Y:S04]  /*168e0*/  BSSY B1, `(.L_x_768) ;  /* 0x0000006000017945 */ /* 0x000fe80003800000 */
[----:B------:R0:W-:Y:S01]  /*168f0*/  @!P6 STG.E.U8 desc[UR36][R6.64+0x159], R101 ;  /* 0x000159650600e986 */ /* 0x0001e2000c101124 */
[----:B------:R-:W-:Y:S05]  /*16900*/  @P2 BRA `(.L_x_769) ;  /* 0x00000000000c2947 */ /* 0x000fea0003800000 */
[----:B------:R-:W1:Y:S02]  /*16910*/  LDG.E.U8 R16, desc[UR36][R12.64+0x158] ;  /* 0x000158240c107981 */ /* 0x000e64000c1e1100 */
[----:B-1----:R-:W-:-:S05]  /*16920*/  PRMT R3, R16, 0x8880, RZ ;  /* 0x0000888010037816 */ /* 0x002fca00000000ff */
[----:B------:R-:W-:-:S07]  /*16930*/  IMAD R2, R3, R18, RZ ;  /* 0x0000001203027224 */ /* 0x000fce00078e02ff */
.L_x_769:
[----:B------:R-:W-:Y:S05]  /*16940*/  BSYNC B1 ;  /* 0x0000000000017941 */ /* 0x000fea0003800000 */
.L_x_768:
        /* <DEDUP_REMOVED lines=12> */
.L_x_771:
[----:B------:R-:W-:Y:S05]  /*16a10*/  BSYNC B1 ;  /* 0x0000000000017941 */ /* 0x000fea0003800000 */
.L_x_770:
[----:B------:R-:W-:Y:S01]  /*16a20*/  @!P4 IMAD R103, R103, R17, R2 ;  /* 0x000000116767c224 */ /* 0x000fe200078e0202 */
[----:B------:R-:W-:Y:S04]  /*16a30*/  BSSY B1, `(.L_x_772) ;  /* 0x0000006000017945 */ /* 0x000fe80003800000 */
[----:B------:R0:W-:Y:S01]  /*16a40*/  @!P4 STG.E.U8 desc[UR36][R8.64+0x159], R103 ;  /* 0x000159670800c986 */ /* 0x0001e2000c101124 */
[----:B------:R-:W-:Y:S05]  /*16a50*/  @P3 BRA `(.L_x_773) ;  /* 0x00000000000c3947 */ /* 0x000fea0003800000 */
[----:B------:R-:W1:Y:S02]  /*16a60*/  LDG.E.U8 R16, desc[UR36][R14.64+0x160] ;  /* 0x000160240e107981 */ /* 0x000e64000c1e1100 */
[----:B-1----:R-:W-:-:S05]  /*16a70*/  PRMT R3, R16, 0x8880, RZ ;  /* 0x0000888010037816 */ /* 0x002fca00000000ff */
[----:B------:R-:W-:-:S07]  /*16a80*/  IMAD R2, R3, R18, RZ ;  /* 0x0000001203027224 */ /* 0x000fce00078e02ff */
.L_x_773:
[----:B------:R-:W-:Y:S05]  /*16a90*/  BSYNC B1 ;  /* 0x0000000000017941 */ /* 0x000fea0003800000 */
.L_x_772:
[----:B-1----:R-:W-:Y:S01]  /*16aa0*/  @!P3 IMAD R3, R104, R17, R2 ;  /* 0x000000116803b224 */ /* 0x002fe200078e0202 */
[----:B------:R-:W-:Y:S04]  /*16ab0*/  BSSY B1, `(.L_x_774) ;  /* 0x0000006000017945 */ /* 0x000fe80003800000 */
[----:B------:R1:W-:Y:S01]  /*16ac0*/  @!P3 STG.E.U8 desc[UR36][R6.64+0x160], R3 ;  /* 0x000160030600b986 */ /* 0x0003e2000c101124 */
[----:B------:R-:W-:Y:S05]  /*16ad0*/  @P5 BRA `(.L_x_775) ;  /* 0x00000000000c5947 */ /* 0x000fea0003800000 */
[----:B------:R-:W1:Y:S02]  /*16ae0*/  LDG.E.U8 R16, desc[UR36][R14.64+0x161] ;  /* 0x000161240e107981 */ /* 0x000e64000c1e1100 */
[----:B-1----:R-:W-:-:S05]  /*16af0*/  PRMT R3, R16, 0x8880, RZ ;  /* 0x0000888010037816 */ /* 0x002fca00000000ff */
[----:B------:R-:W-:-:S07]  /*16b00*/  IMAD R2, R3, R18, RZ ;  /* 0x0000001203027224 */ /* 0x000fce00078e02ff */
.L_x_775:
[----:B------:R-:W-:Y:S05]  /*16b10*/  BSYNC B1 ;  /* 0x0000000000017941 */ /* 0x000fea0003800000 */
.L_x_774:
[----:B------:R-:W-:Y:S01]  /*16b20*/  @!P5 IMAD R105, R105, R17, R2 ;  /* 0x000000116969d224 */ /* 0x000fe200078e0202 */
[----:B------:R-:W-:Y:S04]  /*16b30*/  BSSY B1, `(.L_x_776) ;  /* 0x0000006000017945 */ /* 0x000fe80003800000 */
[----:B------:R0:W-:Y:S01]  /*16b40*/  @!P5 STG.E.U8 desc[UR36][R6.64+0x161], R105 ;  /* 0x000161690600d986 */ /* 0x0001e2000c101124 */
[----:B------:R-:W-:Y:S05]  /*16b50*/  @P6 BRA `(.L_x_777) ;  /* 0x00000000000c6947 */ /* 0x000fea0003800000 */
[----:B------:R-:W1:Y:S02]  /*16b60*/  LDG.E.U8 R16, desc[UR36][R12.64+0x160] ;  /* 0x000160240c107981 */ /* 0x000e64000c1e1100 */
[----:B-1----:R-:W-:-:S05]  /*16b70*/  PRMT R3, R16, 0x8880, RZ ;  /* 0x0000888010037816 */ /* 0x002fca00000000ff */
[----:B------:R-:W-:-:S07]  /*16b80*/  IMAD R2, R3, R18, RZ ;  /* 0x0000001203027224 */ /* 0x000fce00078e02ff */
.L_x_777:
[----:B------:R-:W-:Y:S05]  /*16b90*/  BSYNC B1 ;  /* 0x0000000000017941 */ /* 0x000fea0003800000 */
.L_x_776:
[----:B-1----:R-:W-:Y:S01]  /*16ba0*/  @!P6 IMAD R3, R106, R17, R2 ;  /* 0x000000116a03e224 */ /* 0x002fe200078e0202 */
[----:B------:R-:W-:Y:S04]  /*16bb0*/  BSSY B1, `(.L_x_778) ;  /* 0x0000006000017945 */ /* 0x000fe80003800000 */
[----:B------:R1:W-:Y:S01]  /*16bc0*/  @!P6 STG.E.U8 desc[UR36][R8.64+0x160], R3 ;  /* 0x000160030800e986 */ /* 0x0003e2000c101124 */
[----:B------:R-:W-:Y:S05]  /*16bd0*/  @P2 BRA `(.L_x_779) ;  /* 0x00000000000c2947 */ /* 0x000fea0003800000 */
[----:B------:R-:W1:Y:S02]  /*16be0*/  LDG.E.U8 R16, desc[UR36][R12.64+0x161] ;  /* 0x000161240c107981 */ /* 0x000e64000c1e1100 */
[----:B-1----:R-:W-:-:S05]  /*16bf0*/  PRMT R3, R16, 0x8880, RZ ;  /* 0x0000888010037816 */ /* 0x002fca00000000ff */
[----:B------:R-:W-:-:S07]  /*16c00*/  IMAD R2, R3, R18, RZ ;  /* 0x0000001203027224 */ /* 0x000fce00078e02ff */
.L_x_779:
[----:B------:R-:W-:Y:S05]  /*16c10*/  BSYNC B1 ;  /* 0x0000000000017941 */ /* 0x000fea0003800000 */
.L_x_778:
        /* <DEDUP_REMOVED lines=12> */
.L_x_781:
[----:B------:R-:W-:Y:S05]  /*16ce0*/  BSYNC B1 ;  /* 0x0000000000017941 */ /* 0x000fea0003800000 */
.L_x_780:
[----:B-1----:R-:W-:Y:S01]  /*16cf0*/  @!P5 IMAD R3, R108, R17, R2 ;  /* 0x000000116c03d224 */ /* 0x002fe200078e0202 */
[----:B------:R-:W-:Y:S04]  /*16d00*/  BSSY B1, `(.L_x_782) ;  /* 0x0000006000017945 */ /* 0x000fe80003800000 */
[----:B------:R1:W-:Y:S01]  /*16d10*/  @!P5 STG.E.U8 desc[UR36][R6.64+0x168], R3 ;  /* 0x000168030600d986 */ /* 0x0003e2000c101124 */
[----:B------:R-:W-:Y:S05]  /*16d20*/  @P3 BRA `(.L_x_783) ;  /* 0x00000000000c3947 */ /* 0x000fea0003800000 */
[----:B------:R-:W1:Y:S02]  /*16d30*/  LDG.E.U8 R16, desc[UR36][R14.64+0x169] ;  /* 0x000169240e107981 */ /* 0x000e64000c1e1100 */
[----:B-1----:R-:W-:-:S05]  /*16d40*/  PRMT R3, R16, 0x8880, RZ ;  /* 0x0000888010037816 */ /* 0x002fca00000000ff */
[----:B------:R-:W-:-:S07]  /*16d50*/  IMAD R2, R3, R18, RZ ;  /* 0x0000001203027224 */ /* 0x000fce00078e02ff */
.L_x_783:
[----:B------:R-:W-:Y:S05]  /*16d60*/  BSYNC B1 ;  /* 0x0000000000017941 */ /* 0x000fea0003800000 */
.L_x_782:
[----:B------:R-:W-:Y:S01]  /*16d70*/  @!P3 IMAD R109, R109, R17, R2 ;  /* 0x000000116d6db224 */ /* 0x000fe200078e0202 */
[----:B------:R-:W-:Y:S04]  /*16d80*/  BSSY B1, `(.L_x_784) ;  /* 0x0000006000017945 */ /* 0x000fe80003800000 */
[----:B------:R0:W-:Y:S01]  /*16d90*/  @!P3 STG.E.U8 desc[UR36][R6.64+0x169], R109 ;  /* 0x0001696d0600b986 */ /* 0x0001e2000c101124 */
[----:B------:R-:W-:Y:S05]  /*16da0*/  @P2 BRA `(.L_x_785) ;  /* 0x00000000000c2947 */ /* 0x000fea0003800000 */
[----:B------:R-:W1:Y:S02]  /*16db0*/  LDG.E.U8 R16, desc[UR36][R12.64+0x168] ;  /* 0x000168240c107981 */ /* 0x000e64000c1e1100 */
[----:B-1----:R-:W-:-:S05]  /*16dc0*/  PRMT R3, R16, 0x8880, RZ ;  /* 0x0000888010037816 */ /* 0x002fca00000000ff */
[----:B------:R-:W-:-:S07]  /*16dd0*/  IMAD R2, R3, R18, RZ ;  /* 0x0000001203027224 */ /* 0x000fce00078e02ff */
.L_x_785:
[----:B------:R-:W-:Y:S05]  /*16de0*/  BSYNC B1 ;  /* 0x0000000000017941 */ /* 0x000fea0003800000 */
.L_x_784:
[----:B-1----:R-:W-:Y:S01]  /*16df0*/  @!P2 IMAD R3, R110, R17, R2 ;  /* 0x000000116e03a224 */ /* 0x002fe200078e0202 */
[----:B------:R-:W-:Y:S04]  /*16e00*/  BSSY B1, `(.L_x_786) ;  /* 0x0000006000017945 */ /* 0x000fe80003800000 */
[----:B------:R1:W-:Y:S01]  /*16e10*/  @!P2 STG.E.U8 desc[UR36][R8.64+0x168], R3 ;  /* 0x000168030800a986 */ /* 0x0003e2000c101124 */
[----:B------:R-:W-:Y:S05]  /*16e20*/  @P6 BRA `(.L_x_787) ;  /* 0x00000000000c6947 */ /* 0x000fea0003800000 */
[----:B------:R-:W1:Y:S02]  /*16e30*/  LDG.E.U8 R16, desc[UR36][R12.64+0x169] ;  /* 0x000169240c107981 */ /* 0x000e64000c1e1100 */
[----:B-1----:R-:W-:-:S05]  /*16e40*/  PRMT R3, R16, 0x8880, RZ ;  /* 0x0000888010037816 */ /* 0x002fca00000000ff */
[----:B------:R-:W-:-:S07]  /*16e50*/  IMAD R2, R3, R18, RZ ;  /* 0x0000001203027224 */ /* 0x000fce00078e02ff */
.L_x_787:
[----:B------:R-:W-:Y:S05]  /*16e60*/  BSYNC B1 ;  /* 0x0000000000017941 */ /* 0x000fea0003800000 */
.L_x_786:
[----:B------:R-:W-:Y:S01]  /*16e70*/  @!P6 IMAD R111, R111, R17, R2 ;  /* 0x000000116f6fe224 */ /* 0x000fe200078e0202 */
[----:B------:R-:W-:Y:S04]  /*16e80*/  BSSY B1, `(.L_x_788) ;  /* 0x0000006000017945 */ /* 0x000fe80003800000 */
[----:B------:R0:W-:Y:S01]  /*16e90*/  @!P6 STG.E.U8 desc[UR36][R8.64+0x169], R111 ;  /* 0x0001696f0800e986 */ /* 0x0001e2000c101124 */
[----:B------:R-:W-:Y:S05]  /*16ea0*/  @P4 BRA `(.L_x_789) ;  /* 0x00000000000c4947 */ /* 0x000fea0003800000 */
[----:B------:R-:W1:Y:S02]  /*16eb0*/  LDG.E.U8 R16, desc[UR36][R14.64+0x170] ;  /* 0x000170240e107981 */ /* 0x000e64000c1e1100 */
[----:B-1----:R-:W-:-:S05]  /*16ec0*/  PRMT R3, R16, 0x8880, RZ ;  /* 0x0000888010037816 */ /* 0x002fca00000000ff */
[----:B------:R-:W-:-:S07]  /*16ed0*/  IMAD R2, R3, R18, RZ ;  /* 0x0000001203027224 */ /* 0x000fce00078e02ff */
.L_x_789:
[----:B------:R-:W-:Y:S05]  /*16ee0*/  BSYNC B1 ;  /* 0x0000000000017941 */ /* 0x000fea0003800000 */
.L_x_788:
[----:B------:R-:W-:Y:S01]  /*16ef0*/  ISETP.LT.OR P3, PT, R0, 0x172, !P1 ;  /* 0x000001720000780c */ /* 0x000fe20004f61670 */
[----:B-1----:R-:W-:Y:S01]  /*16f00*/  @!P4 IMAD R3, R112, R17, R2 ;  /* 0x000000117003c224 */ /* 0x002fe200078e0202 */
[----:B------:R-:W-:Y:S01]  /*16f10*/  BSSY B1, `(.L_x_790) ;  /* 0x000000b000017945 */ /* 0x000fe20003800000 */
[C---:B------:R-:W-:Y:S02]  /*16f20*/  ISETP.LT.OR P2, PT, R0.reuse, 0x171, !P0 ;  /* 0x000001710000780c */ /* 0x040fe40004741670 */
[C---:B------:R-:W-:Y:S01]  /*16f30*/  ISETP.LT.OR P5, PT, R0.reuse, 0x172, !P0 ;  /* 0x000001720000780c */ /* 0x040fe200047a1670 */
[----:B------:R1:W-:Y:S01]  /*16f40*/  @!P4 STG.E.U8 desc[UR36][R6.64+0x170], R3 ;  /* 0x000170030600c986 */ /* 0x0003e2000c101124 */
[C---:B------:R-:W-:Y:S02]  /*16f50*/  ISETP.LT.OR P4, PT, R0.reuse, 0x179, !P1 ;  /* 0x000001790000780c */ /* 0x040fe40004f81670 */
[C---:B------:R-:W-:Y:S02]  /*16f60*/  ISETP.LT.OR P1, PT, R0.reuse, 0x17a, !P1 ;  /* 0x0000017a0000780c */ /* 0x040fe40004f21670 */
[----:B------:R-:W-:-:S02]  /*16f70*/  ISETP.LT.OR P6, PT, R0, 0x179, !P0 ;  /* 0x000001790000780c */ /* 0x000fc400047c1670 */
[----:B------:R-:W-:Y:S11]  /*16f80*/  @P3 BRA `(.L_x_791) ;  /* 0x00000000000c3947 */ /* 0x000ff60003800000 */
[----:B------:R-:W1:Y:S02]  /*16f90*/  LDG.E.U8 R16, desc[UR36][R14.64+0x171] ;  /* 0x000171240e107981 */ /* 0x000e64000c1e1100 */
[----:B-1----:R-:W-:-:S05]  /*16fa0*/  PRMT R3, R16, 0x8880, RZ ;  /* 0x0000888010037816 */ /* 0x002fca00000000ff */
[----:B------:R-:W-:-:S07]  /*16fb0*/  IMAD R2, R3, R18, RZ ;  /* 0x0000001203027224 */ /* 0x000fce00078e02ff */
.L_x_791:
[----:B------:R-:W-:Y:S05]  /*16fc0*/  BSYNC B1 ;  /* 0x0000000000017941 */ /* 0x000fea0003800000 */
.L_x_790:
[----:B------:R-:W-:Y:S01]  /*16fd0*/  @!P3 IMAD R113, R113, R17, R2 ;  /* 0x000000117171b224 */ /* 0x000fe200078e0202 */
[----:B------:R-:W-:Y:S04]  /*16fe0*/  BSSY B1, `(.L_x_792) ;  /* 0x0000006000017945 */ /* 0x000fe80003800000 */
[----:B------:R0:W-:Y:S01]  /*16ff0*/  @!P3 STG.E.U8 desc[UR36][R6.64+0x171], R113 ;  /* 0x000171710600b986 */ /* 0x0001e2000c101124 */
[----:B------:R-:W-:Y:S05]  /*17000*/  @P2 BRA `(.L_x_793) ;  /* 0x00000000000c2947 */ /* 0x000fea0003800000 */
[----:B------:R-:W1:Y:S02]  /*17010*/  LDG.E.U8 R16, desc[UR36][R12.64+0x170] ;  /* 0x000170240c107981 */ /* 0x000e64000c1e1100 */
[----:B-1----:R-:W-:-:S05]  /*17020*/  PRMT R3, R16, 0x8880, RZ ;  /* 0x0000888010037816 */ /* 0x002fca00000000ff */
[----:B------:R-:W-:-:S07]  /*17030*/  IMAD R2, R3, R18, RZ ;  /* 0x0000001203027224 */ /* 0x000fce00078e02ff */
.L_x_793:
[----:B------:R-:W-:Y:S05]  /*17040*/  BSYNC B1 ;  /* 0x0000000000017941 */ /* 0x000fea0003800000 */
.L_x_792:
[----:B-1----:R-:W-:Y:S01]  /*17050*/  @!P2 IMAD R3, R114, R17, R2 ;  /* 0x000000117203a224 */ /* 0x002fe200078e0202 */
[----:B------:R-:W-:Y:S04]  /*17060*/  BSSY B1, `(.L_x_794) ;  /* 0x0000006000017945 */ /* 0x000fe80003800000 */
[----:B------:R1:W-:Y:S01]  /*17070*/  @!P2 STG.E.U8 desc[UR36][R8.64+0x170], R3 ;  /* 0x000170030800a986 */ /* 0x0003e2000c101124 */
[----:B------:R-:W-:Y:S05]  /*17080*/  @P5 BRA `(.L_x_795) ;  /* 0x00000000000c5947 */ /* 0x000fea0003800000 */
[----:B------:R-:W1:Y:S02]  /*17090*/  LDG.E.U8 R16, desc[UR36][R12.64+0x171] ;  /* 0x000171240c107981 */ /* 0x000e64000c1e1100 */
[----:B-1----:R-:W-:-:S05]  /*170a0*/  PRMT R3, R16, 0x8880, RZ ;  /* 0x0000888010037816 */ /* 0x002fca00000000ff */
[----:B------:R-:W-:-:S07]  /*170b0*/  IMAD R2, R3, R18, RZ ;  /* 0x0000001203027224 */ /* 0x000fce00078e02ff */
.L_x_795:
[----:B------:R-:W-:Y:S05]  /*170c0*/  BSYNC B1 ;  /* 0x0000000000017941 */ /* 0x000fea0003800000 */
.L_x_794:
[----:B------:R-:W-:Y:S01]  /*170d0*/  @!P5 IMAD R115, R115, R17, R2 ;  /* 0x000000117373d224 */ /* 0x000fe200078e0202 */
[----:B------:R-:W-:Y:S04]  /*170e0*/  BSSY B1, `(.L_x_796) ;  /* 0x0000006000017945 */ /* 0x000fe80003800000 */
[----:B------:R0:W-:Y:S01]  /*170f0*/  @!P5 STG.E.U8 desc[UR36][R8.64+0x171], R115 ;  /* 0x000171730800d986 */ /* 0x0001e2000c101124 */
[----:B------:R-:W-:Y:S05]  /*17100*/  @P4 BRA `(.L_x_797) ;  /* 0x00000000000c4947 */ /* 0x000fea0003800000 */
[----:B------:R-:W1:Y:S02]  /*17110*/  LDG.E.U8 R16, desc[UR36][R14.64+0x178] ;  /* 0x000178240e107981 */ /* 0x000e64000c1e1100 */
[----:B-1----:R-:W-:-:S05]  /*17120*/  PRMT R3, R16, 0x8880, RZ ;  /* 0x0000888010037816 */ /* 0x002fca00000000ff */
[----:B------:R-:W-:-:S07]  /*17130*/  IMAD R2, R3, R18, RZ ;  /* 0x0000001203027224 */ /* 0x000fce00078e02ff */
.L_x_797:
[----:B------:R-:W-:Y:S05]  /*17140*/  BSYNC B1 ;  /* 0x0000000000017941 */ /* 0x000fea0003800000 */
.L_x_796:
[----:B-1----:R-:W-:Y:S01]  /*17150*/  @!P4 IMAD R3, R116, R17, R2 ;  /* 0x000000117403c224 */ /* 0x002fe200078e0202 */
[----:B------:R-:W-:Y:S04]  /*17160*/  BSSY B1, `(.L_x_798) ;  /* 0x0000006000017945 */ /* 0x000fe80003800000 */
[----:B------:R1:W-:Y:S01]  /*17170*/  @!P4 STG.E.U8 desc[UR36][R6.64+0x178], R3 ;  /* 0x000178030600c986 */ /* 0x0003e2000c101124 */
[----:B------:R-:W-:Y:S05]  /*17180*/  @P1 BRA `(.L_x_799) ;  /* 0x00000000000c1947 */ /* 0x000fea0003800000 */
[----:B------:R-:W1:Y:S02]  /*17190*/  LDG.E.U8 R16, desc[UR36][R14.64+0x179] ;  /* 0x000179240e107981 */ /* 0x000e64000c1e1100 */
[----:B-1----:R-:W-:-:S05]  /*171a0*/  PRMT R3, R16, 0x8880, RZ ;  /* 0x0000888010037816 */ /* 0x002fca00000000ff */
[----:B------:R-:W-:-:S07]  /*171b0*/  IMAD R2, R3, R18, RZ ;  /* 0x0000001203027224 */ /* 0x000fce00078e02ff */
.L_x_799:
[----:B------:R-:W-:Y:S05]  /*171c0*/  BSYNC B1 ;  /* 0x0000000000017941 */ /* 0x000fea0003800000 */
.L_x_798:
[----:B------:R-:W-:Y:S01]  /*171d0*/  @!P1 IMAD R117, R117, R17, R2 ;  /* 0x0000001175759224 */ /* 0x000fe200078e0202 */
[----:B------:R-:W-:Y:S04]  /*171e0*/  BSSY B1, `(.L_x_800) ;  /* 0x0000006000017945 */ /* 0x000fe80003800000 */
[----:B------:R0:W-:Y:S01]  /*171f0*/  @!P1 STG.E.U8 desc[UR36][R6.64+0x179], R117 ;  /* 0x0001797506009986 */ /* 0x0001e2000c101124 */
[----:B------:R-:W-:Y:S05]  /*17200*/  @P6 BRA `(.L_x_801) ;  /* 0x00000000000c6947 */ /* 0x000fea0003800000 */
[----:B------:R-:W1:Y:S02]  /*17210*/  LDG.E.U8 R16, desc[UR36][R12.64+0x178] ;  /* 0x000178240c107981 */ /* 0x000e64000c1e1100 */
[----:B-1----:R-:W-:-:S05]  /*17220*/  PRMT R3, R16, 0x8880, RZ ;  /* 0x0000888010037816 */ /* 0x002fca00000000ff */
[----:B------:R-:W-:-:S07]  /*17230*/  IMAD R2, R3, R18, RZ ;  /* 0x0000001203027224 */ /* 0x000fce00078e02ff */
.L_x_801:
[----:B------:R-:W-:Y:S05]  /*17240*/  BSYNC B1 ;  /* 0x0000000000017941 */ /* 0x000fea0003800000 */
.L_x_800:
[----:B-1----:R-:W-:Y:S01]  /*17250*/  @!P6 IMAD R3, R118, R17, R2 ;  /* 0x000000117603e224 */ /* 0x002fe200078e0202 */
[----:B------:R-:W-:Y:S01]  /*17260*/  ISETP.LT.OR P0, PT, R0, 0x17a, !P0 ;  /* 0x0000017a0000780c */ /* 0x000fe20004701670 */
[----:B------:R-:W-:Y:S03]  /*17270*/  BSSY B1, `(.L_x_802) ;  /* 0x0000006000017945 */ /* 0x000fe60003800000 */
[----:B------:R1:W-:Y:S09]  /*17280*/  @!P6 STG.E.U8 desc[UR36][R8.64+0x178], R3 ;  /* 0x000178030800e986 */ /* 0x0003f2000c101124 */
[----:B------:R-:W-:Y:S05]  /*17290*/  @P0 BRA `(.L_x_803) ;  /* 0x00000000000c0947 */ /* 0x000fea0003800000 */
[----:B------:R-:W1:Y:S02]  /*172a0*/  LDG.E.U8 R16, desc[UR36][R12.64+0x179] ;  /* 0x000179240c107981 */ /* 0x000e64000c1e1100 */
[----:B-1----:R-:W-:-:S05]  /*172b0*/  PRMT R3, R16, 0x8880, RZ ;  /* 0x0000888010037816 */ /* 0x002fca00000000ff */
[----:B------:R-:W-:-:S07]  /*172c0*/  IMAD R2, R3, R18, RZ ;  /* 0x0000001203027224 */ /* 0x000fce00078e02ff */
.L_x_803:
[----:B------:R-:W-:Y:S05]  /*172d0*/  BSYNC B1 ;  /* 0x0000000000017941 */ /* 0x000fea0003800000 */
.L_x_802:
[----:B------:R-:W-:Y:S01]  /*172e0*/  IMAD R119, R119, R17, R2 ;  /* 0x0000001177777224 */ /* 0x000fe200078e0202 */
[----:B------:R-:W-:Y:S06]  /*172f0*/  @P0 BRA `(.L_x_804) ;  /* 0x0000005400180947 */ /* 0x000fec0003800000 */
[----:B------:R0:W-:Y:S01]  /*17300*/  STG.E.U8 desc[UR36][R8.64+0x179], R119 ;  /* 0x0001797708007986 */ /* 0x0001e2000c101124 */
[----:B------:R-:W-:Y:S05]  /*17310*/  BRA `(.L_x_804) ;  /* 0x0000005400107947 */ /* 0x000fea0003800000 */
.L_x_35:
[----:B------:R-:W2:Y:S04]  /*17320*/  LDL.LU R2, [R1+0x180] ;  /* 0x0001800001027983 */ /* 0x000ea80000300800 */
[----:B------:R-:W3:Y:S04]  /*17330*/  LDL.LU R3, [R1+0x184] ;  /* 0x0001840001037983 */ /* 0x000ee80000300800 */
[----:B------:R-:W4:Y:S01]  /*17340*/  LDL.LU R12, [R1+0x18c] ;  /* 0x00018c00010c7983 */ /* 0x000f220000300800 */
[----:B------:R-:W-:-:S03]  /*17350*/  ISETP.GE.AND P2, PT, R222, 0x1, PT ;  /* 0x00000001de00780c */ /* 0x000fc60003f46270 */
[----:B------:R-:W5:Y:S04]  /*17360*/  LDL.LU R235, [R1+0x298] ;  /* 0x0002980001eb7983 */ /* 0x000f680000300800 */
[----:B------:R-:W5:Y:S04]  /*17370*/  LDL.LU R234, [R1+0x29c] ;  /* 0x00029c0001ea7983 */ /* 0x000f680000300800 */
[----:B------:R-:W5:Y:S04]  /*17380*/  LDL.LU R233, [R1+0x2a0] ;  /* 0x0002a00001e97983 */ /* 0x000f680000300800 */
[----:B------:R-:W5:Y:S01]  /*17390*/  LDL.LU R232, [R1+0x2a4] ;  /* 0x0002a40001e87983 */ /* 0x000f620000300800 */
[----:B------:R-:W-:-:S03]  /*173a0*/  ISETP.LT.OR P0, PT, R0, 0x1, !P2 ;  /* 0x000000010000780c */ /* 0x000fc60005701670 */
[----:B------:R-:W5:Y:S04]  /*173b0*/  LDL.LU R231, [R1+0x2a8] ;  /* 0x0002a80001e77983 */ /* 0x000f680000300800 */
        /* <DEDUP_REMOVED lines=22> */
[----:B--2---:R-:W-:-:S05]  /*17520*/  @!P0 IMAD R2, R2, R17, RZ ;  /* 0x0000001102028224 */ /* 0x004fca00078e02ff */
[----:B------:R0:W-:Y:S01]  /*17530*/  @!P0 STG.E.U8 desc[UR36][R4.64], R2 ;  /* 0x0000000204008986 */ /* 0x0001e2000c101124 */
[----:B---3--:R-:W-:-:S03]  /*17540*/  @!P1 IMAD R3, R3, R17, RZ ;  /* 0x0000001103039224 */ /* 0x008fc600078e02ff */
[----:B0-----:R-:W2:Y:S01]  /*17550*/  LDL.LU R2, [R1+0x188] ;  /* 0x0001880001027983 */ /* 0x001ea20000300800 */
[----:B------:R-:W-:Y:S02]  /*17560*/  ISETP.GE.AND P3, PT, R222, 0x9, PT ;  /* 0x00000009de00780c */ /* 0x000fe40003f66270 */
[C---:B------:R-:W-:Y:S01]  /*17570*/  ISETP.LT.OR P4, PT, R0.reuse, 0x9, !P2 ;  /* 0x000000090000780c */ /* 0x040fe20005781670 */
[----:B------:R0:W-:Y:S01]  /*17580*/  @!P1 STG.E.U8 desc[UR36][R4.64+0x1], R3 ;  /* 0x0000010304009986 */ /* 0x0001e2000c101124 */
[C---:B------:R-:W-:Y:S02]  /*17590*/  ISETP.LT.OR P5, PT, R0.reuse, 0x1, !P3 ;  /* 0x000000010000780c */ /* 0x040fe40005fa1670 */
[C---:B------:R-:W-:Y:S02]  /*175a0*/  ISETP.LT.OR P0, PT, R0.reuse, 0x2, !P3 ;  /* 0x000000020000780c */ /* 0x040fe40005f01670 */
[----:B------:R-:W-:Y:S01]  /*175b0*/  ISETP.LT.OR P6, PT, R0, 0xa, !P2 ;  /* 0x0000000a0000780c */ /* 0x000fe200057c1670 */
[----:B0-----:R-:W3:Y:S10]  /*175c0*/  LDL.LU R3, [R1+0x190] ;  /* 0x0001900001037983 */ /* 0x001ef40000300800 */
[----:B----4-:R-:W-:-:S05]  /*175d0*/  @!P0 IMAD R12, R12, R17, RZ ;  /* 0x000000110c0c8224 */ /* 0x010fca00078e02ff */
[----:B------:R-:W-:Y:S01]  /*175e0*/  @!P0 STG.E.U8 desc[UR36][R10.64+0x1], R12 ;  /* 0x0000010c0a008986 */ /* 0x000fe2000c101124 */
[----:B--2---:R-:W-:-:S05]  /*175f0*/  @!P5 IMAD R2, R2, R17, RZ ;  /* 0x000000110202d224 */ /* 0x004fca00078e02ff */
[----:B------:R0:W-:Y:S04]  /*17600*/  @!P5 STG.E.U8 desc[UR36][R10.64], R2 ;  /* 0x000000020a00d986 */ /* 0x0001e8000c101124 */
[----:B0-----:R-:W2:Y:S01]  /*17610*/  LDL.LU R2, [R1+0x194] ;  /* 0x0001940001027983 */ /* 0x001ea20000300800 */
[----:B---3--:R-:W-:-:S03]  /*17620*/  @!P4 IMAD R3, R3, R17, RZ ;  /* 0x000000110303c224 */ /* 0x008fc600078e02ff */
[----:B------:R-:W3:Y:S04]  /*17630*/  LDL.LU R12, [R1+0x1a0] ;  /* 0x0001a000010c7983 */ /* 0x000ee80000300800 */
[----:B------:R0:W-:Y:S04]  /*17640*/  @!P4 STG.E.U8 desc[UR36][R4.64+0x8], R3 ;  /* 0x000008030400c986 */ /* 0x0001e8000c101124 */
[----:B0-----:R-:W4:Y:S01]  /*17650*/  LDL.LU R3, [R1+0x198] ;  /* 0x0001980001037983 */ /* 0x001f220000300800 */
[----:B------:R-:W-:Y:S01]  /*17660*/  ISETP.LT.OR P1, PT, R0, 0x9, !P3 ;  /* 0x000000090000780c */ /* 0x000fe20005f21670 */
[----:B--2---:R-:W-:-:S05]  /*17670*/  @!P6 IMAD R2, R2, R17, RZ ;  /* 0x000000110202e224 */ /* 0x004fca00078e02ff */
[----:B------:R0:W-:Y:S04]  /*17680*/  @!P6 STG.E.U8 desc[UR36][R4.64+0x9], R2 ;  /* 0x000009020400e986 */ /* 0x0001e8000c101124 */
[----:B0-----:R-:W2:Y:S03]  /*17690*/  LDL.LU R2, [R1+0x19c] ;  /* 0x00019c0001027983 */ /* 0x001ea60000300800 */
[----:B----4-:R-:W-:-:S05]  /*176a0*/  @!P1 IMAD R3, R3, R17, RZ ;  /* 0x0000001103039224 */ /* 0x010fca00078e02ff */
[----:B------:R0:W-:Y:S04]  /*176b0*/  @!P1 STG.E.U8 desc[UR36][R10.64+0x8], R3 ;  /* 0x000008030a009986 */ /* 0x0001e8000c101124 */
[----:B0-----:R-:W4:Y:S01]  /*176c0*/  LDL.LU R3, [R1+0x1a4] ;  /* 0x0001a40001037983 */ /* 0x001f220000300800 */
[C---:B------:R-:W-:Y:S02]  /*176d0*/  ISETP.LT.OR P5, PT, R0.reuse, 0xa, !P3 ;  /* 0x0000000a0000780c */ /* 0x040fe40005fa1670 */
[C---:B------:R-:W-:Y:S02]  /*176e0*/  ISETP.LT.OR P0, PT, R0.reuse, 0x11, !P2 ;  /* 0x000000110000780c */ /* 0x040fe40005701670 */
[----:B------:R-:W-:-:S11]  /*176f0*/  ISETP.LT.OR P4, PT, R0, 0x12, !P2 ;  /* 0x000000120000780c */ /* 0x000fd60005781670 */
[-C--:B---3--:R-:W-:Y:S02]  /*17700*/  @!P0 IMAD R12, R12, R17.reuse, RZ ;  /* 0x000000110c0c8224 */ /* 0x088fe400078e02ff */
[----:B--2---:R-:W-:-:S05]  /*17710*/  @!P5 IMAD R2, R2, R17, RZ ;  /* 0x000000110202d224 */ /* 0x004fca00078e02ff */
[----:B------:R0:W-:Y:S04]  /*17720*/  @!P5 STG.E.U8 desc[UR36][R10.64+0x9], R2 ;  /* 0x000009020a00d986 */ /* 0x0001e8000c101124 */
[----:B0-----:R-:W2:Y:S01]  /*17730*/  LDL.LU R2, [R1+0x1a8] ;  /* 0x0001a80001027983 */ /* 0x001ea20000300800 */
[----:B----4-:R-:W-:-:S03]  /*17740*/  @!P4 IMAD R3, R3, R17, RZ ;  /* 0x000000110303c224 */ /* 0x010fc600078e02ff */
[----:B------:R0:W-:Y:S04]  /*17750*/  @!P0 STG.E.U8 desc[UR36][R4.64+0x10], R12 ;  /* 0x0000100c04008986 */ /* 0x0001e8000c101124 */
[----:B------:R1:W-:Y:S04]  /*17760*/  @!P4 STG.E.U8 desc[UR36][R4.64+0x11], R3 ;  /* 0x000011030400c986 */ /* 0x0003e8000c101124 */
[----:B0-----:R-:W3:Y:S04]  /*17770*/  LDL.LU R12, [R1+0x1b4] ;  /* 0x0001b400010c7983 */ /* 0x001ee80000300800 */
[----:B-1----:R-:W4:Y:S01]  /*17780*/  LDL.LU R3, [R1+0x1ac] ;  /* 0x0001ac0001037983 */ /* 0x002f220000300800 */
[----:B------:R-:W-:-:S02]  /*17790*/  ISETP.LT.OR P6, PT, R0, 0x11, !P3 ;  /* 0x000000110000780c */ /* 0x000fc40005fc1670 */
[----:B------:R-:W-:-:S11]  /*177a0*/  ISETP.LT.OR P1, PT, R0, 0x12, !P3 ;  /* 0x000000120000780c */ /* 0x000fd60005f21670 */
[----:B--2---:R-:W-:-:S05]  /*177b0*/  @!P6 IMAD R2, R2, R17, RZ ;  /* 0x000000110202e224 */ /* 0x004fca00078e02ff */
[----:B------:R0:W-:Y:S04]  /*177c0*/  @!P6 STG.E.U8 desc[UR36][R10.64+0x10], R2 ;  /* 0x000010020a00e986 */ /* 0x0001e8000c101124 */
[----:B0-----:R-:W2:Y:S01]  /*177d0*/  LDL.LU R2, [R1+0x1b0] ;  /* 0x0001b00001027983 */ /* 0x001ea20000300800 */
[----:B----4-:R-:W-:-:S05]  /*177e0*/  @!P1 IMAD R3, R3, R17, RZ ;  /* 0x0000001103039224 */ /* 0x010fca00078e02ff */
[----:B------:R0:W-:Y:S04]  /*177f0*/  @!P1 STG.E.U8 desc[UR36][R10.64+0x11], R3 ;  /* 0x000011030a009986 */ /* 0x0001e8000c101124 */
[----:B0-----:R-:W4:Y:S01]  /*17800*/  LDL.LU R3, [R1+0x1b8] ;  /* 0x0001b80001037983 */ /* 0x001f220000300800 */
[C---:B------:R-:W-:Y:S02]  /*17810*/  ISETP.LT.OR P5, PT, R0.reuse, 0x19, !P2 ;  /* 0x000000190000780c */ /* 0x040fe400057a1670 */
[C---:B------:R-:W-:Y:S02]  /*17820*/  ISETP.LT.OR P0, PT, R0.reuse, 0x1a, !P2 ;  /* 0x0000001a0000780c */ /* 0x040fe40005701670 */
[----:B------:R-:W-:-:S11]  /*17830*/  ISETP.LT.OR P4, PT, R0, 0x19, !P3 ;  /* 0x000000190000780c */ /* 0x000fd60005f81670 */
[----:B---3--:R-:W-:-:S05]  /*17840*/  @!P0 IMAD R12, R12, R17, RZ ;  /* 0x000000110c0c8224 */ /* 0x008fca00078e02ff */
[----:B------:R-:W-:Y:S01]  /*17850*/  @!P0 STG.E.U8 desc[UR36][R4.64+0x19], R12 ;  /* 0x0000190c04008986 */ /* 0x000fe2000c101124 */
[----:B--2---:R-:W-:-:S05]  /*17860*/  @!P5 IMAD R2, R2, R17, RZ ;  /* 0x000000110202d224 */ /* 0x004fca00078e02ff */
[----:B------:R0:W-:Y:S04]  /*17870*/  @!P5 STG.E.U8 desc[UR36][R4.64+0x18], R2 ;  /* 0x000018020400d986 */ /* 0x0001e8000c101124 */
[----:B0-----:R-:W2:Y:S01]  /*17880*/  LDL.LU R2, [R1+0x1bc] ;  /* 0x0001bc0001027983 */ /* 0x001ea20000300800 */
[----:B----4-:R-:W-:-:S03]  /*17890*/  @!P4 IMAD R3, R3, R17, RZ ;  /* 0x000000110303c224 */ /* 0x010fc600078e02ff */
[----:B------:R-:W3:Y:S04]  /*178a0*/  LDL.LU R12, [R1+0x1c8] ;  /* 0x0001c800010c7983 */ /* 0x000ee80000300800 */
[----:B------:R0:W-:Y:S04]  /*178b0*/  @!P4 STG.E.U8 desc[UR36][R10.64+0x18], R3 ;  /* 0x000018030a00c986 */ /* 0x0001e8000c101124 */
[----:B0-----:R-:W4:Y:S01]  /*178c0*/  LDL.LU R3, [R1+0x1c0] ;  /* 0x0001c00001037983 */ /* 0x001f220000300800 */
[C---:B------:R-:W-:Y:S02]  /*178d0*/  ISETP.LT.OR P6, PT, R0.reuse, 0x1a, !P3 ;  /* 0x0000001a0000780c */ /* 0x040fe40005fc1670 */
        /* <DEDUP_REMOVED lines=209> */
[C---:B------:R-:W-:Y:S02]  /*185f0*/  ISETP.LT.OR P6, PT, R0.reuse, 0x8a, !P2 ;  /* 0x0000008a0000780c */ /* 0x040fe400057c1670 */
[----:B------:R-:W-:-:S02]  /*18600*/  ISETP.LT.OR P4, PT, R0, 0x89, !P3 ;  /* 0x000000890000780c */ /* 0x000fc40005f81670 */
[----:B------:R-:W-:-:S07]  /*18610*/  ISETP.LT.OR P1, PT, R0, 0x8a, !P3 ;  /* 0x0000008a0000780c */ /* 0x000fce0005f21670 */
[-C--:B---3--:R-:W-:Y:S02]  /*18620*/  @!P0 IMAD R12, R12, R17.reuse, RZ ;  /* 0x000000110c0c8224 */ /* 0x088fe400078e02ff */
[----:B--2---:R-:W-:-:S05]  /*18630*/  @!P5 IMAD R2, R2, R17, RZ ;  /* 0x000000110202d224 */ /* 0x004fca00078e02ff */
[----:B------:R5:W-:Y:S01]  /*18640*/  @!P5 STG.E.U8 desc[UR36][R10.64+0x81], R2 ;  /* 0x000081020a00d986 */ /* 0x000be2000c101124 */
[----:B------:R-:W-:-:S03]  /*18650*/  ISETP.LT.OR P5, PT, R0, 0x91, !P2 ;  /* 0x000000910000780c */ /* 0x000fc600057a1670 */
[----:B------:R-:W-:Y:S01]  /*18660*/  @!P0 STG.E.U8 desc[UR36][R4.64+0x88], R12 ;  /* 0x0000880c04008986 */ /* 0x000fe2000c101124 */
[----:B------:R-:W-:Y:S01]  /*18670*/  ISETP.LT.OR P0, PT, R0, 0x92, !P2 ;  /* 0x000000920000780c */ /* 0x000fe20005701670 */
[-C--:B-----5:R-:W-:Y:S02]  /*18680*/  @!P4 IMAD R2, R235, R17.reuse, RZ ;  /* 0x00000011eb02c224 */ /* 0x0a0fe400078e02ff */
[----:B----4-:R-:W-:-:S05]  /*18690*/  @!P6 IMAD R3, R3, R17, RZ ;  /* 0x000000110303e224 */ /* 0x010fca00078e02ff */
[----:B------:R0:W-:Y:S01]  /*186a0*/  @!P6 STG.E.U8 desc[UR36][R4.64+0x89], R3 ;  /* 0x000089030400e986 */ /* 0x0001e2000c101124 */
[----:B------:R-:W-:-:S03]  /*186b0*/  ISETP.LT.OR P6, PT, R0, 0x92, !P3 ;  /* 0x000000920000780c */ /* 0x000fc60005fc1670 */
[----:B------:R1:W-:Y:S01]  /*186c0*/  @!P4 STG.E.U8 desc[UR36][R10.64+0x88], R2 ;  /* 0x000088020a00c986 */ /* 0x0003e2000c101124 */
[----:B------:R-:W-:Y:S01]  /*186d0*/  ISETP.LT.OR P4, PT, R0, 0x91, !P3 ;  /* 0x000000910000780c */ /* 0x000fe20005f81670 */
[-C--:B0-----:R-:W-:Y:S02]  /*186e0*/  @!P1 IMAD R3, R234, R17.reuse, RZ ;  /* 0x00000011ea039224 */ /* 0x081fe400078e02ff */
[----:B-1----:R-:W-:-:S03]  /*186f0*/  @!P5 IMAD R2, R233, R17, RZ ;  /* 0x00000011e902d224 */ /* 0x002fc600078e02ff */
[----:B------:R0:W-:Y:S01]  /*18700*/  @!P1 STG.E.U8 desc[UR36][R10.64+0x89], R3 ;  /* 0x000089030a009986 */ /* 0x0001e2000c101124 */
[----:B------:R-:W-:Y:S01]  /*18710*/  ISETP.LT.OR P1, PT, R0, 0x99, !P2 ;  /* 0x000000990000780c */ /* 0x000fe20005721670 */
[----:B------:R-:W-:Y:S02]  /*18720*/  @!P0 IMAD R12, R232, R17, RZ ;  /* 0x00000011e80c8224 */ /* 0x000fe400078e02ff */
[----:B------:R1:W-:Y:S01]  /*18730*/  @!P5 STG.E.U8 desc[UR36][R4.64+0x90], R2 ;  /* 0x000090020400d986 */ /* 0x0003e2000c101124 */
[----:B------:R-:W-:-:S03]  /*18740*/  ISETP.LT.OR P5, PT, R0, 0x9a, !P2 ;  /* 0x0000009a0000780c */ /* 0x000fc600057a1670 */
[----:B------:R-:W-:Y:S01]  /*18750*/  @!P0 STG.E.U8 desc[UR36][R4.64+0x91], R12 ;  /* 0x0000910c04008986 */ /* 0x000fe2000c101124 */
[----:B------:R-:W-:Y:S01]  /*18760*/  ISETP.LT.OR P0, PT, R0, 0x99, !P3 ;  /* 0x000000990000780c */ /* 0x000fe20005f01670 */
[-C--:B0-----:R-:W-:Y:S02]  /*18770*/  @!P4 IMAD R3, R231, R17.reuse, RZ ;  /* 0x00000011e703c224 */ /* 0x081fe400078e02ff */
[----:B-1----:R-:W-:-:S03]  /*18780*/  @!P6 IMAD R2, R230, R17, RZ ;  /* 0x00000011e602e224 */ /* 0x002fc600078e02ff */
[----:B------:R0:W-:Y:S01]  /*18790*/  @!P4 STG.E.U8 desc[UR36][R10.64+0x90], R3 ;  /* 0x000090030a00c986 */ /* 0x0001e2000c101124 */
[----:B------:R-:W-:-:S03]  /*187a0*/  ISETP.LT.OR P4, PT, R0, 0xa1, !P2 ;  /* 0x000000a10000780c */ /* 0x000fc60005781670 */
[----:B------:R1:W-:Y:S01]  /*187b0*/  @!P6 STG.E.U8 desc[UR36][R10.64+0x91], R2 ;  /* 0x000091020a00e986 */ /* 0x0003e2000c101124 */
[----:B------:R-:W-:Y:S01]  /*187c0*/  ISETP.LT.OR P6, PT, R0, 0x9a, !P3 ;  /* 0x0000009a0000780c */ /* 0x000fe20005fc1670 */
[-C--:B0-----:R-:W-:Y:S02]  /*187d0*/  @!P1 IMAD R3, R229, R17.reuse, RZ ;  /* 0x00000011e5039224 */ /* 0x081fe400078e02ff */
[----:B-1----:R-:W-:-:S03]  /*187e0*/  @!P5 IMAD R2, R228, R17, RZ ;  /* 0x00000011e402d224 */ /* 0x002fc600078e02ff */
[----:B------:R-:W-:Y:S01]  /*187f0*/  @!P1 STG.E.U8 desc[UR36][R4.64+0x98], R3 ;  /* 0x0000980304009986 */ /* 0x000fe2000c101124 */
[----:B------:R-:W-:-:S03]  /*18800*/  ISETP.LT.OR P1, PT, R0, 0xa2, !P2 ;  /* 0x000000a20000780c */ /* 0x000fc60005721670 */
[----:B------:R0:W-:Y:S01]  /*18810*/  @!P5 STG.E.U8 desc[UR36][R4.64+0x99], R2 ;  /* 0x000099020400d986 */ /* 0x0001e2000c101124 */
[----:B------:R-:W-:Y:S01]  /*18820*/  ISETP.LT.OR P5, PT, R0, 0xa1, !P3 ;  /* 0x000000a10000780c */ /* 0x000fe20005fa1670 */
[-C--:B0-----:R-:W-:Y:S02]  /*18830*/  @!P0 IMAD R2, R227, R17.reuse, RZ ;  /* 0x00000011e3028224 */ /* 0x081fe400078e02ff */
[----:B------:R-:W-:-:S03]  /*18840*/  @!P6 IMAD R3, R226, R17, RZ ;  /* 0x00000011e203e224 */ /* 0x000fc600078e02ff */
[----:B------:R0:W-:Y:S01]  /*18850*/  @!P0 STG.E.U8 desc[UR36][R10.64+0x98], R2 ;  /* 0x000098020a008986 */ /* 0x0001e2000c101124 */
[----:B------:R-:W-:-:S03]  /*18860*/  ISETP.LT.OR P0, PT, R0, 0xa2, !P3 ;  /* 0x000000a20000780c */ /* 0x000fc60005f01670 */
[----:B------:R1:W-:Y:S01]  /*18870*/  @!P6 STG.E.U8 desc[UR36][R10.64+0x99], R3 ;  /* 0x000099030a00e986 */ /* 0x0003e2000c101124 */
[----:B------:R-:W-:Y:S01]  /*18880*/  ISETP.LT.OR P6, PT, R0, 0xa9, !P2 ;  /* 0x000000a90000780c */ /* 0x000fe200057c1670 */
[-C--:B0-----:R-:W-:Y:S02]  /*18890*/  @!P4 IMAD R2, R225, R17.reuse, RZ ;  /* 0x00000011e102c224 */ /* 0x081fe400078e02ff */
[----:B-1----:R-:W-:-:S03]  /*188a0*/  @!P1 IMAD R3, R224, R17, RZ ;  /* 0x00000011e0039224 */ /* 0x002fc600078e02ff */
[----:B------:R0:W-:Y:S01]  /*188b0*/  @!P4 STG.E.U8 desc[UR36][R4.64+0xa0], R2 ;  /* 0x0000a0020400c986 */ /* 0x0001e2000c101124 */
[----:B------:R-:W-:-:S03]  /*188c0*/  ISETP.LT.OR P4, PT, R0, 0xaa, !P2 ;  /* 0x000000aa0000780c */ /* 0x000fc60005781670 */
[----:B------:R1:W-:Y:S01]  /*188d0*/  @!P1 STG.E.U8 desc[UR36][R4.64+0xa1], R3 ;  /* 0x0000a10304009986 */ /* 0x0003e2000c101124 */
[----:B0-----:R-:W-:-:S05]  /*188e0*/  @!P5 IMAD R2, R223, R17, RZ ;  /* 0x00000011df02d224 */ /* 0x001fca00078e02ff */
[----:B------:R0:W-:Y:S01]  /*188f0*/  @!P5 STG.E.U8 desc[UR36][R10.64+0xa0], R2 ;  /* 0x0000a0020a00d986 */ /* 0x0001e2000c101124 */
[----:B------:R-:W-:Y:S01]  /*18900*/  ISETP.LT.OR P5, PT, R0, 0xaa, !P3 ;  /* 0x000000aa0000780c */ /* 0x000fe20005fa1670 */
[-C--:B-1----:R-:W-:Y:S01]  /*18910*/  @!P6 IMAD R3, R220, R17.reuse, RZ ;  /* 0x00000011dc03e224 */ /* 0x082fe200078e02ff */
[----:B------:R-:W-:Y:S01]  /*18920*/  ISETP.LT.OR P1, PT, R0, 0xa9, !P3 ;  /* 0x000000a90000780c */ /* 0x000fe20005f21670 */
[----:B0-----:R-:W-:-:S05]  /*18930*/  @!P0 IMAD R2, R221, R17, RZ ;  /* 0x00000011dd028224 */ /* 0x001fca00078e02ff */
[----:B------:R0:W-:Y:S01]  /*18940*/  @!P0 STG.E.U8 desc[UR36][R10.64+0xa1], R2 ;  /* 0x0000a1020a008986 */ /* 0x0001e2000c101124 */
[----:B------:R-:W-:-:S03]  /*18950*/  ISETP.LT.OR P0, PT, R0, 0xb1, !P2 ;  /* 0x000000b10000780c */ /* 0x000fc60005701670 */
[----:B------:R1:W-:Y:S01]  /*18960*/  @!P6 STG.E.U8 desc[UR36][R4.64+0xa8], R3 ;  /* 0x0000a8030400e986 */ /* 0x0003e2000c101124 */
[----:B------:R-:W-:Y:S01]  /*18970*/  ISETP.LT.OR P6, PT, R0, 0xb2, !P2 ;  /* 0x000000b20000780c */ /* 0x000fe200057c1670 */
[----:B0-----:R-:W-:-:S05]  /*18980*/  @!P4 IMAD R2, R219, R17, RZ ;  /* 0x00000011db02c224 */ /* 0x001fca00078e02ff */
[----:B------:R0:W-:Y:S01]  /*18990*/  @!P4 STG.E.U8 desc[UR36][R4.64+0xa9], R2 ;  /* 0x0000a9020400c986 */ /* 0x0001e2000c101124 */
[----:B------:R-:W-:Y:S01]  /*189a0*/  ISETP.LT.OR P4, PT, R0, 0xb1, !P3 ;  /* 0x000000b10000780c */ /* 0x000fe20005f81670 */
[-C--:B-1----:R-:W-:Y:S02]  /*189b0*/  @!P1 IMAD R3, R218, R17.reuse, RZ ;  /* 0x00000011da039224 */ /* 0x082fe400078e02ff */
[----:B0-----:R-:W-:-:S05]  /*189c0*/  @!P5 IMAD R2, R217, R17, RZ ;  /* 0x00000011d902d224 */ /* 0x001fca00078e02ff */
        /* <DEDUP_REMOVED lines=12> */
[-C--:B-1----:R-:W-:Y:S02]  /*18a90*/  @!P1 IMAD R3, R21, R17.reuse, RZ ;  /* 0x0000001115039224 */ /* 0x082fe400078e02ff */
[----:B------:R-:W-:-:S03]  /*18aa0*/  @!P0 IMAD R12, R15, R17, RZ ;  /* 0x000000110f0c8224 */ /* 0x000fc600078e02ff */
[----:B------:R-:W-:Y:S01]  /*18ab0*/  @!P1 STG.E.U8 desc[UR36][R10.64+0xb1], R3 ;  /* 0x0000b1030a009986 */ /* 0x000fe2000c101124 */
[----:B0-----:R-:W-:-:S05]  /*18ac0*/  @!P5 IMAD R2, R20, R17, RZ ;  /* 0x000000111402d224 */ /* 0x001fca00078e02ff */
[----:B------:R0:W-:Y:S01]  /*18ad0*/  @!P5 STG.E.U8 desc[UR36][R4.64+0xb8], R2 ;  /* 0x0000b8020400d986 */ /* 0x0001e2000c101124 */
[----:B------:R-:W-:Y:S01]  /*18ae0*/  ISETP.LT.OR P6, PT, R0, 0xb9, !P3 ;  /* 0x000000b90000780c */ /* 0x000fe20005fc1670 */
[-C--:B0-----:R-:W-:Y:S02]  /*18af0*/  @!P4 IMAD R2, R13, R17.reuse, RZ ;  /* 0x000000110d02c224 */ /* 0x081fe400078e02ff */
[----:B------:R-:W2:Y:S04]  /*18b00*/  LDL.LU R13, [R1+0x114] ;  /* 0x00011400010d7983 */ /* 0x000ea80000300800 */
[----:B------:R-:W3:Y:S04]  /*18b10*/  LDL.LU R15, [R1+0x118] ;  /* 0x00011800010f7983 */ /* 0x000ee80000300800 */
[----:B------:R-:W4:Y:S04]  /*18b20*/  LDL.LU R21, [R1+0x11c] ;  /* 0x00011c0001157983 */ /* 0x000f280000300800 */
        /* <DEDUP_REMOVED lines=16> */
[----:B------:R-:W-:-:S03]  /*18c30*/  @!P6 IMAD R3, R14, R17, RZ ;  /* 0x000000110e03e224 */ /* 0x000fc600078e02ff */
[----:B------:R-:W5:Y:S04]  /*18c40*/  LDL.LU R219, [R1+0x164] ;  /* 0x0001640001db7983 */ /* 0x000f680000300800 */
[----:B------:R-:W5:Y:S04]  /*18c50*/  LDL.LU R218, [R1+0x168] ;  /* 0x0001680001da7983 */ /* 0x000f680000300800 */
[----:B------:R-:W5:Y:S04]  /*18c60*/  LDL.LU R217, [R1+0x16c] ;  /* 0x00016c0001d97983 */ /* 0x000f680000300800 */
[----:B------:R-:W5:Y:S01]  /*18c70*/  LDL.LU R216, [R1+0x170] ;  /* 0x0001700001d87983 */ /* 0x000f620000300800 */
[----:B------:R-:W-:-:S03]  /*18c80*/  ISETP.GE.AND P1, PT, R222, 0x81, PT ;  /* 0x00000081de00780c */ /* 0x000fc60003f26270 */
[----:B------:R-:W5:Y:S04]  /*18c90*/  LDL.LU R22, [R1+0x174] ;  /* 0x0001740001167983 */ /* 0x000f680000300800 */
[----:B------:R-:W5:Y:S04]  /*18ca0*/  LDL.LU R20, [R1+0x178] ;  /* 0x0001780001147983 */ /* 0x000f680000300800 */
[----:B------:R-:W5:Y:S04]  /*18cb0*/  LDL.LU R14, [R1+0x17c] ;  /* 0x00017c00010e7983 */ /* 0x000f680000300800 */
[----:B------:R0:W-:Y:S01]  /*18cc0*/  @!P0 STG.E.U8 desc[UR36][R4.64+0xb9], R12 ;  /* 0x0000b90c04008986 */ /* 0x0001e2000c101124 */
[----:B------:R-:W-:-:S03]  /*18cd0*/  ISETP.GE.AND P0, PT, R222, 0x89, PT ;  /* 0x00000089de00780c */ /* 0x000fc60003f06270 */
[----:B------:R1:W-:Y:S04]  /*18ce0*/  @!P6 STG.E.U8 desc[UR36][R10.64+0xb8], R3 ;  /* 0x0000b8030a00e986 */ /* 0x0003e8000c101124 */
[----:B------:R1:W-:Y:S04]  /*18cf0*/  @!P4 STG.E.U8 desc[UR36][R10.64+0xb9], R2 ;  /* 0x0000b9020a00c986 */ /* 0x0003e8000c101124 */
[----:B0-----:R-:W5:Y:S04]  /*18d00*/  LDL.LU R12, [R1+0x120] ;  /* 0x00012000010c7983 */ /* 0x001f680000300800 */
[----:B------:R-:W2:Y:S04]  /*18d10*/  LDL.LU R222, [R1+0x110] ;  /* 0x0001100001de7983 */ /* 0x000ea80000300800 */
[----:B-1----:R-:W3:Y:S04]  /*18d20*/  LDL.LU R3, [R1+0x4] ;  /* 0x0000040001037983 */ /* 0x002ee80000300800 */
[----:B------:R-:W4:Y:S01]  /*18d30*/  LDL.LU R2, [R1] ;  /* 0x0000000001027983 */ /* 0x000f220000300800 */
[----:B------:R-:W-:-:S02]  /*18d40*/  ISETP.LT.OR P5, PT, R0, 0x1, !P1 ;  /* 0x000000010000780c */ /* 0x000fc40004fa1670 */
[C---:B------:R-:W-:Y:S02]  /*18d50*/  ISETP.LT.OR P6, PT, R0.reuse, 0x2, !P1 ;  /* 0x000000020000780c */ /* 0x040fe40004fc1670 */
[----:B------:R-:W-:-:S09]  /*18d60*/  ISETP.LT.OR P4, PT, R0, 0x1, !P0 ;  /* 0x000000010000780c */ /* 0x000fd20004781670 */
[----:B----4-:R-:W-:-:S05]  /*18d70*/  @!P5 IMAD R2, R2, R17, RZ ;  /* 0x000000110202d224 */ /* 0x010fca00078e02ff */
[----:B------:R0:W-:Y:S04]  /*18d80*/  @!P5 STG.E.U8 desc[UR36][R6.64], R2 ;  /* 0x000000020600d986 */ /* 0x0001e8000c101124 */
[----:B0-----:R-:W4:Y:S01]  /*18d90*/  LDL.LU R2, [R1+0x8] ;  /* 0x0000080001027983 */ /* 0x001f220000300800 */
[----:B---3--:R-:W-:-:S05]  /*18da0*/  @!P6 IMAD R3, R3, R17, RZ ;  /* 0x000000110303e224 */ /* 0x008fca00078e02ff */
[----:B------:R0:W-:Y:S04]  /*18db0*/  @!P6 STG.E.U8 desc[UR36][R6.64+0x1], R3 ;  /* 0x000001030600e986 */ /* 0x0001e8000c101124 */
[----:B0-----:R-:W3:Y:S01]  /*18dc0*/  LDL.LU R3, [R1+0x10] ;  /* 0x0000100001037983 */ /* 0x001ee20000300800 */
[----:B----4-:R-:W-:-:S05]  /*18dd0*/  @!P4 IMAD R2, R2, R17, RZ ;  /* 0x000000110202c224 */ /* 0x010fca00078e02ff */
[----:B------:R0:W-:Y:S04]  /*18de0*/  @!P4 STG.E.U8 desc[UR36][R8.64], R2 ;  /* 0x000000020800c986 */ /* 0x0001e8000c101124 */
[----:B0-----:R-:W4:Y:S01]  /*18df0*/  LDL.LU R2, [R1+0xc] ;  /* 0x00000c0001027983 */ /* 0x001f220000300800 */
[C---:B------:R-:W-:Y:S02]  /*18e00*/  ISETP.LT.OR P5, PT, R0.reuse, 0x2, !P0 ;  /* 0x000000020000780c */ /* 0x040fe400047a1670 */
        /* <DEDUP_REMOVED lines=255> */
[----:B------:R3:W-:Y:S01]  /*19e00*/  @!P5 STG.E.U8 desc[UR36][R8.64+0x80], R2 ;  /* 0x000080020800d986 */ /* 0x0007e2000c101124 */
[----:B------:R-:W-:Y:S01]  /*19e10*/  ISETP.LT.OR P5, PT, R0, 0x8a, !P1 ;  /* 0x0000008a0000780c */ /* 0x000fe20004fa1670 */
[-C--:B---3--:R-:W-:Y:S02]  /*19e20*/  @!P6 IMAD R2, R3, R17.reuse, RZ ;  /* 0x000000110302e224 */ /* 0x088fe400078e02ff */
[----:B--2---:R-:W-:-:S10]  /*19e30*/  @!P4 IMAD R3, R222, R17, RZ ;  /* 0x00000011de03c224 */ /* 0x004fd400078e02ff */
[----:B------:R-:W-:Y:S01]  /*19e40*/  @!P5 IMAD R13, R13, R17, RZ ;  /* 0x000000110d0dd224 */ /* 0x000fe200078e02ff */
[----:B------:R-:W-:Y:S01]  /*19e50*/  @!P6 STG.E.U8 desc[UR36][R8.64+0x81], R2 ;  /* 0x000081020800e986 */ /* 0x000fe2000c101124 */
[----:B------:R-:W-:-:S03]  /*19e60*/  ISETP.LT.OR P6, PT, R0, 0x89, !P0 ;  /* 0x000000890000780c */ /* 0x000fc600047c1670 */
[----:B------:R5:W-:Y:S01]  /*19e70*/  @!P4 STG.E.U8 desc[UR36][R6.64+0x88], R3 ;  /* 0x000088030600c986 */ /* 0x000be2000c101124 */
[----:B------:R-:W-:-:S03]  /*19e80*/  ISETP.LT.OR P4, PT, R0, 0x8a, !P0 ;  /* 0x0000008a0000780c */ /* 0x000fc60004781670 */
[----:B------:R0:W-:Y:S01]  /*19e90*/  @!P5 STG.E.U8 desc[UR36][R6.64+0x89], R13 ;  /* 0x0000890d0600d986 */ /* 0x0001e2000c101124 */
[----:B------:R-:W-:-:S05]  /*19ea0*/  ISETP.LT.OR P5, PT, R0, 0x91, !P1 ;  /* 0x000000910000780c */ /* 0x000fca0004fa1670 */
[----:B------:R-:W-:-:S04]  /*19eb0*/  @!P6 IMAD R15, R15, R17, RZ ;  /* 0x000000110f0fe224 */ /* 0x000fc800078e02ff */
[-C--:B------:R-:W-:Y:S01]  /*19ec0*/  @!P4 IMAD R21, R21, R17.reuse, RZ ;  /* 0x000000111515c224 */ /* 0x080fe200078e02ff */
[----:B------:R1:W-:Y:S03]  /*19ed0*/  @!P6 STG.E.U8 desc[UR36][R8.64+0x88], R15 ;  /* 0x0000880f0800e986 */ /* 0x0003e6000c101124 */
[----:B-----5:R-:W-:Y:S01]  /*19ee0*/  @!P5 IMAD R3, R12, R17, RZ ;  /* 0x000000110c03d224 */ /* 0x020fe200078e02ff */
[C---:B------:R-:W-:Y:S01]  /*19ef0*/  ISETP.LT.OR P6, PT, R0.reuse, 0x92, !P1 ;  /* 0x000000920000780c */ /* 0x040fe20004fc1670 */
[----:B------:R-:W-:Y:S01]  /*19f00*/  @!P4 STG.E.U8 desc[UR36][R8.64+0x89], R21 ;  /* 0x000089150800c986 */ /* 0x000fe2000c101124 */
[----:B------:R-:W-:-:S03]  /*19f10*/  ISETP.LT.OR P4, PT, R0, 0x91, !P0 ;  /* 0x000000910000780c */ /* 0x000fc60004781670 */
[----:B------:R2:W-:Y:S01]  /*19f20*/  @!P5 STG.E.U8 desc[UR36][R6.64+0x90], R3 ;  /* 0x000090030600d986 */ /* 0x0005e2000c101124 */
[----:B------:R-:W-:-:S07]  /*19f30*/  ISETP.LT.OR P5, PT, R0, 0x92, !P0 ;  /* 0x000000920000780c */ /* 0x000fce00047a1670 */
[-C--:B0-----:R-:W-:Y:S02]  /*19f40*/  @!P6 IMAD R13, R235, R17.reuse, RZ ;  /* 0x00000011eb0de224 */ /* 0x081fe400078e02ff */
[----:B------:R-:W-:-:S04]  /*19f50*/  @!P4 IMAD R23, R23, R17, RZ ;  /* 0x000000111717c224 */ /* 0x000fc800078e02ff */
[----:B-1----:R-:W-:Y:S01]  /*19f60*/  @!P5 IMAD R15, R234, R17, RZ ;  /* 0x00000011ea0fd224 */ /* 0x002fe200078e02ff */
[----:B------:R0:W-:Y:S01]  /*19f70*/  @!P6 STG.E.U8 desc[UR36][R6.64+0x91], R13 ;  /* 0x0000910d0600e986 */ /* 0x0001e2000c101124 */
[----:B------:R-:W-:-:S03]  /*19f80*/  ISETP.LT.OR P6, PT, R0, 0x99, !P1 ;  /* 0x000000990000780c */ /* 0x000fc60004fc1670 */
[----:B------:R-:W-:Y:S01]  /*19f90*/  @!P4 STG.E.U8 desc[UR36][R8.64+0x90], R23 ;  /* 0x000090170800c986 */ /* 0x000fe2000c101124 */
[----:B------:R-:W-:-:S03]  /*19fa0*/  ISETP.LT.OR P4, PT, R0, 0x9a, !P1 ;  /* 0x0000009a0000780c */ /* 0x000fc60004f81670 */
[----:B------:R1:W-:Y:S01]  /*19fb0*/  @!P5 STG.E.U8 desc[UR36][R8.64+0x91], R15 ;  /* 0x0000910f0800d986 */ /* 0x0003e2000c101124 */
[----:B------:R-:W-:-:S05]  /*19fc0*/  ISETP.LT.OR P5, PT, R0, 0x99, !P0 ;  /* 0x000000990000780c */ /* 0x000fca00047a1670 */
[----:B--2---:R-:W-:-:S04]  /*19fd0*/  @!P6 IMAD R3, R233, R17, RZ ;  /* 0x00000011e903e224 */ /* 0x004fc800078e02ff */
[-C--:B------:R-:W-:Y:S01]  /*19fe0*/  @!P4 IMAD R21, R232, R17.reuse, RZ ;  /* 0x00000011e815c224 */ /* 0x080fe200078e02ff */
[----:B------:R2:W-:Y:S03]  /*19ff0*/  @!P6 STG.E.U8 desc[UR36][R6.64+0x98], R3 ;  /* 0x000098030600e986 */ /* 0x0005e6000c101124 */
[----:B0-----:R-:W-:Y:S01]  /*1a000*/  @!P5 IMAD R13, R231, R17, RZ ;  /* 0x00000011e70dd224 */ /* 0x001fe200078e02ff */
[C---:B------:R-:W-:Y:S01]  /*1a010*/  ISETP.LT.OR P6, PT, R0.reuse, 0x9a, !P0 ;  /* 0x0000009a0000780c */ /* 0x040fe200047c1670 */
[----:B------:R-:W-:Y:S01]  /*1a020*/  @!P4 STG.E.U8 desc[UR36][R6.64+0x99], R21 ;  /* 0x000099150600c986 */ /* 0x000fe2000c101124 */
[----:B------:R-:W-:-:S03]  /*1a030*/  ISETP.LT.OR P4, PT, R0, 0xa1, !P1 ;  /* 0x000000a10000780c */ /* 0x000fc60004f81670 */
[----:B------:R0:W-:Y:S01]  /*1a040*/  @!P5 STG.E.U8 desc[UR36][R8.64+0x98], R13 ;  /* 0x0000980d0800d986 */ /* 0x0001e2000c101124 */
[----:B------:R-:W-:-:S07]  /*1a050*/  ISETP.LT.OR P5, PT, R0, 0xa2, !P1 ;  /* 0x000000a20000780c */ /* 0x000fce0004fa1670 */
[-C--:B-1----:R-:W-:Y:S02]  /*1a060*/  @!P6 IMAD R15, R230, R17.reuse, RZ ;  /* 0x00000011e60fe224 */ /* 0x082fe400078e02ff */
[----:B------:R-:W-:-:S04]  /*1a070*/  @!P4 IMAD R23, R229, R17, RZ ;  /* 0x00000011e517c224 */ /* 0x000fc800078e02ff */
[----:B--2---:R-:W-:Y:S01]  /*1a080*/  @!P5 IMAD R3, R228, R17, RZ ;  /* 0x00000011e403d224 */ /* 0x004fe200078e02ff */
[----:B------:R1:W-:Y:S01]  /*1a090*/  @!P6 STG.E.U8 desc[UR36][R8.64+0x99], R15 ;  /* 0x0000990f0800e986 */ /* 0x0003e2000c101124 */
[----:B------:R-:W-:-:S03]  /*1a0a0*/  ISETP.LT.OR P6, PT, R0, 0xa1, !P0 ;  /* 0x000000a10000780c */ /* 0x000fc600047c1670 */
[----:B------:R-:W-:Y:S01]  /*1a0b0*/  @!P4 STG.E.U8 desc[UR36][R6.64+0xa0], R23 ;  /* 0x0000a0170600c986 */ /* 0x000fe2000c101124 */
[----:B------:R-:W-:-:S03]  /*1a0c0*/  ISETP.LT.OR P4, PT, R0, 0xa2, !P0 ;  /* 0x000000a20000780c */ /* 0x000fc60004781670 */
[----:B------:R2:W-:Y:S01]  /*1a0d0*/  @!P5 STG.E.U8 desc[UR36][R6.64+0xa1], R3 ;  /* 0x0000a1030600d986 */ /* 0x0005e2000c101124 */
[----:B------:R-:W-:-:S05]  /*1a0e0*/  ISETP.LT.OR P5, PT, R0, 0xa9, !P1 ;  /* 0x000000a90000780c */ /* 0x000fca0004fa1670 */
[----:B0-----:R-:W-:-:S04]  /*1a0f0*/  @!P6 IMAD R13, R227, R17, RZ ;  /* 0x00000011e30de224 */ /* 0x001fc800078e02ff */
[-C--:B------:R-:W-:Y:S01]  /*1a100*/  @!P4 IMAD R21, R226, R17.reuse, RZ ;  /* 0x00000011e215c224 */ /* 0x080fe200078e02ff */
[----:B------:R0:W-:Y:S03]  /*1a110*/  @!P6 STG.E.U8 desc[UR36][R8.64+0xa0], R13 ;  /* 0x0000a00d0800e986 */ /* 0x0001e6000c101124 */
[----:B-1----:R-:W-:Y:S01]  /*1a120*/  @!P5 IMAD R15, R225, R17, RZ ;  /* 0x00000011e10fd224 */ /* 0x002fe200078e02ff */
[C---:B------:R-:W-:Y:S01]  /*1a130*/  ISETP.LT.OR P6, PT, R0.reuse, 0xaa, !P1 ;  /* 0x000000aa0000780c */ /* 0x040fe20004fc1670 */
[----:B------:R-:W-:Y:S01]  /*1a140*/  @!P4 STG.E.U8 desc[UR36][R8.64+0xa1], R21 ;  /* 0x0000a1150800c986 */ /* 0x000fe2000c101124 */
[----:B------:R-:W-:-:S03]  /*1a150*/  ISETP.LT.OR P4, PT, R0, 0xa9, !P0 ;  /* 0x000000a90000780c */ /* 0x000fc60004781670 */
[----:B------:R1:W-:Y:S01]  /*1a160*/  @!P5 STG.E.U8 desc[UR36][R6.64+0xa8], R15 ;  /* 0x0000a80f0600d986 */ /* 0x0003e2000c101124 */
[----:B------:R-:W-:-:S07]  /*1a170*/  ISETP.LT.OR P5, PT, R0, 0xaa, !P0 ;  /* 0x000000aa0000780c */ /* 0x000fce00047a1670 */
[-C--:B--2---:R-:W-:Y:S02]  /*1a180*/  @!P6 IMAD R3, R224, R17.reuse, RZ ;  /* 0x00000011e003e224 */ /* 0x084fe400078e02ff */
[----:B------:R-:W-:-:S04]  /*1a190*/  @!P4 IMAD R23, R223, R17, RZ ;  /* 0x00000011df17c224 */ /* 0x000fc800078e02ff */
[----:B0-----:R-:W-:Y:S01]  /*1a1a0*/  @!P5 IMAD R13, R221, R17, RZ ;  /* 0x00000011dd0dd224 */ /* 0x001fe200078e02ff */
[----:B------:R0:W-:Y:S01]  /*1a1b0*/  @!P6 STG.E.U8 desc[UR36][R6.64+0xa9], R3 ;  /* 0x0000a9030600e986 */ /* 0x0001e2000c101124 */
[----:B------:R-:W-:-:S03]  /*1a1c0*/  ISETP.LT.OR P6, PT, R0, 0xb1, !P1 ;  /* 0x000000b10000780c */ /* 0x000fc60004fc1670 */
[----:B------:R-:W-:Y:S01]  /*1a1d0*/  @!P4 STG.E.U8 desc[UR36][R8.64+0xa8], R23 ;  /* 0x0000a8170800c986 */ /* 0x000fe2000c101124 */
[----:B------:R-:W-:-:S03]  /*1a1e0*/  ISETP.LT.OR P4, PT, R0, 0xb2, !P1 ;  /* 0x000000b20000780c */ /* 0x000fc60004f81670 */
[----:B------:R2:W-:Y:S01]  /*1a1f0*/  @!P5 STG.E.U8 desc[UR36][R8.64+0xa9], R13 ;  /* 0x0000a90d0800d986 */ /* 0x0005e2000c101124 */
[----:B------:R-:W-:-:S05]  /*1a200*/  ISETP.LT.OR P5, PT, R0, 0xb1, !P0 ;  /* 0x000000b10000780c */ /* 0x000fca00047a1670 */
[----:B-1----:R-:W-:-:S04]  /*1a210*/  @!P6 IMAD R15, R220, R17, RZ ;  /* 0x00000011dc0fe224 */ /* 0x002fc800078e02ff */
        /* <DEDUP_REMOVED lines=8> */
[-C--:B--2---:R-:W-:Y:S02]  /*1a2a0*/  @!P6 IMAD R13, R217, R17.reuse, RZ ;  /* 0x00000011d90de224 */ /* 0x084fe400078e02ff */
        /* <DEDUP_REMOVED lines=17> */
[-C--:B------:R-:W-:Y:S02]  /*1a3c0*/  @!P6 IMAD R121, R121, R17.reuse, RZ ;  /* 0x000000117979e224 */ /* 0x080fe400078e02ff */
[----:B--2---:R-:W-:-:S04]  /*1a3d0*/  @!P4 IMAD R15, R122, R17, RZ ;  /* 0x000000117a0fc224 */ /* 0x004fc800078e02ff */
[----:B------:R-:W-:Y:S01]  /*1a3e0*/  @!P5 IMAD R123, R123, R17, RZ ;  /* 0x000000117b7bd224 */ /* 0x000fe200078e02ff */
[----:B------:R-:W-:Y:S01]  /*1a3f0*/  @!P6 STG.E.U8 desc[UR36][R4.64+0xc1], R121 ;  /* 0x0000c1790400e986 */ /* 0x000fe2000c101124 */
[----:B------:R-:W-:-:S03]  /*1a400*/  ISETP.LT.OR P6, PT, R0, 0xc9, !P2 ;  /* 0x000000c90000780c */ /* 0x000fc600057c1670 */
[----:B------:R2:W-:Y:S01]  /*1a410*/  @!P4 STG.E.U8 desc[UR36][R10.64+0xc0], R15 ;  /* 0x0000c00f0a00c986 */ /* 0x0005e2000c101124 */
[----:B------:R-:W-:-:S03]  /*1a420*/  ISETP.LT.OR P4, PT, R0, 0xca, !P2 ;  /* 0x000000ca0000780c */ /* 0x000fc60005781670 */
[----:B------:R-:W-:Y:S01]  /*1a430*/  @!P5 STG.E.U8 desc[UR36][R10.64+0xc1], R123 ;  /* 0x0000c17b0a00d986 */ /* 0x000fe2000c101124 */
        /* <DEDUP_REMOVED lines=259> */
[C---:B------:R-:W-:Y:S02]  /*1b470*/  ISETP.LT.OR P4, PT, R0.reuse, 0x179, !P2 ;  /* 0x000001790000780c */ /* 0x040fe40005781670 */
[C---:B------:R-:W-:Y:S01]  /*1b480*/  ISETP.LT.OR P2, PT, R0.reuse, 0x17a, !P2 ;  /* 0x0000017a0000780c */ /* 0x040fe20005741670 */
[----:B------:R1:W-:Y:S01]  /*1b490*/  @!P5 STG.E.U8 desc[UR36][R10.64+0x170], R13 ;  /* 0x0001700d0a00d986 */ /* 0x0003e2000c101124 */
[----:B------:R-:W-:-:S02]  /*1b4a0*/  ISETP.LT.OR P5, PT, R0, 0x179, !P3 ;  /* 0x000001790000780c */ /* 0x000fc40005fa1670 */
[----:B------:R-:W-:-:S05]  /*1b4b0*/  ISETP.LT.OR P3, PT, R0, 0x17a, !P3 ;  /* 0x0000017a0000780c */ /* 0x000fca0005f61670 */
[-C--:B------:R-:W-:Y:S02]  /*1b4c0*/  @!P6 IMAD R211, R211, R17.reuse, RZ ;  /* 0x00000011d3d3e224 */ /* 0x080fe400078e02ff */
[-C--:B--2---:R-:W-:Y:S02]  /*1b4d0*/  @!P4 IMAD R15, R212, R17.reuse, RZ ;  /* 0x00000011d40fc224 */ /* 0x084fe400078e02ff */
[-C--:B------:R-:W-:Y:S02]  /*1b4e0*/  @!P2 IMAD R213, R213, R17.reuse, RZ ;  /* 0x00000011d5d5a224 */ /* 0x080fe400078e02ff */
[----:B0-----:R-:W-:Y:S01]  /*1b4f0*/  @!P5 IMAD R3, R214, R17, RZ ;  /* 0x00000011d603d224 */ /* 0x001fe200078e02ff */
[----:B------:R-:W-:Y:S01]  /*1b500*/  @!P6 STG.E.U8 desc[UR36][R10.64+0x171], R211 ;  /* 0x000171d30a00e986 */ /* 0x000fe2000c101124 */
[----:B------:R-:W-:-:S03]  /*1b510*/  ISETP.LT.OR P6, PT, R0, 0xc1, !P1 ;  /* 0x000000c10000780c */ /* 0x000fc60004fc1670 */
[----:B------:R-:W-:Y:S01]  /*1b520*/  @!P4 STG.E.U8 desc[UR36][R4.64+0x178], R15 ;  /* 0x0001780f0400c986 */ /* 0x000fe2000c101124 */
[----:B------:R-:W-:-:S03]  /*1b530*/  ISETP.LT.OR P4, PT, R0, 0xc2, !P1 ;  /* 0x000000c20000780c */ /* 0x000fc60004f81670 */
[----:B------:R-:W-:Y:S01]  /*1b540*/  @!P2 STG.E.U8 desc[UR36][R4.64+0x179], R213 ;  /* 0x000179d50400a986 */ /* 0x000fe2000c101124 */
[----:B------:R-:W-:-:S03]  /*1b550*/  ISETP.LT.OR P2, PT, R0, 0xc1, !P0 ;  /* 0x000000c10000780c */ /* 0x000fc60004741670 */
[----:B------:R0:W-:Y:S01]  /*1b560*/  @!P5 STG.E.U8 desc[UR36][R10.64+0x178], R3 ;  /* 0x000178030a00d986 */ /* 0x0001e2000c101124 */
[----:B------:R-:W-:Y:S01]  /*1b570*/  ISETP.LT.OR P5, PT, R0, 0xc2, !P0 ;  /* 0x000000c20000780c */ /* 0x000fe200047a1670 */
[-C--:B------:R-:W-:Y:S02]  /*1b580*/  @!P3 IMAD R215, R215, R17.reuse, RZ ;  /* 0x00000011d7d7b224 */ /* 0x080fe400078e02ff */
[-C--:B-1----:R-:W-:Y:S02]  /*1b590*/  @!P6 IMAD R13, R24, R17.reuse, RZ ;  /* 0x00000011180de224 */ /* 0x082fe400078e02ff */
[-C--:B------:R-:W-:Y:S01]  /*1b5a0*/  @!P4 IMAD R25, R25, R17.reuse, RZ ;  /* 0x000000111919c224 */ /* 0x080fe200078e02ff */
[----:B------:R1:W-:Y:S01]  /*1b5b0*/  @!P3 STG.E.U8 desc[UR36][R10.64+0x179], R215 ;  /* 0x000179d70a00b986 */ /* 0x0003e2000c101124 */
[----:B------:R-:W-:Y:S02]  /*1b5c0*/  ISETP.LT.OR P3, PT, R0, 0xca, !P1 ;  /* 0x000000ca0000780c */ /* 0x000fe40004f61670 */
[----:B0-----:R-:W-:-:S04]  /*1b5d0*/  @!P2 IMAD R3, R26, R17, RZ ;  /* 0x000000111a03a224 */ /* 0x001fc800078e02ff */
[----:B------:R-:W-:Y:S01]  /*1b5e0*/  @!P5 IMAD R27, R27, R17, RZ ;  /* 0x000000111b1bd224 */ /* 0x000fe200078e02ff */
[----:B------:R-:W-:Y:S01]  /*1b5f0*/  @!P6 STG.E.U8 desc[UR36][R6.64+0xc0], R13 ;  /* 0x0000c00d0600e986 */ /* 0x000fe2000c101124 */
[----:B------:R-:W-:-:S03]  /*1b600*/  ISETP.LT.OR P6, PT, R0, 0xc9, !P1 ;  /* 0x000000c90000780c */ /* 0x000fc60004fc1670 */
[----:B------:R-:W-:Y:S01]  /*1b610*/  @!P4 STG.E.U8 desc[UR36][R6.64+0xc1], R25 ;  /* 0x0000c1190600c986 */ /* 0x000fe2000c101124 */
[----:B------:R-:W-:-:S03]  /*1b620*/  ISETP.LT.OR P4, PT, R0, 0xc9, !P0 ;  /* 0x000000c90000780c */ /* 0x000fc60004781670 */
[----:B------:R0:W-:Y:S01]  /*1b630*/  @!P2 STG.E.U8 desc[UR36][R8.64+0xc0], R3 ;  /* 0x0000c0030800a986 */ /* 0x0001e2000c101124 */
[----:B------:R-:W-:-:S03]  /*1b640*/  ISETP.LT.OR P2, PT, R0, 0xca, !P0 ;  /* 0x000000ca0000780c */ /* 0x000fc60004741670 */
[----:B------:R-:W-:Y:S01]  /*1b650*/  @!P5 STG.E.U8 desc[UR36][R8.64+0xc1], R27 ;  /* 0x0000c11b0800d986 */ /* 0x000fe2000c101124 */
[----:B------:R-:W-:Y:S01]  /*1b660*/  ISETP.LT.OR P5, PT, R0, 0xd1, !P1 ;  /* 0x000000d10000780c */ /* 0x000fe20004fa1670 */
[-C--:B------:R-:W-:Y:S02]  /*1b670*/  @!P3 IMAD R29, R29, R17.reuse, RZ ;  /* 0x000000111d1db224 */ /* 0x080fe400078e02ff */
[-C--:B------:R-:W-:Y:S02]  /*1b680*/  @!P6 IMAD R5, R28, R17.reuse, RZ ;  /* 0x000000111c05e224 */ /* 0x080fe400078e02ff */
[-C--:B-1----:R-:W-:Y:S01]  /*1b690*/  @!P4 IMAD R11, R30, R17.reuse, RZ ;  /* 0x000000111e0bc224 */ /* 0x082fe200078e02ff */
[----:B------:R-:W-:Y:S03]  /*1b6a0*/  @!P3 STG.E.U8 desc[UR36][R6.64+0xc9], R29 ;  /* 0x0000c91d0600b986 */ /* 0x000fe6000c101124 */
[----:B------:R-:W-:Y:S01]  /*1b6b0*/  @!P2 IMAD R31, R31, R17, RZ ;  /* 0x000000111f1fa224 */ /* 0x000fe200078e02ff */
[----:B------:R1:W-:Y:S01]  /*1b6c0*/  @!P6 STG.E.U8 desc[UR36][R6.64+0xc8], R5 ;  /* 0x0000c8050600e986 */ /* 0x0003e2000c101124 */
[----:B------:R-:W-:-:S02]  /*1b6d0*/  ISETP.LT.OR P3, PT, R0, 0xd2, !P1 ;  /* 0x000000d20000780c */ /* 0x000fc40004f61670 */
[----:B0-----:R-:W-:Y:S01]  /*1b6e0*/  @!P5 IMAD R3, R32, R17, RZ ;  /* 0x000000112003d224 */ /* 0x001fe200078e02ff */
[C---:B------:R-:W-:Y:S01]  /*1b6f0*/  ISETP.LT.OR P6, PT, R0.reuse, 0xd1, !P0 ;  /* 0x000000d10000780c */ /* 0x040fe200047c1670 */
        /* <DEDUP_REMOVED lines=9> */
[----:B------:R-:W-:Y:S01]  /*1b790*/  @!P3 STG.E.U8 desc[UR36][R6.64+0xd1], R33 ;  /* 0x0000d1210600b986 */ /* 0x000fe2000c101124 */
[----:B------:R-:W-:Y:S02]  /*1b7a0*/  ISETP.LT.OR P3, PT, R0, 0xda, !P0 ;  /* 0x000000da0000780c */ /* 0x000fe40004761670 */
[----:B0-----:R-:W-:-:S04]  /*1b7b0*/  @!P2 IMAD R3, R36, R17, RZ ;  /* 0x000000112403a224 */ /* 0x001fc800078e02ff */
[----:B------:R-:W-:Y:S01]  /*1b7c0*/  @!P5 IMAD R37, R37, R17, RZ ;  /* 0x000000112525d224 */ /* 0x000fe200078e02ff */
[----:B------:R0:W-:Y:S01]  /*1b7d0*/  @!P6 STG.E.U8 desc[UR36][R8.64+0xd0], R5 ;  /* 0x0000d0050800e986 */ /* 0x0001e2000c101124 */
        /* <DEDUP_REMOVED lines=8> */
[-C--:B0-----:R-:W-:Y:S02]  /*1b860*/  @!P6 IMAD R5, R38, R17.reuse, RZ ;  /* 0x000000112605e224 */ /* 0x081fe400078e02ff */
[-C--:B------:R-:W-:Y:S01]  /*1b870*/  @!P4 IMAD R11, R40, R17.reuse, RZ ;  /* 0x00000011280bc224 */ /* 0x080fe200078e02ff */
[----:B------:R-:W-:Y:S03]  /*1b880*/  @!P3 STG.E.U8 desc[UR36][R8.64+0xd9], R39 ;  /* 0x0000d9270800b986 */ /* 0x000fe6000c101124 */
[----:B------:R-:W-:Y:S01]  /*1b890*/  @!P2 IMAD R41, R41, R17, RZ ;  /* 0x000000112929a224 */ /* 0x000fe200078e02ff */
[----:B------:R0:W-:Y:S01]  /*1b8a0*/  @!P6 STG.E.U8 desc[UR36][R8.64+0xd8], R5 ;  /* 0x0000d8050800e986 */ /* 0x0001e2000c101124 */
[----:B------:R-:W-:-:S02]  /*1b8b0*/  ISETP.LT.OR P3, PT, R0, 0xe2, !P0 ;  /* 0x000000e20000780c */ /* 0x000fc40004761670 */
[----:B-1----:R-:W-:Y:S01]  /*1b8c0*/  @!P5 IMAD R3, R42, R17, RZ ;  /* 0x000000112a03d224 */ /* 0x002fe200078e02ff */
        /* <DEDUP_REMOVED lines=8> */
[-C--:B0-----:R-:W-:Y:S02]  /*1b950*/  @!P6 IMAD R5, R44, R17.reuse, RZ ;  /* 0x000000112c05e224 */ /* 0x081fe400078e02ff */
[-C--:B------:R-:W-:Y:S01]  /*1b960*/  @!P4 IMAD R45, R45, R17.reuse, RZ ;  /* 0x000000112d2dc224 */ /* 0x080fe200078e02ff */
[----:B------:R-:W-:Y:S01]  /*1b970*/  @!P3 STG.E.U8 desc[UR36][R8.64+0xe1], R43 ;  /* 0x0000e12b0800b986 */ /* 0x000fe2000c101124 */
[----:B------:R-:W-:Y:S02]  /*1b980*/  ISETP.LT.OR P3, PT, R0, 0xf2, !P1 ;  /* 0x000000f20000780c */ /* 0x000fe40004f61670 */
[----:B-1----:R-:W-:-:S04]  /*1b990*/  @!P2 IMAD R3, R46, R17, RZ ;  /* 0x000000112e03a224 */ /* 0x002fc800078e02ff */
        /* <DEDUP_REMOVED lines=69> */
[-C--:B0-----:R-:W-:Y:S02]  /*1bdf0*/  @!P6 IMAD R5, R68, R17.reuse, RZ ;  /* 0x000000114405e224 */ /* 0x081fe400078e02ff */
[-C--:B------:R-:W-:Y:S02]  /*1be00*/  @!P3 IMAD R69, R69, R17.reuse, RZ ;  /* 0x000000114545b224 */ /* 0x080fe400078e02ff */
[-C--:B------:R-:W-:Y:S01]  /*1be10*/  @!P4 IMAD R11, R70, R17.reuse, RZ ;  /* 0x00000011460bc224 */ /* 0x080fe200078e02ff */
[----:B------:R0:W-:Y:S03]  /*1be20*/  @!P6 STG.E.U8 desc[UR36][R6.64+0x118], R5 ;  /* 0x000118050600e986 */ /* 0x0001e6000c101124 */
[-C--:B------:R-:W-:Y:S01]  /*1be30*/  @!P2 IMAD R71, R71, R17.reuse, RZ ;  /* 0x000000114747a224 */ /* 0x080fe200078e02ff */
[----:B------:R-:W-:Y:S03]  /*1be40*/  @!P3 STG.E.U8 desc[UR36][R6.64+0x119], R69 ;  /* 0x000119450600b986 */ /* 0x000fe6000c101124 */
[----:B-1----:R-:W-:Y:S01]  /*1be50*/  @!P5 IMAD R3, R72, R17, RZ ;  /* 0x000000114803d224 */ /* 0x002fe200078e02ff */
[C---:B------:R-:W-:Y:S01]  /*1be60*/  ISETP.LT.OR P3, PT, R0.reuse, 0x122, !P1 ;  /* 0x000001220000780c */ /* 0x040fe20004f61670 */
[----:B------:R-:W-:Y:S01]  /*1be70*/  @!P4 STG.E.U8 desc[UR36][R8.64+0x118], R11 ;  /* 0x0001180b0800c986 */ /* 0x000fe2000c101124 */
[----:B------:R-:W-:-:S02]  /*1be80*/  ISETP.LT.OR P6, PT, R0, 0x121, !P0 ;  /* 0x000001210000780c */ /* 0x000fc400047c1670 */
[C---:B------:R-:W-:Y:S01]  /*1be90*/  ISETP.LT.OR P4, PT, R0.reuse, 0x122, !P0 ;  /* 0x000001220000780c */ /* 0x040fe20004781670 */
[----:B------:R-:W-:Y:S01]  /*1bea0*/  @!P2 STG.E.U8 desc[UR36][R8.64+0x119], R71 ;  /* 0x000119470800a986 */ /* 0x000fe2000c101124 */
[----:B------:R-:W-:-:S03]  /*1beb0*/  ISETP.LT.OR P2, PT, R0, 0x129, !P1 ;  /* 0x000001290000780c */ /* 0x000fc60004f41670 */
[----:B------:R1:W-:Y:S01]  /*1bec0*/  @!P5 STG.E.U8 desc[UR36][R6.64+0x120], R3 ;  /* 0x000120030600d986 */ /* 0x0003e2000c101124 */
[----:B------:R-:W-:-:S03]  /*1bed0*/  ISETP.LT.OR P5, PT, R0, 0x12a, !P1 ;  /* 0x0000012a0000780c */ /* 0x000fc60004fa1670 */
[-C--:B------:R-:W-:Y:S02]  /*1bee0*/  @!P3 IMAD R73, R73, R17.reuse, RZ ;  /* 0x000000114949b224 */ /* 0x080fe400078e02ff */
[-C--:B0-----:R-:W-:Y:S02]  /*1bef0*/  @!P6 IMAD R5, R74, R17.reuse, RZ ;  /* 0x000000114a05e224 */ /* 0x081fe400078e02ff */
[-C--:B------:R-:W-:Y:S01]  /*1bf00*/  @!P4 IMAD R75, R75, R17.reuse, RZ ;  /* 0x000000114b4bc224 */ /* 0x080fe200078e02ff */
[----:B------:R-:W-:Y:S01]  /*1bf10*/  @!P3 STG.E.U8 desc[UR36][R6.64+0x121], R73 ;  /* 0x000121490600b986 */ /* 0x000fe2000c101124 */
[----:B-1----:R-:W-:-:S04]  /*1bf20*/  @!P2 IMAD R3, R76, R17, RZ ;  /* 0x000000114c03a224 */ /* 0x002fc800078e02ff */
[----:B------:R-:W-:Y:S01]  /*1bf30*/  @!P5 IMAD R77, R77, R17, RZ ;  /* 0x000000114d4dd224 */ /* 0x000fe200078e02ff */
[----:B------:R0:W-:Y:S01]  /*1bf40*/  @!P6 STG.E.U8 desc[UR36][R8.64+0x120], R5 ;  /* 0x000120050800e986 */ /* 0x0001e2000c101124 */
[C---:B------:R-:W-:Y:S02]  /*1bf50*/  ISETP.LT.OR P3, PT, R0.reuse, 0x12a, !P0 ;  /* 0x0000012a0000780c */ /* 0x040fe40004761670 */
[C---:B------:R-:W-:Y:S01]  /*1bf60*/  ISETP.LT.OR P6, PT, R0.reuse, 0x129, !P0 ;  /* 0x000001290000780c */ /* 0x040fe200047c1670 */
        /* <DEDUP_REMOVED lines=10> */
[-C--:B------:R-:W-:Y:S01]  /*1c010*/  @!P2 IMAD R81, R81, R17.reuse, RZ ;  /* 0x000000115151a224 */ /* 0x080fe200078e02ff */
[----:B------:R0:W-:Y:S03]  /*1c020*/  @!P6 STG.E.U8 desc[UR36][R8.64+0x128], R5 ;  /* 0x000128050800e986 */ /* 0x0001e6000c101124 */
        /* <DEDUP_REMOVED lines=10> */
[-C--:B------:R-:W-:Y:S02]  /*1c0d0*/  @!P6 IMAD R85, R85, R17.reuse, RZ ;  /* 0x000000115555e224 */ /* 0x080fe400078e02ff */
[-C--:B0-----:R-:W-:Y:S01]  /*1c0e0*/  @!P4 IMAD R5, R84, R17.reuse, RZ ;  /* 0x000000115405c224 */ /* 0x081fe200078e02ff */
[----:B------:R-:W-:Y:S01]  /*1c0f0*/  @!P3 STG.E.U8 desc[UR36][R8.64+0x131], R83 ;  /* 0x000131530800b986 */ /* 0x000fe2000c101124 */
[----:B------:R-:W-:Y:S01]  /*1c100*/  ISETP.LT.OR P3, PT, R0, 0x141, !P1 ;  /* 0x000001410000780c */ /* 0x000fe20004f61670 */
[----:B-1----:R-:W-:-:S03]  /*1c110*/  @!P2 IMAD R3, R86, R17, RZ ;  /* 0x000000115603a224 */ /* 0x002fc600078e02ff */
[----:B------:R-:W-:Y:S01]  /*1c120*/  @!P5 IMAD R87, R87, R17, RZ ;  /* 0x000000115757d224 */ /* 0x000fe200078e02ff */
[----:B------:R-:W-:Y:S01]  /*1c130*/  @!P6 STG.E.U8 desc[UR36][R6.64+0x139], R85 ;  /* 0x000139550600e986 */ /* 0x000fe2000c101124 */
[----:B------:R-:W-:-:S03]  /*1c140*/  ISETP.LT.OR P6, PT, R0, 0x142, !P1 ;  /* 0x000001420000780c */ /* 0x000fc60004fc1670 */
[----:B------:R0:W-:Y:S01]  /*1c150*/  @!P4 STG.E.U8 desc[UR36][R6.64+0x138], R5 ;  /* 0x000138050600c986 */ /* 0x0001e2000c101124 */
[----:B------:R-:W-:-:S03]  /*1c160*/  ISETP.LT.OR P4, PT, R0, 0x141, !P0 ;  /* 0x000001410000780c */ /* 0x000fc60004781670 */
[----:B------:R-:W-:Y:S01]  /*1c170*/  @!P5 STG.E.U8 desc[UR36][R8.64+0x139], R87 ;  /* 0x000139570800d986 */ /* 0x000fe2000c101124 */
[----:B------:R-:W-:-:S03]  /*1c180*/  ISETP.LT.OR P5, PT, R0, 0x142, !P0 ;  /* 0x000001420000780c */ /* 0x000fc600047a1670 */
[----:B------:R1:W-:Y:S01]  /*1c190*/  @!P2 STG.E.U8 desc[UR36][R8.64+0x138], R3 ;  /* 0x000138030800a986 */ /* 0x0003e2000c101124 */
[----:B------:R-:W-:Y:S01]  /*1c1a0*/  ISETP.LT.OR P2, PT, R0, 0x149, !P1 ;  /* 0x000001490000780c */ /* 0x000fe20004f41670 */
[-C--:B------:R-:W-:Y:S02]  /*1c1b0*/  @!P3 IMAD R11, R88, R17.reuse, RZ ;  /* 0x00000011580bb224 */ /* 0x080fe400078e02ff */
[-C--:B------:R-:W-:Y:S02]  /*1c1c0*/  @!P6 IMAD R89, R89, R17.reuse, RZ ;  /* 0x000000115959e224 */ /* 0x080fe400078e02ff */
[-C--:B0-----:R-:W-:Y:S01]  /*1c1d0*/  @!P4 IMAD R5, R90, R17.reuse, RZ ;  /* 0x000000115a05c224 */ /* 0x081fe200078e02ff */
[----:B------:R0:W-:Y:S03]  /*1c1e0*/  @!P3 STG.E.U8 desc[UR36][R6.64+0x140], R11 ;  /* 0x0001400b0600b986 */ /* 0x0001e6000c101124 */
[-C--:B------:R-:W-:Y:S01]  /*1c1f0*/  @!P5 IMAD R91, R91, R17.reuse, RZ ;  /* 0x000000115b5bd224 */ /* 0x080fe200078e02ff */
[----:B------:R-:W-:Y:S01]  /*1c200*/  ISETP.LT.OR P3, PT, R0, 0x14a, !P1 ;  /* 0x0000014a0000780c */ /* 0x000fe20004f61670 */
[----:B------:R-:W-:Y:S02]  /*1c210*/  @!P6 STG.E.U8 desc[UR36][R6.64+0x141], R89 ;  /* 0x000141590600e986 */ /* 0x000fe4000c101124 */
[----:B-1----:R-:W-:Y:S01]  /*1c220*/  @!P2 IMAD R3, R92, R17, RZ ;  /* 0x000000115c03a224 */ /* 0x002fe200078e02ff */
[C---:B------:R-:W-:Y:S01]  /*1c230*/  ISETP.LT.OR P6, PT, R0.reuse, 0x149, !P0 ;  /* 0x000001490000780c */ /* 0x040fe200047c1670 */
[----:B------:R1:W-:Y:S01]  /*1c240*/  @!P4 STG.E.U8 desc[UR36][R8.64+0x140], R5 ;  /* 0x000140050800c986 */ /* 0x0003e2000c101124 */
        /* <DEDUP_REMOVED lines=8> */
[----:B------:R-:W-:Y:S03]  /*1c2d0*/  @!P3 STG.E.U8 desc[UR36][R6.64+0x149], R93 ;  /* 0x0001495d0600b986 */ /* 0x000fe6000c101124 */
[-C--:B-1----:R-:W-:Y:S01]  /*1c2e0*/  @!P5 IMAD R5, R96, R17.reuse, RZ ;  /* 0x000000116005d224 */ /* 0x082fe200078e02ff */
[----:B------:R0:W-:Y:S03]  /*1c2f0*/  @!P6 STG.E.U8 desc[UR36][R8.64+0x148], R11 ;  /* 0x0001480b0800e986 */ /* 0x0001e6000c101124 */
[----:B------:R-:W-:Y:S01]  /*1c300*/  @!P2 IMAD R97, R97, R17, RZ ;  /* 0x000000116161a224 */ /* 0x000fe200078e02ff */
[C---:B------:R-:W-:Y:S01]  /*1c310*/  ISETP.LT.OR P3, PT, R0.reuse, 0x151, !P0 ;  /* 0x000001510000780c */ /* 0x040fe20004761670 */
[----:B------:R-:W-:Y:S01]  /*1c320*/  @!P4 STG.E.U8 desc[UR36][R8.64+0x149], R95 ;  /* 0x0001495f0800c986 */ /* 0x000fe2000c101124 */
[----:B------:R-:W-:-:S02]  /*1c330*/  ISETP.LT.OR P6, PT, R0, 0x152, !P0 ;  /* 0x000001520000780c */ /* 0x000fc400047c1670 */
[C---:B------:R-:W-:Y:S01]  /*1c340*/  ISETP.LT.OR P4, PT, R0.reuse, 0x159, !P1 ;  /* 0x000001590000780c */ /* 0x040fe20004f81670 */
[----:B------:R1:W-:Y:S01]  /*1c350*/  @!P5 STG.E.U8 desc[UR36][R6.64+0x150], R5 ;  /* 0x000150050600d986 */ /* 0x0003e2000c101124 */
[----:B------:R-:W-:-:S03]  /*1c360*/  ISETP.LT.OR P5, PT, R0, 0x15a, !P1 ;  /* 0x0000015a0000780c */ /* 0x000fc60004fa1670 */
[----:B------:R-:W-:Y:S01]  /*1c370*/  @!P2 STG.E.U8 desc[UR36][R6.64+0x151], R97 ;  /* 0x000151610600a986 */ /* 0x000fe2000c101124 */
[----:B------:R-:W-:-:S03]  /*1c380*/  ISETP.LT.OR P2, PT, R0, 0x159, !P0 ;  /* 0x000001590000780c */ /* 0x000fc60004741670 */
[-C--:B--2---:R-:W-:Y:S02]  /*1c390*/  @!P3 IMAD R3, R98, R17.reuse, RZ ;  /* 0x000000116203b224 */ /* 0x084fe400078e02ff */
[-C--:B------:R-:W-:Y:S02]  /*1c3a0*/  @!P6 IMAD R99, R99, R17.reuse, RZ ;  /* 0x000000116363e224 */ /* 0x080fe400078e02ff */
[-C--:B0-----:R-:W-:Y:S02]  /*1c3b0*/  @!P4 IMAD R11, R100, R17.reuse, RZ ;  /* 0x00000011640bc224 */ /* 0x081fe400078e02ff */
[-C--:B------:R-:W-:Y:S01]  /*1c3c0*/  @!P5 IMAD R101, R101, R17.reuse, RZ ;  /* 0x000000116565d224 */ /* 0x080fe200078e02ff */
[----:B------:R0:W-:Y:S03]  /*1c3d0*/  @!P3 STG.E.U8 desc[UR36][R8.64+0x150], R3 ;  /* 0x000150030800b986 */ /* 0x0001e6000c101124 */
[----:B-1----:R-:W-:Y:S01]  /*1c3e0*/  @!P2 IMAD R5, R102, R17, RZ ;  /* 0x000000116605a224 */ /* 0x002fe200078e02ff */
[----:B------:R-:W-:Y:S01]  /*1c3f0*/  @!P6 STG.E.U8 desc[UR36][R8.64+0x151], R99 ;  /* 0x000151630800e986 */ /* 0x000fe2000c101124 */
[----:B------:R-:W-:-:S02]  /*1c400*/  ISETP.LT.OR P3, PT, R0, 0x15a, !P0 ;  /* 0x0000015a0000780c */ /* 0x000fc40004761670 */
[C---:B------:R-:W-:Y:S01]  /*1c410*/  ISETP.LT.OR P6, PT, R0.reuse, 0x161, !P1 ;  /* 0x000001610000780c */ /* 0x040fe20004fc1670 */
[----:B------:R1:W-:Y:S01]  /*1c420*/  @!P4 STG.E.U8 desc[UR36][R6.64+0x158], R11 ;  /* 0x0001580b0600c986 */ /* 0x0003e2000c101124 */
[----:B------:R-:W-:-:S03]  /*1c430*/  ISETP.LT.OR P4, PT, R0, 0x162, !P1 ;  /* 0x000001620000780c */ /* 0x000fc60004f81670 */
[----:B------:R-:W-:Y:S01]  /*1c440*/  @!P5 STG.E.U8 desc[UR36][R6.64+0x159], R101 ;  /* 0x000159650600d986 */ /* 0x000fe2000c101124 */
[----:B------:R-:W-:-:S03]  /*1c450*/  ISETP.LT.OR P5, PT, R0, 0x161, !P0 ;  /* 0x000001610000780c */ /* 0x000fc600047a1670 */
[----:B------:R-:W-:Y:S01]  /*1c460*/  @!P2 STG.E.U8 desc[UR36][R8.64+0x158], R5 ;  /* 0x000158050800a986 */ /* 0x000fe2000c101124 */
        /* <DEDUP_REMOVED lines=8> */
[----:B------:R-:W-:Y:S01]  /*1c4f0*/  @!P4 STG.E.U8 desc[UR36][R6.64+0x161], R105 ;  /* 0x000161690600c986 */ /* 0x000fe2000c101124 */
[----:B------:R-:W-:-:S02]  /*1c500*/  ISETP.LT.OR P3, PT, R0, 0x169, !P1 ;  /* 0x000001690000780c */ /* 0x000fc40004f61670 */
[C---:B------:R-:W-:Y:S01]  /*1c510*/  ISETP.LT.OR P4, PT, R0.reuse, 0x16a, !P1 ;  /* 0x0000016a0000780c */ /* 0x040fe20004f81670 */
[----:B------:R1:W-:Y:S01]  /*1c520*/  @!P5 STG.E.U8 desc[UR36][R8.64+0x160], R11 ;  /* 0x0001600b0800d986 */ /* 0x0003e2000c101124 */
[C---:B------:R-:W-:Y:S02]  /*1c530*/  ISETP.LT.OR P6, PT, R0.reuse, 0x169, !P0 ;  /* 0x000001690000780c */ /* 0x040fe400047c1670 */
[C---:B------:R-:W-:Y:S01]  /*1c540*/  ISETP.LT.OR P5, PT, R0.reuse, 0x16a, !P0 ;  /* 0x0000016a0000780c */ /* 0x040fe200047a1670 */
[----:B------:R-:W-:Y:S01]  /*1c550*/  @!P2 STG.E.U8 desc[UR36][R8.64+0x161], R107 ;  /* 0x0001616b0800a986 */ /* 0x000fe2000c101124 */
[----:B------:R-:W-:-:S05]  /*1c560*/  ISETP.LT.OR P2, PT, R0, 0x171, !P1 ;  /* 0x000001710000780c */ /* 0x000fca0004f41670 */
[-C--:B0-----:R-:W-:Y:S02]  /*1c570*/  @!P3 IMAD R3, R108, R17.reuse, RZ ;  /* 0x000000116c03b224 */ /* 0x081fe400078e02ff */
[-C--:B------:R-:W-:Y:S02]  /*1c580*/  @!P4 IMAD R109, R109, R17.reuse, RZ ;  /* 0x000000116d6dc224 */ /* 0x080fe400078e02ff */
[-C--:B------:R-:W-:Y:S02]  /*1c590*/  @!P6 IMAD R5, R110, R17.reuse, RZ ;  /* 0x000000116e05e224 */ /* 0x080fe400078e02ff */
[-C--:B------:R-:W-:Y:S02]  /*1c5a0*/  @!P5 IMAD R111, R111, R17.reuse, RZ ;  /* 0x000000116f6fd224 */ /* 0x080fe400078e02ff */
[----:B-1----:R-:W-:Y:S01]  /*1c5b0*/  @!P2 IMAD R11, R112, R17, RZ ;  /* 0x00000011700ba224 */ /* 0x002fe200078e02ff */
[----:B------:R-:W-:Y:S01]  /*1c5c0*/  @!P3 STG.E.U8 desc[UR36][R6.64+0x168], R3 ;  /* 0x000168030600b986 */ /* 0x000fe2000c101124 */
[----:B------:R-:W-:-:S03]  /*1c5d0*/  ISETP.LT.OR P3, PT, R0, 0x172, !P1 ;  /* 0x000001720000780c */ /* 0x000fc60004f61670 */
[----:B------:R-:W-:Y:S01]  /*1c5e0*/  @!P4 STG.E.U8 desc[UR36][R6.64+0x169], R109 ;  /* 0x0001696d0600c986 */ /* 0x000fe2000c101124 */
[----:B------:R-:W-:-:S03]  /*1c5f0*/  ISETP.LT.OR P4, PT, R0, 0x17a, !P1 ;  /* 0x0000017a0000780c */ /* 0x000fc60004f81670 */
[----:B------:R0:W-:Y:S01]  /*1c600*/  @!P6 STG.E.U8 desc[UR36][R8.64+0x168], R5 ;  /* 0x000168050800e986 */ /* 0x0001e2000c101124 */
[----:B------:R-:W-:-:S03]  /*1c610*/  ISETP.LT.OR P6, PT, R0, 0x172, !P0 ;  /* 0x000001720000780c */ /* 0x000fc600047c1670 */
[----:B------:R-:W-:Y:S01]  /*1c620*/  @!P5 STG.E.U8 desc[UR36][R8.64+0x169], R111 ;  /* 0x0001696f0800d986 */ /* 0x000fe2000c101124 */
[----:B------:R-:W-:-:S03]  /*1c630*/  ISETP.LT.OR P1, PT, R0, 0x179, !P1 ;  /* 0x000001790000780c */ /* 0x000fc60004f21670 */
[----:B------:R1:W-:Y:S01]  /*1c640*/  @!P2 STG.E.U8 desc[UR36][R6.64+0x170], R11 ;  /* 0x0001700b0600a986 */ /* 0x0003e2000c101124 */
[C---:B------:R-:W-:Y:S02]  /*1c650*/  ISETP.LT.OR P2, PT, R0.reuse, 0x171, !P0 ;  /* 0x000001710000780c */ /* 0x040fe40004741670 */
[C---:B------:R-:W-:Y:S02]  /*1c660*/  ISETP.LT.OR P5, PT, R0.reuse, 0x17a, !P0 ;  /* 0x0000017a0000780c */ /* 0x040fe400047a1670 */
[----:B------:R-:W-:Y:S01]  /*1c670*/  ISETP.LT.OR P0, PT, R0, 0x179, !P0 ;  /* 0x000001790000780c */ /* 0x000fe20004701670 */
[-C--:B------:R-:W-:Y:S02]  /*1c680*/  @!P3 IMAD R113, R113, R17.reuse, RZ ;  /* 0x000000117171b224 */ /* 0x080fe400078e02ff */
[-C--:B------:R-:W-:Y:S02]  /*1c690*/  @!P6 IMAD R115, R115, R17.reuse, RZ ;  /* 0x000000117373e224 */ /* 0x080fe400078e02ff */
[----:B------:R-:W-:-:S02]  /*1c6a0*/  @!P4 IMAD R117, R117, R17, RZ ;  /* 0x000000117575c224 */ /* 0x000fc400078e02ff */
[-C--:B0-----:R-:W-:Y:S02]  /*1c6b0*/  @!P1 IMAD R5, R116, R17.reuse, RZ ;  /* 0x0000001174059224 */ /* 0x081fe400078e02ff */
[-C--:B------:R-:W-:Y:S02]  /*1c6c0*/  @!P2 IMAD R3, R114, R17.reuse, RZ ;  /* 0x000000117203a224 */ /* 0x080fe400078e02ff */
[-C--:B------:R-:W-:Y:S02]  /*1c6d0*/  @!P5 IMAD R119, R119, R17.reuse, RZ ;  /* 0x000000117777d224 */ /* 0x080fe400078e02ff */
[----:B-1----:R-:W-:Y:S01]  /*1c6e0*/  @!P0 IMAD R11, R118, R17, RZ ;  /* 0x00000011760b8224 */ /* 0x002fe200078e02ff */
[----:B------:R0:W-:Y:S04]  /*1c6f0*/  @!P3 STG.E.U8 desc[UR36][R6.64+0x171], R113 ;  /* 0x000171710600b986 */ /* 0x0001e8000c101124 */
[----:B------:R0:W-:Y:S04]  /*1c700*/  @!P2 STG.E.U8 desc[UR36][R8.64+0x170], R3 ;  /* 0x000170030800a986 */ /* 0x0001e8000c101124 */
[----:B------:R0:W-:Y:S04]  /*1c710*/  @!P6 STG.E.U8 desc[UR36][R8.64+0x171], R115 ;  /* 0x000171730800e986 */ /* 0x0001e8000c101124 */
[----:B------:R0:W-:Y:S04]  /*1c720*/  @!P1 STG.E.U8 desc[UR36][R6.64+0x178], R5 ;  /* 0x0001780506009986 */ /* 0x0001e8000c101124 */
[----:B------:R0:W-:Y:S04]  /*1c730*/  @!P4 STG.E.U8 desc[UR36][R6.64+0x179], R117 ;  /* 0x000179750600c986 */ /* 0x0001e8000c101124 */
[----:B------:R0:W-:Y:S04]  /*1c740*/  @!P5 STG.E.U8 desc[UR36][R8.64+0x179], R119 ;  /* 0x000179770800d986 */ /* 0x0001e8000c101124 */
[----:B------:R0:W-:Y:S02]  /*1c750*/  @!P0 STG.E.U8 desc[UR36][R8.64+0x178], R11 ;  /* 0x0001780b08008986 */ /* 0x0001e4000c101124 */
.L_x_804:
[----:B------:R-:W-:Y:S05]  /*1c760*/  BSYNC B0 ;  /* 0x0000000000007941 */ /* 0x000fea0003800000 */
.L_x_34:
[----:B01----:R-:W5:Y:S04]  /*1c770*/  LDL.LU R3, [R1+0x304] ;  /* 0x0003040001037983 */ /* 0x003f680000300800 */
[----:B------:R-:W5:Y:S01]  /*1c780*/  LDL.LU R2, [R1+0x308] ;  /* 0x0003080001027983 */ /* 0x000f620000300800 */
[----:B------:R-:W-:Y:S01]  /*1c790*/  ULDC UR4, c[0x0][0xc] ;  /* 0x0000030000047ab9 */ /* 0x000fe20000000800 */
[----:B------:R-:W-:Y:S01]  /*1c7a0*/  ULDC UR5, c[0x0][0x10] ;  /* 0x0000040000057ab9 */ /* 0x000fe20000000800 */
[----:B--2-4-:R-:W5:Y:S01]  /*1c7b0*/  LDC R5, c[0x0][0x14] ;  /* 0x00000500ff057b82 */ /* 0x014f620000000800 */
[----:B------:R-:W-:Y:S01]  /*1c7c0*/  UIMAD.WIDE.U32 UR4, UR4, UR5, URZ ;  /* 0x00000005040472a5 */ /* 0x000fe2000f8e003f */
[----:B------:R-:W-:Y:S01]  /*1c7d0*/  PRMT R0, RZ, 0x7610, R0 ;  /* 0x00007610ff007816 */ /* 0x000fe20000000000 */
[----:B------:R-:W-:Y:S01]  /*1c7e0*/  UMOV UR42, 0xffffffff ;  /* 0xffffffff002a7882 */ /* 0x000fe20000000000 */
[----:B------:R-:W-:-:S03]  /*1c7f0*/  UMOV UR43, 0xffffffff ;  /* 0xffffffff002b7882 */ /* 0x000fc60000000000 */
[----:B-----5:R-:W-:-:S04]  /*1c800*/  IMAD.WIDE.U32 R2, R5, UR4, R2 ;  /* 0x0000000405027c25 */ /* 0x020fc8000f8e0002 */
[----:B------:R-:W-:Y:S01]  /*1c810*/  IMAD R5, R5, UR5, RZ ;  /* 0x0000000505057c24 */ /* 0x000fe2000f8e02ff */
[----:B------:R-:W-:Y:S01]  /*1c820*/  ULDC.64 UR4, c[0x0][0x650] ;  /* 0x0001940000047ab9 */ /* 0x000fe20000000a00 */
[----:B------:R-:W-:Y:S01]  /*1c830*/  IMAD.MOV.U32 R6, RZ, RZ, R2 ;  /* 0x000000ffff067224 */ /* 0x000fe200078e0002 */
[----:B------:R-:W-:Y:S02]  /*1c840*/  ISETP.GE.U32.AND P0, PT, R2, UR4, PT ;  /* 0x0000000402007c0c */ /* 0x000fe4000bf06070 */
[----:B------:R-:W-:-:S04]  /*1c850*/  IADD3 R4, R3, R5, RZ ;  /* 0x0000000503047210 */ /* 0x000fc80007ffe0ff */
[----:B------:R-:W-:Y:S01]  /*1c860*/  ISETP.GE.U32.AND.EX P0, PT, R4, UR5, PT, P0 ;  /* 0x0000000504007c0c */ /* 0x000fe2000bf06100 */
[----:B------:R0:W-:Y:S04]  /*1c870*/  STL [R1+0x304], R4 ;  /* 0x0003040401007387 */ /* 0x0001e80000100800 */
[----:B------:R0:W-:Y:S08]  /*1c880*/  STL [R1+0x308], R6 ;  /* 0x0003080601007387 */ /* 0x0001f00000100800 */
[----:B------:R-:W-:Y:S05]  /*1c890*/  @P0 BRA `(.L_x_805) ;  /* 0x0000000400880947 */ /* 0x000fea0003800000 */
[----:B------:R-:W1:Y:S01]  /*1c8a0*/  S2UR UR6, SR_CTAID.X ;  /* 0x00000000000679c3 */ /* 0x000e620000002500 */
[----:B------:R-:W-:Y:S01]  /*1c8b0*/  ULDC.64 UR12, c[0x0][0x628] ;  /* 0x00018a00000c7ab9 */ /* 0x000fe20000000a00 */
[----:B------:R-:W-:Y:S01]  /*1c8c0*/  ULDC UR4, c[0x0][0x150] ;  /* 0x0000540000047ab9 */ /* 0x000fe20000000800 */
[----:B------:R-:W-:Y:S01]  /*1c8d0*/  ISETP.NE.U32.AND P0, PT, RZ, UR12, PT ;  /* 0x0000000cff007c0c */ /* 0x000fe2000bf05070 */
[----:B------:R-:W-:Y:S01]  /*1c8e0*/  ULDC UR15, c[0x0][0x630] ;  /* 0x00018c00000f7ab9 */ /* 0x000fe20000000800 */
[----:B------:R-:W-:Y:S01]  /*1c8f0*/  R2UR UR16, R6 ;  /* 0x00000000061072ca */ /* 0x000fe200000e0000 */
[----:B------:R-:W-:Y:S01]  /*1c900*/  ULDC UR19, c[0x0][0x154] ;  /* 0x0000550000137ab9 */ /* 0x000fe20000000800 */
[----:B------:R-:W-:Y:S01]  /*1c910*/  ISETP.NE.AND.EX P0, PT, RZ, UR13, PT, P0 ;  /* 0x0000000dff007c0c */ /* 0x000fe2000bf05300 */
[----:B------:R-:W2:Y:S01]  /*1c920*/  S2UR UR18, SR_CTAID.Y ;  /* 0x00000000001279c3 */ /* 0x000ea20000002600 */
[----:B------:R-:W-:Y:S02]  /*1c930*/  R2UR UR17, R4 ;  /* 0x00000000041172ca */ /* 0x000fe400000e0000 */
[----:B------:R-:W-:-:S02]  /*1c940*/  R2UR UR10, R6 ;  /* 0x00000000060a72ca */ /* 0x000fc400000e0000 */
[----:B------:R-:W-:Y:S02]  /*1c950*/  R2UR UR11, R4 ;  /* 0x00000000040b72ca */ /* 0x000fe400000e0000 */
[----:B-1----:R-:W-:-:S05]  /*1c960*/  I2FP.F32.U32 R0, UR6 ;  /* 0x0000000600007c45 */ /* 0x002fca0008201000 */
[----:B------:R-:W-:-:S04]  /*1c970*/  FMUL R0, R0, UR4 ;  /* 0x0000000400007c20 */ /* 0x000fc80008400000 */
[----:B------:R1:W4:Y:S01]  /*1c980*/  F2I.U32.TRUNC.NTZ R2, R0 ;  /* 0x0000000000027305 */ /* 0x000322000020f000 */
[----:B--2---:R-:W-:Y:S05]  /*1c990*/  @!P0 BRA `(.L_x_806) ;  /* 0x0000000000308947 */ /* 0x004fea0003800000 */
        /* <DEDUP_REMOVED lines=12> */
.L_x_806:
[----:B------:R-:W-:Y:S01]  /*1ca60*/  USHF.R.U64 UR43, UR10, UR15, UR11 ;  /* 0x0000000f0a2b7299 */ /* 0x000fe2000800120b */
[----:B-1----:R-:W-:Y:S01]  /*1ca70*/  I2FP.F32.U32 R0, UR18 ;  /* 0x0000001200007c45 */ /* 0x002fe20008201000 */
[----:B------:R-:W-:Y:S02]  /*1ca80*/  USHF.R.U32.HI UR4, URZ, UR15, UR11 ;  /* 0x0000000f3f047299 */ /* 0x000fe4000801160b */
[----:B------:R-:W-:Y:S02]  /*1ca90*/  UIADD3 UR10, UP0, URZ, -UR43, URZ ;  /* 0x8000002b3f0a7290 */ /* 0x000fe4000ff1e03f */
[----:B------:R-:W-:Y:S01]  /*1caa0*/  FMUL R0, R0, UR19 ;  /* 0x0000001300007c20 */ /* 0x000fe20008400000 */
[----:B------:R-:W-:Y:S01]  /*1cab0*/  ULDC.64 UR12, c[0x0][0x620] ;  /* 0x00018800000c7ab9 */ /* 0x000fe20000000a00 */
[----:B------:R-:W-:Y:S01]  /*1cac0*/  UIADD3.X UR4, URZ, ~UR4, URZ, UP0, !UPT ;  /* 0x800000043f047290 */ /* 0x000fe200087fe43f */
[----:B------:R-:W-:Y:S01]  /*1cad0*/  UMOV UR8, UR16 ;  /* 0x0000001000087c82 */ /* 0x000fe20008000000 */
[----:B------:R-:W-:-:S02]  /*1cae0*/  UMOV UR9, UR17 ;  /* 0x0000001100097c82 */ /* 0x000fc40008000000 */
[----:B------:R-:W-:Y:S01]  /*1caf0*/  UIMAD UR4, UR4, UR12, URZ ;  /* 0x0000000c040472a4 */ /* 0x000fe2000f8e023f */
[----:B------:R-:W1:Y:S01]  /*1cb00*/  F2I.U32.TRUNC.NTZ R0, R0 ;  /* 0x0000000000007305 */ /* 0x000e62000020f000 */
[----:B------:R-:W-:Y:S01]  /*1cb10*/  UIMAD.WIDE.U32 UR8, UR10, UR12, UR8 ;  /* 0x0000000c0a0872a5 */ /* 0x000fe2000f8e0008 */
[----:B----4-:R-:W-:Y:S01]  /*1cb20*/  R2UR UR12, R2 ;  /* 0x00000000020c72ca */ /* 0x010fe200000e0000 */
[----:B------:R-:W-:Y:S01]  /*1cb30*/  UIMAD UR10, UR10, UR13, UR4 ;  /* 0x0000000d0a0a72a4 */ /* 0x000fe2000f8e0204 */
[----:B------:R-:W-:Y:S01]  /*1cb40*/  ULDC UR11, c[0x0][0x618] ;  /* 0x00018600000b7ab9 */ /* 0x000fe20000000800 */
[----:B------:R-:W-:Y:S02]  /*1cb50*/  ULDC UR21, c[0x0][0x658] ;  /* 0x0001960000157ab9 */ /* 0x000fe40000000800 */
[----:B------:R-:W-:Y:S01]  /*1cb60*/  UIADD3 UR9, UR9, UR10, URZ ;  /* 0x0000000a09097290 */ /* 0x000fe2000fffe03f */
[----:B------:R-:W-:Y:S01]  /*1cb70*/  UMOV UR15, 0xffffffff ;  /* 0xffffffff000f7882 */ /* 0x000fe20000000000 */
[----:B------:R-:W-:Y:S01]  /*1cb80*/  ULDC.64 UR4, c[0x0][0x640] ;  /* 0x0001900000047ab9 */ /* 0x000fe20000000a00 */
[----:B------:R-:W-:Y:S01]  /*1cb90*/  USHF.L.U32 UR15, UR15, UR21, URZ ;  /* 0x000000150f0f7299 */ /* 0x000fe2000800063f */
[----:B------:R-:W-:Y:S01]  /*1cba0*/  ISETP.NE.U32.AND P0, PT, RZ, UR4, PT ;  /* 0x00000004ff007c0c */ /* 0x000fe2000bf05070 */
[----:B------:R-:W-:-:S02]  /*1cbb0*/  USHF.R.U64 UR16, UR8, UR11, UR9 ;  /* 0x0000000b08107299 */ /* 0x000fc40008001209 */
[----:B------:R-:W-:Y:S01]  /*1cbc0*/  USHF.R.U32.HI UR8, URZ, UR11, UR9 ;  /* 0x0000000b3f087299 */ /* 0x000fe20008011609 */
[----:B-1----:R-:W-:Y:S01]  /*1cbd0*/  R2UR UR14, R0 ;  /* 0x00000000000e72ca */ /* 0x002fe200000e0000 */
[----:B------:R-:W-:Y:S01]  /*1cbe0*/  ULDC UR17, c[0x0][0x608] ;  /* 0x0001820000117ab9 */ /* 0x000fe20000000800 */
[----:B------:R-:W-:Y:S01]  /*1cbf0*/  ULOP3.LUT UR41, URZ, UR15, URZ, 0x33, !UPT ;  /* 0x0000000f3f297292 */ /* 0x000fe2000f8e333f */
[----:B------:R-:W-:Y:S01]  /*1cc00*/  ISETP.NE.AND.EX P0, PT, RZ, UR5, PT, P0 ;  /* 0x00000005ff007c0c */ /* 0x000fe2000bf05300 */
[----:B------:R-:W-:Y:S02]  /*1cc10*/  USHF.R.U64 UR15, UR16, UR17, UR8 ;  /* 0x00000011100f7299 */ /* 0x000fe40008001208 */
[----:B------:R-:W-:Y:S02]  /*1cc20*/  USHF.R.U32.HI UR8, URZ, UR17, UR8 ;  /* 0x000000113f087299 */ /* 0x000fe40008011608 */
[----:B------:R-:W-:Y:S02]  /*1cc30*/  UIADD3 UR12, -UR12, URZ, URZ ;  /* 0x0000003f0c0c7290 */ /* 0x000fe4000fffe13f */
[----:B------:R-:W-:Y:S01]  /*1cc40*/  USHF.R.U64 UR17, UR15, UR21, UR8 ;  /* 0x000000150f117299 */ /* 0x000fe20008001208 */
[----:B------:R-:W-:Y:S01]  /*1cc50*/  UMOV UR19, 0x1 ;  /* 0x0000000100137882 */ /* 0x000fe20000000000 */
[----:B------:R-:W-:Y:S01]  /*1cc60*/  ULDC UR13, c[0x0][0x144] ;  /* 0x00005100000d7ab9 */ /* 0x000fe20000000800 */
[----:B------:R-:W-:Y:S01]  /*1cc70*/  ULDC UR7, c[0x0][0x600] ;  /* 0x0001800000077ab9 */ /* 0x000fe20000000800 */
[----:B------:R-:W-:-:S02]  /*1cc80*/  USHF.L.U32 UR24, UR19, UR21, URZ ;  /* 0x0000001513187299 */ /* 0x000fc4000800063f */
[----:B------:R-:W-:Y:S02]  /*1cc90*/  USHF.R.U32.HI UR8, URZ, UR21, UR8 ;  /* 0x000000153f087299 */ /* 0x000fe40008011608 */
[----:B------:R-:W-:Y:S02]  /*1cca0*/  UIMAD UR21, UR13, UR12, UR6 ;  /* 0x0000000c0d1572a4 */ /* 0x000fe4000f8e0206 */
[----:B------:R-:W-:Y:S02]  /*1ccb0*/  UIADD3 UR20, UR7, -0x1, URZ ;  /* 0xffffffff07147890 */ /* 0x000fe4000fffe03f */
[----:B------:R-:W-:Y:S01]  /*1ccc0*/  UIADD3 UR19, -UR14, URZ, URZ ;  /* 0x0000003f0e137290 */ /* 0x000fe2000fffe13f */
[----:B------:R-:W-:Y:S01]  /*1ccd0*/  ULDC UR25, c[0x0][0x148] ;  /* 0x0000520000197ab9 */ /* 0x000fe20000000800 */
[----:B------:R-:W-:Y:S01]  /*1cce0*/  ULDC UR22, c[0x0][0x648] ;  /* 0x0001920000167ab9 */ /* 0x000fe20000000800 */
[----:B------:R-:W-:Y:S01]  /*1ccf0*/  ULDC UR23, c[0x0][0x638] ;  /* 0x00018e0000177ab9 */ /* 0x000fe20000000800 */
        /* <DEDUP_REMOVED lines=14> */
.L_x_807:
[----:B------:R-:W-:Y:S01]  /*1cde0*/  UISETP.NE.AND UP0, UPT, UR46, URZ, UPT ;  /* 0x0000003f2e00728c */ /* 0x000fe2000bf05270 */
[----:B------:R-:W-:Y:S01]  /*1cdf0*/  IMAD.MOV.U32 R0, RZ, RZ, 0x1 ;  /* 0x00000001ff007424 */ /* 0x000fe200078e00ff */
[----:B------:R-:W-:Y:S02]  /*1ce00*/  USHF.R.U64 UR4, UR6, UR22, UR8 ;  /* 0x0000001606047299 */ /* 0x000fe40008001208 */
[----:B------:R-:W-:Y:S02]  /*1ce10*/  ULOP3.LUT UR41, UR15, UR41, URZ, 0xc0, !UPT ;  /* 0x000000290f297292 */ /* 0x000fe4000f8ec03f */
[----:B------:R-:W-:Y:S02]  /*1ce20*/  UIADD3 UR5, -UR4, URZ, URZ ;  /* 0x0000003f04057290 */ /* 0x000fe4000fffe13f */
[----:B------:R-:W-:Y:S02]  /*1ce30*/  UIMAD UR41, UR24, UR4, UR41 ;  /* 0x00000004182972a4 */ /* 0x000fe4000f8e0229 */
[----:B------:R-:W-:-:S02]  /*1ce40*/  ULOP3.LUT UR16, UR16, UR20, URZ, 0xc0, !UPT ;  /* 0x0000001410107292 */ /* 0x000fc4000f8ec03f */
[----:B------:R-:W-:Y:S02]  /*1ce50*/  @UP0 UIMAD UR21, UR25, UR19, UR18 ;  /* 0x00000013191502a4 */ /* 0x000fe4000f8e0212 */
[----:B------:R-:W-:-:S03]  /*1ce60*/  UIMAD UR4, UR5, UR23, UR17 ;  /* 0x00000017050472a4 */ /* 0x000fc6000f8e0211 */
[----:B------:R-:W-:Y:S01]  /*1ce70*/  ULDC UR5, c[0x0][0x610] ;  /* 0x0001840000057ab9 */ /* 0x000fe20000000800 */
[----:B------:R-:W-:Y:S02]  /*1ce80*/  UIMAD UR4, UR4, UR7, UR16 ;  /* 0x00000007040472a4 */ /* 0x000fe4000f8e0210 */
[----:B------:R-:W-:-:S04]  /*1ce90*/  UIMAD UR41, UR41, UR5, UR21 ;  /* 0x00000005292972a4 */ /* 0x000fc8000f8e0215 */
[----:B------:R-:W-:Y:S02]  /*1cea0*/  USEL UR42, UR4, UR41, !UP0 ;  /* 0x00000029042a7287 */ /* 0x000fe4000c000000 */
[----:B------:R-:W-:-:S12]  /*1ceb0*/  USEL UR41, UR41, UR4, !UP0 ;  /* 0x0000000429297287 */ /* 0x000fd8000c000000 */
.L_x_805:
[----:B------:R-:W-:-:S13]  /*1cec0*/  LOP3.LUT P0, RZ, R0, 0xff, RZ, 0xc0, !PT ;  /* 0x000000ff00ff7812 */ /* 0x000fda000780c0ff */
[----:B------:R-:W-:Y:S05]  /*1ced0*/  @P0 BRA `(.L_x_808) ;  /* 0xfffffe4400400947 */ /* 0x000fea000383ffff */
[----:B------:R-:W-:Y:S05]  /*1cee0*/  EXIT ;  /* 0x000000000000794d */ /* 0x000fea0003800000 */
.L_x_7:
[----:B------:R-:W2:Y:S01]  /*1cef0*/  LDL R5, [R1+0x308] ;  /* 0x0003080001057983 */ /* 0x000ea20000100800 */
[----:B------:R-:W-:-:S03]  /*1cf00*/  ULDC.64 UR4, c[0x0][0x650] ;  /* 0x0001940000047ab9 */ /* 0x000fc60000000a00 */
[----:B------:R-:W3:Y:S01]  /*1cf10*/  LDL R4, [R1+0x304] ;  /* 0x0003040001047983 */ /* 0x000ee20000100800 */
[----:B------:R-:W-:Y:S01]  /*1cf20*/  PRMT R0, RZ, 0x7610, R0 ;  /* 0x00007610ff007816 */ /* 0x000fe20000000000 */
[----:B------:R-:W-:Y:S01]  /*1cf30*/  IMAD.MOV.U32 R3, RZ, RZ, -0x1 ;  /* 0xffffffffff037424 */ /* 0x000fe200078e00ff */
[----:B------:R-:W-:Y:S01]  /*1cf40*/  MOV R2, 0xffffffff ;  /* 0xffffffff00027802 */ /* 0x000fe20000000f00 */
[----:B------:R-:W-:Y:S01]  /*1cf50*/  IMAD.MOV.U32 R11, RZ, RZ, -0x1 ;  /* 0xffffffffff0b7424 */ /* 0x000fe200078e00ff */
[----:B--2---:R-:W-:-:S04]  /*1cf60*/  ISETP.GE.U32.AND P0, PT, R5, UR4, PT ;  /* 0x0000000405007c0c */ /* 0x004fc8000bf06070 */
[----:B---3--:R-:W-:-:S13]  /*1cf70*/  ISETP.GE.U32.AND.EX P0, PT, R4, UR5, PT, P0 ;  /* 0x0000000504007c0c */ /* 0x008fda000bf06100 */
        /* <DEDUP_REMOVED lines=21> */
.L_x_810:
[----:B------:R-:W-:Y:S01]  /*1d0d0*/  USHF.R.U64 UR4, UR14, UR19, UR15 ;  /* 0x000000130e047299 */ /* 0x000fe2000800120f */
[----:B------:R-:W-:Y:S01]  /*1d0e0*/  R2UR UR7, R4 ;  /* 0x00000000040772ca */ /* 0x000fe200000e0000 */
[----:B------:R-:W-:Y:S02]  /*1d0f0*/  USHF.R.U32.HI UR5, URZ, UR19, UR15 ;  /* 0x000000133f057299 */ /* 0x000fe4000801160f */
[----:B------:R-:W-:Y:S01]  /*1d100*/  UIADD3 UR13, UP0, URZ, -UR4, URZ ;  /* 0x800000043f0d7290 */ /* 0x000fe2000ff1e03f */
[----:B------:R-:W-:Y:S01]  /*1d110*/  ULDC.64 UR14, c[0x0][0x620] ;  /* 0x00018800000e7ab9 */ /* 0x000fe20000000a00 */
[----:B------:R-:W-:Y:S02]  /*1d120*/  UMOV UR6, UR20 ;  /* 0x0000001400067c82 */ /* 0x000fe40008000000 */
[----:B------:R-:W-:Y:S02]  /*1d130*/  UIADD3.X UR5, URZ, ~UR5, URZ, UP0, !UPT ;  /* 0x800000053f057290 */ /* 0x000fe400087fe43f */
[----:B------:R-:W-:-:S02]  /*1d140*/  UISETP.NE.AND UP1, UPT, UR46, URZ, UPT ;  /* 0x0000003f2e00728c */ /* 0x000fc4000bf25270 */
[----:B------:R-:W-:Y:S02]  /*1d150*/  UIMAD UR5, UR5, UR14, URZ ;  /* 0x0000000e050572a4 */ /* 0x000fe4000f8e023f */
[----:B------:R-:W-:Y:S02]  /*1d160*/  UIMAD.WIDE.U32 UR6, UR13, UR14, UR6 ;  /* 0x0000000e0d0672a5 */ /* 0x000fe4000f8e0006 */
[----:B------:R-:W-:Y:S01]  /*1d170*/  UIMAD UR5, UR13, UR15, UR5 ;  /* 0x0000000f0d0572a4 */ /* 0x000fe2000f8e0205 */
[----:B------:R-:W-:Y:S02]  /*1d180*/  ULDC UR14, c[0x0][0x608] ;  /* 0x00018200000e7ab9 */ /* 0x000fe40000000800 */
[----:B------:R-:W-:Y:S01]  /*1d190*/  ULDC UR13, c[0x0][0x618] ;  /* 0x00018600000d7ab9 */ /* 0x000fe20000000800 */
[----:B------:R-:W-:Y:S01]  /*1d1a0*/  UIADD3 UR5, UR7, UR5, URZ ;  /* 0x0000000507057290 */ /* 0x000fe2000fffe03f */
[----:B------:R-:W-:Y:S01]  /*1d1b0*/  ULDC UR22, c[0x0][0x658] ;  /* 0x0001960000167ab9 */ /* 0x000fe20000000800 */
[----:B------:R-:W-:-:S02]  /*1d1c0*/  @UP1 UIMAD UR8, UR11, UR12, UR10 ;  /* 0x0000000c0b0812a4 */ /* 0x000fc4000f8e020a */
[----:B------:R-:W-:Y:S02]  /*1d1d0*/  USHF.R.U64 UR17, UR6, UR13, UR5 ;  /* 0x0000000d06117299 */ /* 0x000fe40008001205 */
[----:B------:R-:W-:Y:S01]  /*1d1e0*/  USHF.R.U32.HI UR5, URZ, UR13, UR5 ;  /* 0x0000000d3f057299 */ /* 0x000fe20008011605 */
[----:B------:R-:W-:Y:S01]  /*1d1f0*/  ULDC.64 UR6, c[0x0][0x640] ;  /* 0x0001900000067ab9 */ /* 0x000fe20000000a00 */
[----:B------:R-:W-:Y:S01]  /*1d200*/  UMOV UR10, 0xffffffff ;  /* 0xffffffff000a7882 */ /* 0x000fe20000000000 */
[----:B------:R-:W-:Y:S01]  /*1d210*/  ISETP.NE.U32.AND P0, PT, RZ, UR6, PT ;  /* 0x00000006ff007c0c */ /* 0x000fe2000bf05070 */
[----:B------:R-:W-:Y:S02]  /*1d220*/  USHF.R.U64 UR18, UR17, UR14, UR5 ;  /* 0x0000000e11127299 */ /* 0x000fe40008001205 */
[----:B------:R-:W-:Y:S01]  /*1d230*/  USHF.R.U32.HI UR5, URZ, UR14, UR5 ;  /* 0x0000000e3f057299 */ /* 0x000fe20008011605 */
[----:B------:R-:W-:Y:S01]  /*1d240*/  ISETP.NE.AND.EX P0, PT, RZ, UR7, PT, P0 ;  /* 0x00000007ff007c0c */ /* 0x000fe2000bf05300 */
[----:B------:R-:W-:-:S02]  /*1d250*/  USHF.L.U32 UR11, UR10, UR22, URZ ;  /* 0x000000160a0b7299 */ /* 0x000fc4000800063f */
[----:B------:R-:W-:Y:S01]  /*1d260*/  USHF.R.U64 UR19, UR18, UR22, UR5 ;  /* 0x0000001612137299 */ /* 0x000fe20008001205 */
[----:B------:R-:W-:Y:S01]  /*1d270*/  ULDC UR20, c[0x0][0x600] ;  /* 0x0001800000147ab9 */ /* 0x000fe20000000800 */
[----:B------:R-:W-:Y:S02]  /*1d280*/  USHF.R.U32.HI UR10, URZ, UR22, UR5 ;  /* 0x000000163f0a7299 */ /* 0x000fe40008011605 */
[----:B------:R-:W-:Y:S02]  /*1d290*/  UIADD3 UR21, UR20, -0x1, URZ ;  /* 0xffffffff14157890 */ /* 0x000fe4000fffe03f */
[----:B------:R-:W-:Y:S01]  /*1d2a0*/  ULOP3.LUT UR26, URZ, UR11, URZ, 0x33, !UPT ;  /* 0x0000000b3f1a7292 */ /* 0x000fe2000f8e333f */
        /* <DEDUP_REMOVED lines=17> */
.L_x_811:
[----:B------:R-:W-:Y:S01]  /*1d3c0*/  USHF.R.U64 UR6, UR5, UR23, UR10 ;  /* 0x0000001705067299 */ /* 0x000fe2000800120a */
[----:B------:R-:W-:Y:S01]  /*1d3d0*/  MOV R0, 0x1 ;  /* 0x0000000100007802 */ /* 0x000fe20000000f00 */
[----:B------:R-:W-:Y:S01]  /*1d3e0*/  USHF.L.U32 UR25, UR25, UR22, URZ ;  /* 0x0000001619197299 */ /* 0x000fe2000800063f */
[----:B------:R-:W-:Y:S01]  /*1d3f0*/  IMAD.U32 R11, RZ, RZ, UR4 ;  /* 0x00000004ff0b7e24 */ /* 0x000fe2000f8e00ff */
[----:B------:R-:W-:Y:S02]  /*1d400*/  ULOP3.LUT UR5, UR18, UR26, URZ, 0xc0, !UPT ;  /* 0x0000001a12057292 */ /* 0x000fe4000f8ec03f */
[----:B------:R-:W-:Y:S02]  /*1d410*/  UIADD3 UR7, -UR6, URZ, URZ ;  /* 0x0000003f06077290 */ /* 0x000fe4000fffe13f */
[----:B------:R-:W-:Y:S02]  /*1d420*/  UIMAD UR6, UR25, UR6, UR5 ;  /* 0x00000006190672a4 */ /* 0x000fe4000f8e0205 */
[----:B------:R-:W-:-:S02]  /*1d430*/  ULOP3.LUT UR17, UR17, UR21, URZ, 0xc0, !UPT ;  /* 0x0000001511117292 */ /* 0x000fc4000f8ec03f */
[----:B------:R-:W-:Y:S02]  /*1d440*/  UIMAD UR5, UR7, UR24, UR19 ;  /* 0x00000018070572a4 */ /* 0x000fe4000f8e0213 */
[----:B------:R-:W-:Y:S01]  /*1d450*/  UISETP.NE.AND UP0, UPT, UR46, URZ, UPT ;  /* 0x0000003f2e00728c */ /* 0x000fe2000bf05270 */
[----:B------:R-:W-:Y:S01]  /*1d460*/  ULDC UR7, c[0x0][0x610] ;  /* 0x0001840000077ab9 */ /* 0x000fe20000000800 */
[----:B------:R-:W-:Y:S02]  /*1d470*/  UIMAD UR5, UR5, UR20, UR17 ;  /* 0x00000014050572a4 */ /* 0x000fe4000f8e0211 */
[----:B------:R-:W-:-:S04]  /*1d480*/  UIMAD UR8, UR6, UR7, UR8 ;  /* 0x00000007060872a4 */ /* 0x000fc8000f8e0208 */
[----:B------:R-:W-:Y:S02]  /*1d490*/  USEL UR6, UR5, UR8, !UP0 ;  /* 0x0000000805067287 */ /* 0x000fe4000c000000 */
[----:B------:R-:W-:-:S04]  /*1d4a0*/  USEL UR8, UR8, UR5, !UP0 ;  /* 0x0000000508087287 */ /* 0x000fc8000c000000 */
[----:B------:R-:W-:Y:S02]  /*1d4b0*/  IMAD.U32 R3, RZ, RZ, UR6 ;  /* 0x00000006ff037e24 */ /* 0x000fe4000f8e00ff */
[----:B------:R-:W-:-:S07]  /*1d4c0*/  MOV R2, UR8 ;  /* 0x0000000800027c02 */ /* 0x000fce0008000f00 */
.L_x_809:
[----:B------:R-:W-:-:S08]  /*1d4d0*/  NOP ;  /* 0x0000000000007918 */ /* 0x000fd00000000000 */
[----:B0-----:R-:W0:-:S00]  /*1d4e0*/  USETMAXREG.DEALLOC.CTAPOOL 0x18 ;  /* 0x00000018000079c8 */ /* 0x001e0000080e0500 */
[----:B------:R-:W-:-:S13]  /*1d4f0*/  ISETP.NE.AND P0, PT, RZ, UR9, PT ;  /* 0x00000009ff007c0c */ /* 0x000fda000bf05270 */
[----:B------:R-:W-:Y:S05]  /*1d500*/  @P0 EXIT ;  /* 0x000000000000094d */ /* 0x000fea0003800000 */
[----:B0-----:R-:W-:Y:S01]  /*1d510*/  LOP3.LUT P0, RZ, R0, 0xff, RZ, 0xc0, !PT ;  /* 0x000000ff00ff7812 */ /* 0x001fe2000780c0ff */
[----:B------:R-:W-:Y:S02]  /*1d520*/  IMAD.MOV.U32 R6, RZ, RZ, 0x1 ;  /* 0x00000001ff067424 */ /* 0x000fe400078e00ff */
[----:B------:R-:W-:-:S10]  /*1d530*/  IMAD.MOV.U32 R7, RZ, RZ, RZ ;  /* 0x000000ffff077224 */ /* 0x000fd400078e00ff */
[----:B------:R-:W-:Y:S05]  /*1d540*/  @!P0 BRA `(.L_x_812) ;  /* 0x0000000c00708947 */ /* 0x000fea0003800000 */
[----:B------:R-:W0:Y:S01]  /*1d550*/  LDC R0, c[0x0][0x28c] ;  /* 0x0000a300ff007b82 */ /* 0x000e220000000800 */
[----:B------:R-:W1:Y:S01]  /*1d560*/  S2R R8, SR_CgaCtaId ;  /* 0x0000000000087919 */ /* 0x000e620000008800 */
[----:B------:R-:W-:Y:S01]  /*1d570*/  ULDC UR8, c[0x0][0xc] ;  /* 0x0000030000087ab9 */ /* 0x000fe20000000800 */
[----:B------:R-:W-:Y:S01]  /*1d580*/  ULDC UR5, c[0x0][0x658] ;  /* 0x0001960000057ab9 */ /* 0x000fe20000000800 */
[----:B------:R-:W-:Y:S01]  /*1d590*/  UMOV UR6, 0xffffffff ;  /* 0xffffffff00067882 */ /* 0x000fe20000000000 */
[----:B------:R-:W-:Y:S01]  /*1d5a0*/  ULDC UR9, c[0x0][0x10] ;  /* 0x0000040000097ab9 */ /* 0x000fe20000000800 */
[----:B------:R-:W-:Y:S01]  /*1d5b0*/  UMOV UR7, 0x1 ;  /* 0x0000000100077882 */ /* 0x000fe20000000000 */
[----:B------:R-:W-:Y:S01]  /*1d5c0*/  USHF.L.U32 UR6, UR6, UR5, URZ ;  /* 0x0000000506067299 */ /* 0x000fe2000800063f */
[----:B------:R-:W-:Y:S01]  /*1d5d0*/  BSSY B0, `(.L_x_812) ;  /* 0x00000d3000007945 */ /* 0x000fe20003800000 */
[----:B------:R-:W-:Y:S01]  /*1d5e0*/  UIMAD.WIDE.U32 UR8, UR8, UR9, URZ ;  /* 0x00000009080872a5 */ /* 0x000fe2000f8e003f */
[----:B------:R-:W-:Y:S01]  /*1d5f0*/  IMAD.MOV.U32 R9, RZ, RZ, 0x1 ;  /* 0x00000001ff097424 */ /* 0x000fe200078e00ff */
[----:B------:R-:W-:Y:S01]  /*1d600*/  USHF.L.U32 UR5, UR7, UR5, URZ ;  /* 0x0000000507057299 */ /* 0x000fe2000800063f */
[----:B------:R-:W-:Y:S01]  /*1d610*/  MOV R6, 0x1 ;  /* 0x0000000100067802 */ /* 0x000fe20000000f00 */
[----:B------:R-:W-:Y:S01]  /*1d620*/  IMAD.MOV.U32 R7, RZ, RZ, RZ ;  /* 0x000000ffff077224 */ /* 0x000fe200078e00ff */
[----:B------:R-:W-:Y:S01]  /*1d630*/  ULDC UR7, c[0x0][0x14] ;  /* 0x0000050000077ab9 */ /* 0x000fe20000000800 */
[----:B------:R-:W-:Y:S01]  /*1d640*/  ULDC UR4, c[0x0][0x600] ;  /* 0x0001800000047ab9 */ /* 0x000fe20000000800 */
[----:B------:R-:W-:-:S02]  /*1d650*/  UIMAD.WIDE.U32 UR20, UR8, UR7, URZ ;  /* 0x00000007081472a5 */ /* 0x000fc4000f8e003f */
[----:B------:R-:W-:Y:S02]  /*1d660*/  UIMAD UR7, UR9, UR7, URZ ;  /* 0x00000007090772a4 */ /* 0x000fe4000f8e023f */
[----:B------:R-:W-:Y:S02]  /*1d670*/  ULOP3.LUT UR24, UR40, 0x2, URZ, 0xfc, !UPT ;  /* 0x0000000228187892 */ /* 0x000fe4000f8efc3f */
[----:B------:R-:W-:Y:S01]  /*1d680*/  UIADD3 UR4, UR4, -0x1, URZ ;  /* 0xffffffff04047890 */ /* 0x000fe2000fffe03f */
[----:B0-----:R-:W-:Y:S01]  /*1d690*/  IADD3 R0, R0, 0x3f, RZ ;  /* 0x0000003f00007810 */ /* 0x001fe20007ffe0ff */
[----:B------:R-:W-:Y:S02]  /*1d6a0*/  ULOP3.LUT UR6, URZ, UR6, URZ, 0x33, !UPT ;  /* 0x000000063f067292 */ /* 0x000fe4000f8e333f */
[----:B------:R-:W-:Y:S01]  /*1d6b0*/  UIADD3 UR7, UR21, UR7, URZ ;  /* 0x0000000715077290 */ /* 0x000fe2000fffe03f */
[----:B------:R-:W-:Y:S01]  /*1d6c0*/  SHF.R.S32.HI R5, RZ, 0x1f, R0 ;  /* 0x0000001fff057819 */ /* 0x000fe20000011400 */
[----:B------:R-:W-:-:S03]  /*1d6d0*/  ULDC.64 UR22, c[0x0][0x198] ;  /* 0x0000660000167ab9 */ /* 0x000fc60000000a00 */
[----:B------:R-:W-:Y:S01]  /*1d6e0*/  LEA.HI R0, R5, R0, RZ, 0x6 ;  /* 0x0000000005007211 */ /* 0x000fe200078f30ff */
[----:B------:R-:W-:Y:S01]  /*1d6f0*/  IMAD.MOV.U32 R5, RZ, RZ, 0x3000 ;  /* 0x00003000ff057424 */ /* 0x000fe200078e00ff */
[----:B-1----:R-:W-:Y:S02]  /*1d700*/  LOP3.LUT R8, R8, 0x1, RZ, 0xc0, !PT ;  /* 0x0000000108087812 */ /* 0x002fe400078ec0ff */
[----:B------:R-:W-:-:S03]  /*1d710*/  SHF.R.S32.HI R0, RZ, 0x6, R0 ;  /* 0x00000006ff007819 */ /* 0x000fc60000011400 */
[----:B------:R-:W-:Y:S02]  /*1d720*/  IMAD R16, R8, R5, 0x14100 ;  /* 0x0001410008107424 */ /* 0x000fe400078e0205 */
[----:B------:R-:W-:-:S07]  /*1d730*/  VIADD R17, R0, 0x1 ;  /* 0x0000000100117836 */ /* 0x000fce0000000000 */
.L_x_823:
[----:B------:R-:W-:-:S03]  /*1d740*/  UMOV UR8, 0xffffffff ;  /* 0xffffffff00087882 */ /* 0x000fc60000000000 */
[----:B------:R-:W-:Y:S05]  /*1d750*/  BRA.DIV UR8, `(.L_x_813) ;  /* 0x0000000e08fc7947 */ /* 0x000fea000b800000 */
[----:B------:R-:W-:-:S13]  /*1d760*/  ELECT P6, URZ, PT ;  /* 0x00000000003f782f */ /* 0x000fda00038c0000 */
.L_x_835:
[----:B------:R-:W0:Y:S01]  /*1d770*/  LDC R4, c[0x0][0x28c] ;  /* 0x0000a300ff047b82 */ /* 0x000e220000000800 */
[----:B------:R-:W-:Y:S01]  /*1d780*/  BSSY B1, `(.L_x_814) ;  /* 0x000003b000017945 */ /* 0x000fe20003800000 */
[----:B0-----:R-:W-:-:S13]  /*1d790*/  ISETP.LT.OR P6, PT, R4, 0x1, !P6 ;  /* 0x000000010400780c */ /* 0x001fda00077c1670 */
[----:B------:R-:W-:Y:S05]  /*1d7a0*/  @P6 BRA `(.L_x_815) ;  /* 0x0000000000e06947 */ /* 0x000fea0003800000 */
[----:B------:R-:W-:Y:S01]  /*1d7b0*/  LEA R3, R3, R8, 0x1 ;  /* 0x0000000803037211 */ /* 0x000fe200078e08ff */
[----:B------:R-:W-:Y:S01]  /*1d7c0*/  IMAD.SHL.U32 R2, R2, 0x100, RZ ;  /* 0x0000010002027824 */ /* 0x000fe200078e00ff */
[----:B------:R-:W-:Y:S01]  /*1d7d0*/  MOV R4, R17 ;  /* 0x0000001100047202 */ /* 0x000fe20000000f00 */
[----:B------:R-:W-:Y:S02]  /*1d7e0*/  IMAD.MOV.U32 R14, RZ, RZ, RZ ;  /* 0x000000ffff0e7224 */ /* 0x000fe400078e00ff */
[----:B------:R-:W-:Y:S02]  /*1d7f0*/  IMAD R3, R3, 0xc0, RZ ;  /* 0x000000c003037824 */ /* 0x000fe400078e02ff */
[----:B------:R-:W-:Y:S02]  /*1d800*/  IMAD.MOV.U32 R5, RZ, RZ, R6 ;  /* 0x000000ffff057224 */ /* 0x000fe400078e0006 */
[----:B------:R-:W-:-:S07]  /*1d810*/  IMAD.MOV.U32 R13, RZ, RZ, R7 ;  /* 0x000000ffff0d7224 */ /* 0x000fce00078e0007 */
.L_x_818:
[----:B------:R-:W0:Y:S01]  /*1d820*/  S2R R15, SR_CgaCtaId ;  /* 0x00000000000f7919 */ /* 0x000e220000008800 */
[----:B------:R-:W-:Y:S02]  /*1d830*/  MOV R10, 0x400 ;  /* 0x00000400000a7802 */ /* 0x000fe40000000f00 */
[----:B------:R-:W-:Y:S02]  /*1d840*/  SHF.L.U32 R12, R5, 0x1f, RZ ;  /* 0x0000001f050c7819 */ /* 0x000fe400000006ff */
[----:B0-----:R-:W-:-:S04]  /*1d850*/  LEA R10, R15, R10, 0x18 ;  /* 0x0000000a0f0a7211 */ /* 0x001fc800078ec0ff */
[----:B------:R-:W-:-:S04]  /*1d860*/  LEA R15, R13, R10, 0x3 ;  /* 0x0000000a0d0f7211 */ /* 0x000fc800078e18ff */
[----:B------:R-:W0:Y:S02]  /*1d870*/  SYNCS.PHASECHK.TRANS64.TRYWAIT P0, [R15+URZ+0x28], R12 ;  /* 0x0000280c0f0075a7 */ /* 0x000e24000800017f */
[----:B0-----:R-:W-:Y:S05]  /*1d880*/  @!P0 BRA `(.L_x_816) ;  /* 0x0000000c00d08947 */ /* 0x001fea0003800000 */
.L_x_836:
[----:B------:R-:W1:Y:S01]  /*1d890*/  S2R R18, SR_TID.X ;  /* 0x0000000000127919 */ /* 0x000e620000002100 */
[----:B------:R-:W-:-:S04]  /*1d8a0*/  UPRMT UR8, UR24, 0x9910, URZ ;  /* 0x0000991018087896 */ /* 0x000fc8000800003f */
[----:B------:R-:W-:Y:S01]  /*1d8b0*/  UISETP.NE.AND UP0, UPT, UR8, 0x2, UPT ;  /* 0x000000020800788c */ /* 0x000fe2000bf05270 */
[----:B-1----:R-:W-:-:S13]  /*1d8c0*/  LOP3.LUT P0, RZ, R18, 0x7f, RZ, 0xc0, !PT ;  /* 0x0000007f12ff7812 */ /* 0x002fda000780c0ff */
[----:B0-----:R-:W0:Y:S02]  /*1d8d0*/  @!P0 LDC R12, c[0x0][0x500] ;  /* 0x00014000ff0c8b82 */ /* 0x001e240000000800 */
[----:B0-----:R0:W-:Y:S01]  /*1d8e0*/  @!P0 SYNCS.ARRIVE.TRANS64 RZ, [R15+URZ], R12 ;  /* 0x0000000c0fff89a7 */ /* 0x0011e2000800003f */
[----:B------:R-:W-:-:S13]  /*1d8f0*/  PLOP3.LUT P0, PT, PT, PT, UP0, 0x80, 0x0 ;  /* 0x000000000000781c */ /* 0x000fda0003f0f008 */
[----:B0-----:R-:W-:Y:S05]  /*1d900*/  @P0 BRA `(.L_x_817) ;  /* 0x0000000000040947 */ /* 0x001fea0003800000 */
[----:B------:R-:W-:Y:S01]  /*1d910*/  BPT.TRAP 0x1 ;  /* 0x000000040000795c */ /* 0x000fe20000300000 */
.L_x_817:
[C---:B------:R-:W-:Y:S01]  /*1d920*/  IMAD R12, R13.reuse, 0x4000, R10 ;  /* 0x000040000d0c7824 */ /* 0x040fe200078e020a */
[----:B------:R-:W-:Y:S01]  /*1d930*/  R2UR UR13, R10 ;  /* 0x000000000a0d72ca */ /* 0x000fe200000e0000 */
[----:B------:R-:W-:Y:S01]  /*1d940*/  IMAD R10, R13, 0x6000, R16 ;  /* 0x000060000d0a7824 */ /* 0x000fe200078e0210 */
[----:B------:R-:W-:Y:S01]  /*1d950*/  R2UR UR18, R2 ;  /* 0x00000000021272ca */ /* 0x000fe200000e0000 */
[----:B------:R-:W-:Y:S01]  /*1d960*/  UIADD3 UR14, UP0, UR22, 0xf0, URZ ;  /* 0x000000f0160e7890 */ /* 0x000fe2000ff1e03f */
[----:B------:R-:W-:Y:S01]  /*1d970*/  R2UR UR8, R12 ;  /* 0x000000000c0872ca */ /* 0x000fe200000e0000 */
[----:B------:R-:W-:Y:S01]  /*1d980*/  UIADD3 UR26, UP1, UR22, 0x1f0, URZ ;  /* 0x000001f0161a7890 */ /* 0x000fe2000ff3e03f */
[----:B------:R-:W-:Y:S01]  /*1d990*/  R2UR UR11, R10 ;  /* 0x000000000a0b72ca */ /* 0x000fe200000e0000 */
[----:B------:R-:W-:Y:S01]  /*1d9a0*/  UIADD3.X UR15, URZ, UR23, URZ, UP0, !UPT ;  /* 0x000000173f0f7290 */ /* 0x000fe200087fe43f */
[----:B------:R-:W-:Y:S01]  /*1d9b0*/  R2UR UR9, R15 ;  /* 0x000000000f0972ca */ /* 0x000fe200000e0000 */
[----:B------:R-:W-:Y:S01]  /*1d9c0*/  VIADD R13, R13, 0x1 ;  /* 0x000000010d0d7836 */ /* 0x000fe20000000000 */
[----:B------:R-:W-:Y:S01]  /*1d9d0*/  R2UR UR10, R14 ;  /* 0x000000000e0a72ca */ /* 0x000fe200000e0000 */
[----:B------:R-:W-:Y:S01]  /*1d9e0*/  UIADD3.X UR27, URZ, UR23, URZ, UP1, !UPT ;  /* 0x000000173f1b7290 */ /* 0x000fe20008ffe43f */
[----:B------:R-:W-:Y:S01]  /*1d9f0*/  R2UR UR12, R11 ;  /* 0x000000000b0c72ca */ /* 0x000fe200000e0000 */
[----:B------:R-:W-:Y:S01]  /*1da00*/  UMOV UR16, 0x0 ;  /* 0x0000000000107882 */ /* 0x000fe20000000000 */
[----:B------:R-:W-:Y:S01]  /*1da10*/  IADD3 R4, R4, -0x1, RZ ;  /* 0xffffffff04047810 */ /* 0x000fe20007ffe0ff */
[----:B------:R-:W-:Y:S01]  /*1da20*/  UMOV UR17, 0x10000000 ;  /* 0x1000000000117882 */ /* 0x000fe20000000000 */
[----:B------:R-:W-:Y:S01]  /*1da30*/  R2UR UR19, R3 ;  /* 0x00000000031372ca */ /* 0x000fe200000e0000 */
[----:B------:R-:W-:Y:S01]  /*1da40*/  UIADD3 UR8, UR8, 0x100, URZ ;  /* 0x0000010008087890 */ /* 0x000fe2000fffe03f */
[----:B------:R-:W-:Y:S01]  /*1da50*/  ISETP.GT.AND P1, PT, R4, 0x1, PT ;  /* 0x000000010400780c */ /* 0x000fe20003f24270 */
[----:B------:R-:W-:Y:S01]  /*1da60*/  UIADD3 UR13, UR13, UR11, URZ ;  /* 0x0000000b0d0d7290 */ /* 0x000fe2000fffe03f */
[----:B------:R-:W-:Y:S01]  /*1da70*/  ISETP.NE.AND P0, PT, R13, 0x5, PT ;  /* 0x000000050d00780c */ /* 0x000fe20003f05270 */
[----:B------:R-:W-:Y:S01]  /*1da80*/  UMOV UR25, 0x30000 ;  /* 0x0003000000197882 */ /* 0x000fe20000000000 */
[----:B------:R-:W-:Y:S01]  /*1da90*/  UMOV UR11, UR18 ;  /* 0x00000012000b7c82 */ /* 0x000fe20008000000 */
[----:B------:R-:W-:Y:S01]  /*1daa0*/  VIADD R14, R14, 0x40 ;  /* 0x000000400e0e7836 */ /* 0x000fe20000000000 */
[----:B------:R-:W-:-:S02]  /*1dab0*/  SEL R10, RZ, 0x1, P0 ;  /* 0x00000001ff0a7807 */ /* 0x000fc40000000000 */
[----:B------:R0:W-:Y:S01]  /*1dac0*/  UTMALDG.3D [UR8], [UR14], desc[UR16] ;  /* 0x000010080e0075b4 */ /* 0x0001e20008011000 */
[----:B------:R-:W-:Y:S02]  /*1dad0*/  SEL R13, R13, RZ, P0 ;  /* 0x000000ff0d0d7207 */ /* 0x000fe40000000000 */
[----:B------:R-:W-:Y:S01]  /*1dae0*/  LOP3.LUT R5, R5, R10, RZ, 0x3c, !PT ;  /* 0x0000000a05057212 */ /* 0x000fe200078e3cff */
[----:B0-----:R-:W-:Y:S01]  /*1daf0*/  UMOV UR11, UR19 ;  /* 0x00000013000b7c82 */ /* 0x001fe20008000000 */
[----:B------:R-:W-:Y:S02]  /*1db00*/  UMOV UR8, UR13 ;  /* 0x0000000d00087c82 */ /* 0x000fe40008000000 */
[----:B------:R0:W-:Y:S02]  /*1db10*/  UTMALDG.3D.MULTICAST [UR8], [UR26], UR25, desc[UR16] ;  /* 0x000010081a0073b4 */ /* 0x0001e40008011819 */
[----:B0-----:R-:W-:Y:S05]  /*1db20*/  @P1 BRA `(.L_x_818) ;  /* 0xfffffffc003c1947 */ /* 0x001fea000383ffff */
.L_x_815:
[----:B------:R-:W-:Y:S05]  /*1db30*/  BSYNC B1 ;  /* 0x0000000000017941 */ /* 0x000fea0003800000 */
.L_x_814:
[----:B------:R-:W2:Y:S01]  /*1db40*/  LDL.LU R18, [R1+0x304] ;  /* 0x0003040001127983 */ /* 0x000ea20000300800 */
[----:B------:R-:W-:Y:S01]  /*1db50*/  LOP3.LUT P0, RZ, R9, 0xff, RZ, 0xc0, !PT ;  /* 0x000000ff09ff7812 */ /* 0x000fe2000780c0ff */
[C---:B------:R-:W-:Y:S01]  /*1db60*/  IMAD.IADD R4, R0.reuse, 0x1, R7 ;  /* 0x0000000100047824 */ /* 0x040fe200078e0207 */
[----:B------:R-:W-:Y:S01]  /*1db70*/  ULDC.64 UR8, c[0x0][0x650] ;  /* 0x0001940000087ab9 */ /* 0x000fe20000000a00 */
[----:B------:R-:W3:Y:S01]  /*1db80*/  LDL.LU R15, [R1+0x308] ;  /* 0x00030800010f7983 */ /* 0x000ee20000300800 */
[----:B------:R-:W-:Y:S01]  /*1db90*/  ISETP.GE.U32.AND P1, PT, R0, 0x5, PT ;  /* 0x000000050000780c */ /* 0x000fe20003f26070 */
[----:B------:R-:W-:Y:S01]  /*1dba0*/  BSSY B1, `(.L_x_819) ;  /* 0x0000073000017945 */ /* 0x000fe20003800000 */
[----:B------:R-:W-:Y:S01]  /*1dbb0*/  IMAD.MOV.U32 R11, RZ, RZ, -0x1 ;  /* 0xffffffffff0b7424 */ /* 0x000fe200078e00ff */
[----:B------:R-:W-:-:S06]  /*1dbc0*/  PRMT R9, RZ, 0x7610, R9 ;  /* 0x00007610ff097816 */ /* 0x000fcc0000000009 */
[----:B------:R-:W0:Y:S01]  /*1dbd0*/  @P0 S2R R3, SR_CgaCtaId ;  /* 0x0000000000030919 */ /* 0x000e220000008800 */
[----:B------:R-:W-:-:S04]  /*1dbe0*/  @P0 MOV R2, 0x400 ;  /* 0x0000040000020802 */ /* 0x000fc80000000f00 */
[----:B0-----:R-:W-:-:S04]  /*1dbf0*/  @P0 LEA R2, R3, R2, 0x18 ;  /* 0x0000000203020211 */ /* 0x001fc800078ec0ff */
[----:B------:R0:W-:Y:S01]  /*1dc00*/  @P0 SYNCS.ARRIVE.TRANS64.A1T0 RZ, [R2+URZ+0x68], RZ ;  /* 0x000068ff02ff09a7 */ /* 0x0001e2000810003f */
[----:B------:R-:W-:-:S04]  /*1dc10*/  ISETP.GT.U32.AND P0, PT, R4, 0x4, PT ;  /* 0x000000040400780c */ /* 0x000fc80003f04070 */
[----:B------:R-:W-:Y:S01]  /*1dc20*/  ISETP.LT.U32.AND P0, PT, R0, 0x5, P0 ;  /* 0x000000050000780c */ /* 0x000fe20000701070 */
[----:B0-----:R-:W-:Y:S01]  /*1dc30*/  IMAD.WIDE.U32 R2, R4, -0x33333333, RZ ;  /* 0xcccccccd04027825 */ /* 0x001fe200078e00ff */
[----:B------:R-:W-:-:S04]  /*1dc40*/  MOV R2, 0xffffffff ;  /* 0xffffffff00027802 */ /* 0x000fc80000000f00 */
[----:B------:R-:W-:Y:S02]  /*1dc50*/  SHF.R.U32.HI R5, RZ, 0x2, R3 ;  /* 0x00000002ff057819 */ /* 0x000fe40000011603 */
[----:B------:R-:W-:-:S03]  /*1dc60*/  SEL R3, RZ, 0x1, !P0 ;  /* 0x00000001ff037807 */ /* 0x000fc60004000000 */
[--C-:B------:R-:W-:Y:S01]  /*1dc70*/  IMAD R7, R5, -0x5, R4.reuse ;  /* 0xfffffffb05077824 */ /* 0x100fe200078e0204 */
[----:B------:R-:W-:Y:S01]  /*1dc80*/  LOP3.LUT R6, R6, R3, RZ, 0x3c, !PT ;  /* 0x0000000306067212 */ /* 0x000fe200078e3cff */
[----:B------:R-:W-:Y:S01]  /*1dc90*/  IMAD.MOV.U32 R3, RZ, RZ, -0x1 ;  /* 0xffffffffff037424 */ /* 0x000fe200078e00ff */
[----:B------:R-:W-:Y:S02]  /*1dca0*/  PRMT R4, RZ, 0x7610, R4 ;  /* 0x00007610ff047816 */ /* 0x000fe40000000004 */
[----:B------:R-:W-:Y:S02]  /*1dcb0*/  @P1 LOP3.LUT R6, R6, 0x1, R5, 0x78, !PT ;  /* 0x0000000106061812 */ /* 0x000fe400078e7805 */
[----:B---3--:R-:W-:-:S04]  /*1dcc0*/  IADD3 R15, P0, R15, UR20, RZ ;  /* 0x000000140f0f7c10 */ /* 0x008fc8000ff1e0ff */
[----:B--2---:R-:W-:Y:S01]  /*1dcd0*/  IADD3.X R18, R18, UR7, RZ, P0, !PT ;  /* 0x0000000712127c10 */ /* 0x004fe200087fe4ff */
[----:B------:R0:W-:Y:S01]  /*1dce0*/  STL [R1+0x308], R15 ;  /* 0x0003080f01007387 */ /* 0x0001e20000100800 */
[----:B------:R-:W-:-:S03]  /*1dcf0*/  ISETP.GE.U32.AND P0, PT, R15, UR8, PT ;  /* 0x000000080f007c0c */ /* 0x000fc6000bf06070 */
[----:B------:R0:W-:Y:S01]  /*1dd00*/  STL [R1+0x304], R18 ;  /* 0x0003041201007387 */ /* 0x0001e20000100800 */
[----:B------:R-:W-:-:S13]  /*1dd10*/  ISETP.GE.U32.AND.EX P0, PT, R18, UR9, PT, P0 ;  /* 0x0000000912007c0c */ /* 0x000fda000bf06100 */
[----:B0-----:R-:W-:Y:S05]  /*1dd20*/  @P0 BRA `(.L_x_820) ;  /* 0x0000000400680947 */ /* 0x001fea0003800000 */
[----:B------:R-:W0:Y:S01]  /*1dd30*/  S2UR UR8, SR_CTAID.X ;  /* 0x00000000000879c3 */ /* 0x000e220000002500 */
[----:B------:R-:W-:Y:S01]  /*1dd40*/  ULDC.64 UR10, c[0x0][0x628] ;  /* 0x00018a00000a7ab9 */ /* 0x000fe20000000a00 */
[----:B------:R-:W-:Y:S01]  /*1dd50*/  ULDC UR9, c[0x0][0x150] ;  /* 0x0000540000097ab9 */ /* 0x000fe20000000800 */
[----:B------:R-:W-:Y:S01]  /*1dd60*/  ISETP.NE.U32.AND P0, PT, RZ, UR10, PT ;  /* 0x0000000aff007c0c */ /* 0x000fe2000bf05070 */
[----:B------:R-:W-:Y:S01]  /*1dd70*/  ULDC UR12, c[0x0][0x630] ;  /* 0x00018c00000c7ab9 */ /* 0x000fe20000000800 */
[----:B------:R-:W-:Y:S01]  /*1dd80*/  ULDC UR14, c[0x0][0x154] ;  /* 0x00005500000e7ab9 */ /* 0x000fe20000000800 */
[----:B------:R-:W-:Y:S01]  /*1dd90*/  IMAD.MOV.U32 R3, RZ, RZ, R18 ;  /* 0x000000ffff037224 */ /* 0x000fe200078e0012 */
[----:B------:R-:W-:Y:S01]  /*1dda0*/  ISETP.NE.AND.EX P0, PT, RZ, UR11, PT, P0 ;  /* 0x0000000bff007c0c */ /* 0x000fe2000bf05300 */
[----:B------:R-:W1:Y:S01]  /*1ddb0*/  S2UR UR13, SR_CTAID.Y ;  /* 0x00000000000d79c3 */ /* 0x000e620000002600 */
[----:B0-----:R-:W-:-:S05]  /*1ddc0*/  I2FP.F32.U32 R2, UR8 ;  /* 0x0000000800027c45 */ /* 0x001fca0008201000 */
[----:B------:R-:W-:Y:S01]  /*1ddd0*/  FMUL R10, R2, UR9 ;  /* 0x00000009020a7c20 */ /* 0x000fe20008400000 */
[----:B------:R-:W-:Y:S02]  /*1dde0*/  MOV R2, R15 ;  /* 0x0000000f00027202 */ /* 0x000fe40000000f00 */
[----:B-1----:R-:W-:-:S03]  /*1ddf0*/  I2FP.F32.U32 R12, UR13 ;  /* 0x0000000d000c7c45 */ /* 0x002fc60008201000 */
[----:B------:R-:W0:Y:S01]  /*1de00*/  F2I.U32.TRUNC.NTZ R10, R10 ;  /* 0x0000000a000a7305 */ /* 0x000e22000020f000 */
[----:B------:R-:W-:Y:S05]  /*1de10*/  @!P0 BRA `(.L_x_821) ;  /* 0x0000000000288947 */ /* 0x000fea0003800000 */
[----:B------:R-:W-:Y:S02]  /*1de20*/  ULDC UR9, c[0x0][0x634] ;  /* 0x00018d0000097ab9 */ /* 0x000fe40000000800 */
[----:B------:R-:W-:-:S05]  /*1de30*/  IADD3 R3, P0, R15, UR9, RZ ;  /* 0x000000090f037c10 */ /* 0x000fca000ff1e0ff */
[----:B------:R-:W-:-:S04]  /*1de40*/  IMAD.X R11, RZ, RZ, R18, P0 ;  /* 0x000000ffff0b7224 */ /* 0x000fc800000e0612 */
[----:B------:R-:W-:-:S04]  /*1de50*/  IMAD.WIDE.U32 R4, R11, UR10, RZ ;  /* 0x0000000a0b047c25 */ /* 0x000fc8000f8e00ff */
[----:B------:R-:W-:-:S04]  /*1de60*/  IMAD.WIDE.U32 R4, P0, R3, UR11, R4 ;  /* 0x0000000b03047c25 */ /* 0x000fc8000f800004 */
[----:B------:R-:W-:-:S04]  /*1de70*/  IMAD.WIDE.U32 R2, R3, UR10, RZ ;  /* 0x0000000a03027c25 */ /* 0x000fc8000f8e00ff */
[----:B------:R-:W-:Y:S01]  /*1de80*/  IMAD.MOV.U32 R2, RZ, RZ, R5 ;  /* 0x000000ffff027224 */ /* 0x000fe200078e0005 */
[----:B------:R-:W-:Y:S02]  /*1de90*/  IADD3 RZ, P1, R3, R4, RZ ;  /* 0x0000000403ff7210 */ /* 0x000fe40007f3e0ff */
[----:B------:R-:W-:-:S03]  /*1dea0*/  IADD3.X R3, RZ, RZ, RZ, P0, !PT ;  /* 0x000000ffff037210 */ /* 0x000fc600007fe4ff */
[----:B------:R-:W-:-:S08]  /*1deb0*/  IMAD.WIDE.U32.X R2, R11, UR11, R2, P1 ;  /* 0x0000000b0b027c25 */ /* 0x000fd000088e0402 */
.L_x_821:
[--C-:B------:R-:W-:Y:S01]  /*1dec0*/  SHF.R.U64 R11, R2, UR12, R3.reuse ;  /* 0x0000000c020b7c19 */ /* 0x100fe20008001203 */
[----:B------:R-:W-:Y:S01]  /*1ded0*/  ULDC.64 UR10, c[0x0][0x620] ;  /* 0x00018800000a7ab9 */ /* 0x000fe20000000a00 */
[----:B------:R-:W-:Y:S01]  /*1dee0*/  SHF.R.U32.HI R2, RZ, UR12, R3 ;  /* 0x0000000cff027c19 */ /* 0x000fe20008011603 */
[----:B------:R-:W-:Y:S01]  /*1def0*/  IMAD.MOV.U32 R3, RZ, RZ, R18 ;  /* 0x000000ffff037224 */ /* 0x000fe200078e0012 */
[----:B------:R-:W-:Y:S01]  /*1df00*/  IADD3 R13, P0, RZ, -R11, RZ ;  /* 0x8000000bff0d7210 */ /* 0x000fe20007f1e0ff */
[----:B------:R-:W-:Y:S01]  /*1df10*/  FMUL R4, R12, UR14 ;  /* 0x0000000e0c047c20 */ /* 0x000fe20008400000 */
[----:B------:R-:W-:Y:S01]  /*1df20*/  ULDC.64 UR14, c[0x0][0x640] ;  /* 0x00019000000e7ab9 */ /* 0x000fe20000000a00 */
[----:B0-----:R-:W-:Y:S02]  /*1df30*/  R2UR UR9, R10 ;  /* 0x000000000a0972ca */ /* 0x001fe400000e0000 */
[----:B------:R-:W-:Y:S01]  /*1df40*/  IMAD.X R2, RZ, RZ, ~R2, P0 ;  /* 0x000000ffff027224 */ /* 0x000fe200000e0e02 */
[----:B------:R-:W-:Y:S01]  /*1df50*/  ISETP.NE.U32.AND P0, PT, RZ, UR14, PT ;  /* 0x0000000eff007c0c */ /* 0x000fe2000bf05070 */
[----:B------:R-:W0:Y:S02]  /*1df60*/  F2I.U32.TRUNC.NTZ R4, R4 ;  /* 0x0000000400047305 */ /* 0x000e24000020f000 */
[----:B------:R-:W-:Y:S01]  /*1df70*/  IMAD R2, R2, UR10, RZ ;  /* 0x0000000a02027c24 */ /* 0x000fe2000f8e02ff */
[----:B------:R-:W-:-:S03]  /*1df80*/  ISETP.NE.AND.EX P0, PT, RZ, UR15, PT, P0 ;  /* 0x0000000fff007c0c */ /* 0x000fc6000bf05300 */
[----:B------:R-:W-:Y:S01]  /*1df90*/  IMAD R5, R13, UR11, R2 ;  /* 0x0000000b0d057c24 */ /* 0x000fe2000f8e0202 */
[----:B------:R-:W-:-:S05]  /*1dfa0*/  MOV R2, R15 ;  /* 0x0000000f00027202 */ /* 0x000fca0000000f00 */
[----:B------:R-:W-:Y:S01]  /*1dfb0*/  IMAD.WIDE.U32 R2, R13, UR10, R2 ;  /* 0x0000000a0d027c25 */ /* 0x000fe2000f8e0002 */
[----:B------:R-:W-:Y:S01]  /*1dfc0*/  ULDC UR10, c[0x0][0x618] ;  /* 0x00018600000a7ab9 */ /* 0x000fe20000000800 */
[----:B0-----:R-:W-:Y:S02]  /*1dfd0*/  R2UR UR11, R4 ;  /* 0x00000000040b72ca */ /* 0x001fe400000e0000 */
[----:B------:R-:W-:-:S05]  /*1dfe0*/  IMAD.IADD R3, R3, 0x1, R5 ;  /* 0x0000000103037824 */ /* 0x000fca00078e0205 */
[--C-:B------:R-:W-:Y:S02]  /*1dff0*/  SHF.R.U64 R10, R2, UR10, R3.reuse ;  /* 0x0000000a020a7c19 */ /* 0x100fe40008001203 */
[----:B------:R-:W-:Y:S01]  /*1e000*/  SHF.R.U32.HI R3, RZ, UR10, R3 ;  /* 0x0000000aff037c19 */ /* 0x000fe20008011603 */
[----:B------:R-:W-:-:S03]  /*1e010*/  ULDC UR10, c[0x0][0x608] ;  /* 0x00018200000a7ab9 */ /* 0x000fc60000000800 */
[--C-:B------:R-:W-:Y:S02]  /*1e020*/  SHF.R.U64 R12, R10, UR10, R3.reuse ;  /* 0x0000000a0a0c7c19 */ /* 0x100fe40008001203 */
[----:B------:R-:W-:Y:S01]  /*1e030*/  SHF.R.U32.HI R3, RZ, UR10, R3 ;  /* 0x0000000aff037c19 */ /* 0x000fe20008011603 */
[----:B------:R-:W-:-:S03]  /*1e040*/  ULDC UR10, c[0x0][0x658] ;  /* 0x00019600000a7ab9 */ /* 0x000fc60000000800 */
[--C-:B------:R-:W-:Y:S02]  /*1e050*/  SHF.R.U32.HI R14, RZ, UR10, R3.reuse ;  /* 0x0000000aff0e7c19 */ /* 0x100fe40008011603 */
[----:B------:R-:W-:-:S03]  /*1e060*/  SHF.R.U64 R13, R12, UR10, R3 ;  /* 0x0000000a0c0d7c19 */ /* 0x000fc60008001203 */
[----:B------:R-:W-:Y:S01]  /*1e070*/  IMAD.MOV.U32 R3, RZ, RZ, R14 ;  /* 0x000000ffff037224 */ /* 0x000fe200078e000e */
[----:B------:R-:W-:Y:S01]  /*1e080*/  MOV R2, R13 ;  /* 0x0000000d00027202 */ /* 0x000fe20000000f00 */
[----:B------:R-:W-:Y:S06]  /*1e090*/  @!P0 BRA `(.L_x_822) ;  /* 0x0000000000288947 */ /* 0x000fec0003800000 */
        /* <DEDUP_REMOVED lines=10> */
.L_x_822:
[----:B------:R-:W-:Y:S01]  /*1e140*/  ULDC UR10, c[0x0][0x648] ;  /* 0x00019200000a7ab9 */ /* 0x000fe20000000800 */
[----:B------:R-:W-:Y:S01]  /*1e150*/  UISETP.NE.AND UP0, UPT, UR46, URZ, UPT ;  /* 0x0000003f2e00728c */ /* 0x000fe2000bf05270 */
[----:B------:R-:W-:Y:S01]  /*1e160*/  SHF.R.U64 R3, R2, UR10, R3 ;  /* 0x0000000a02037c19 */ /* 0x000fe20008001203 */
[----:B------:R-:W-:Y:S01]  /*1e170*/  ULDC UR10, c[0x0][0x638] ;  /* 0x00018e00000a7ab9 */ /* 0x000fe20000000800 */
[----:B------:R-:W-:Y:S01]  /*1e180*/  UIADD3 UR11, -UR11, URZ, URZ ;  /* 0x0000003f0b0b7290 */ /* 0x000fe2000fffe13f */
[----:B------:R-:W-:Y:S02]  /*1e190*/  LOP3.LUT R12, R12, UR6, RZ, 0xc0, !PT ;  /* 0x000000060c0c7c12 */ /* 0x000fe4000f8ec0ff */
[----:B------:R-:W-:Y:S01]  /*1e1a0*/  IMAD.MOV R4, RZ, RZ, -R3 ;  /* 0x000000ffff047224 */ /* 0x000fe200078e0a03 */
[----:B------:R-:W-:Y:S02]  /*1e1b0*/  LOP3.LUT R10, R10, UR4, RZ, 0xc0, !PT ;  /* 0x000000040a0a7c12 */ /* 0x000fe4000f8ec0ff */
[----:B------:R-:W-:Y:S01]  /*1e1c0*/  IMAD R2, R3, UR5, R12 ;  /* 0x0000000503027c24 */ /* 0x000fe2000f8e020c */
[----:B------:R-:W-:Y:S01]  /*1e1d0*/  PLOP3.LUT P0, PT, PT, PT, UP0, 0x40, 0x0 ;  /* 0x000000000000781c */ /* 0x000fe20003f0e808 */
[----:B------:R-:W-:Y:S01]  /*1e1e0*/  IMAD R13, R4, UR10, R13 ;  /* 0x0000000a040d7c24 */ /* 0x000fe2000f8e020d */
[----:B------:R-:W-:Y:S01]  /*1e1f0*/  UIADD3 UR10, -UR9, URZ, URZ ;  /* 0x0000003f090a7290 */ /* 0x000fe2000fffe13f */
[----:B------:R-:W-:Y:S01]  /*1e200*/  PLOP3.LUT P1, PT, PT, PT, UP0, 0x40, 0x0 ;  /* 0x000000000000781c */ /* 0x000fe20003f2e808 */
[----:B------:R-:W-:Y:S01]  /*1e210*/  IMAD.MOV.U32 R4, RZ, RZ, 0x1 ;  /* 0x00000001ff047424 */ /* 0x000fe200078e00ff */
[----:B------:R-:W-:-:S02]  /*1e220*/  ULDC UR9, c[0x0][0x144] ;  /* 0x0000510000097ab9 */ /* 0x000fc40000000800 */
[----:B------:R-:W-:-:S03]  /*1e230*/  UIMAD UR8, UR9, UR10, UR8 ;  /* 0x0000000a090872a4 */ /* 0x000fc6000f8e0208 */
[----:B------:R-:W-:Y:S02]  /*1e240*/  ULDC UR9, c[0x0][0x148] ;  /* 0x0000520000097ab9 */ /* 0x000fe40000000800 */
[----:B------:R-:W-:-:S03]  /*1e250*/  @UP0 UIMAD UR8, UR9, UR11, UR13 ;  /* 0x0000000b090802a4 */ /* 0x000fc6000f8e020d */
[----:B------:R-:W-:Y:S02]  /*1e260*/  ULDC UR9, c[0x0][0x600] ;  /* 0x0001800000097ab9 */ /* 0x000fe40000000800 */
[----:B------:R-:W-:Y:S01]  /*1e270*/  IMAD R13, R13, UR9, R10 ;  /* 0x000000090d0d7c24 */ /* 0x000fe2000f8e020a */
[----:B------:R-:W-:Y:S01]  /*1e280*/  MOV R3, UR8 ;  /* 0x0000000800037c02 */ /* 0x000fe20008000f00 */
[----:B------:R-:W-:-:S04]  /*1e290*/  ULDC UR8, c[0x0][0x610] ;  /* 0x0001840000087ab9 */ /* 0x000fc80000000800 */
[----:B------:R-:W-:-:S05]  /*1e2a0*/  IMAD R2, R2, UR8, R3 ;  /* 0x0000000802027c24 */ /* 0x000fca000f8e0203 */
[----:B------:R-:W-:Y:S02]  /*1e2b0*/  SEL R3, R13, R2, P0 ;  /* 0x000000020d037207 */ /* 0x000fe40000000000 */
[----:B------:R-:W-:-:S07]  /*1e2c0*/  SEL R2, R2, R13, P1 ;  /* 0x0000000d02027207 */ /* 0x000fce0000800000 */
.L_x_820:
[----:B------:R-:W-:Y:S05]  /*1e2d0*/  BSYNC B1 ;  /* 0x0000000000017941 */ /* 0x000fea0003800000 */
.L_x_819:
[----:B------:R-:W-:-:S13]  /*1e2e0*/  LOP3.LUT P0, RZ, R4, 0xff, RZ, 0xc0, !PT ;  /* 0x000000ff04ff7812 */ /* 0x000fda000780c0ff */
[----:B------:R-:W-:Y:S05]  /*1e2f0*/  @P0 BRA `(.L_x_823) ;  /* 0xfffffff400100947 */ /* 0x000fea000383ffff */
[----:B------:R-:W-:Y:S05]  /*1e300*/  BSYNC B0 ;  /* 0x0000000000007941 */ /* 0x000fea0003800000 */
.L_x_812:
[----:B------:R-:W-:-:S03]  /*1e310*/  UMOV UR8, 0xffffffff ;  /* 0xffffffff00087882 */ /* 0x000fc60000000000 */
[----:B------:R-:W-:Y:S05]  /*1e320*/  BRA.DIV UR8, `(.L_x_824) ;  /* 0x00000006083c7947 */ /* 0x000fea000b800000 */
[----:B------:R-:W-:-:S13]  /*1e330*/  ELECT P6, URZ, PT ;  /* 0x00000000003f782f */ /* 0x000fda00038c0000 */
.L_x_839:
[----:B------:R-:W-:Y:S04]  /*1e340*/  BSSY B0, `(.L_x_825) ;  /* 0x0000035000007945 */ /* 0x000fe80003800000 */
[----:B------:R-:W-:Y:S05]  /*1e350*/  @!P6 BRA `(.L_x_826) ;  /* 0x0000000000cce947 */ /* 0x000fea0003800000 */
[----:B------:R-:W-:-:S04]  /*1e360*/  ULOP3.LUT UR8, UR40, 0x2, URZ, 0xfc, !UPT ;  /* 0x0000000228087892 */ /* 0x000fc8000f8efc3f */
[----:B------:R-:W-:-:S06]  /*1e370*/  UISETP.NE.AND UP0, UPT, UR8, 0x3, UPT ;  /* 0x000000030800788c */ /* 0x000fcc000bf05270 */
[----:B------:R-:W-:-:S13]  /*1e380*/  PLOP3.LUT P0, PT, PT, PT, UP0, 0x80, 0x0 ;  /* 0x000000000000781c */ /* 0x000fda0003f0f008 */
[----:B------:R-:W-:Y:S05]  /*1e390*/  @!P0 BRA `(.L_x_827) ;  /* 0x0000000000048947 */ /* 0x000fea0003800000 */
[----:B------:R-:W-:Y:S01]  /*1e3a0*/  BPT.TRAP 0x1 ;  /* 0x000000040000795c */ /* 0x000fe20000300000 */
.L_x_827:
[----:B------:R-:W0:Y:S01]  /*1e3b0*/  S2R R3, SR_CgaCtaId ;  /* 0x0000000000037919 */ /* 0x000e220000008800 */
[----:B------:R-:W-:Y:S02]  /*1e3c0*/  MOV R0, 0x400 ;  /* 0x0000040000007802 */ /* 0x000fe40000000f00 */
[----:B------:R-:W-:Y:S02]  /*1e3d0*/  SHF.L.U32 R2, R6, 0x1f, RZ ;  /* 0x0000001f06027819 */ /* 0x000fe400000006ff */
[----:B0-----:R-:W-:-:S05]  /*1e3e0*/  LEA R0, R3, R0, 0x18 ;  /* 0x0000000003007211 */ /* 0x001fca00078ec0ff */
[----:B------:R-:W-:-:S05]  /*1e3f0*/  VIADD R0, R0, 0x28 ;  /* 0x0000002800007836 */ /* 0x000fca0000000000 */
[----:B------:R-:W-:-:S04]  /*1e400*/  LEA R3, R7, R0, 0x3 ;  /* 0x0000000007037211 */ /* 0x000fc800078e18ff */
[----:B------:R-:W0:Y:S02]  /*1e410*/  SYNCS.PHASECHK.TRANS64.TRYWAIT P0, [R3+URZ], R2 ;  /* 0x00000002030075a7 */ /* 0x000e24000800017f */
[----:B0-----:R-:W-:Y:S05]  /*1e420*/  @!P0 BRA `(.L_x_828) ;  /* 0x00000004001c8947 */ /* 0x001fea0003800000 */
.L_x_840:
[----:B------:R-:W-:-:S05]  /*1e430*/  VIADD R7, R7, 0x1 ;  /* 0x0000000107077836 */ /* 0x000fca0000000000 */
[----:B------:R-:W-:-:S04]  /*1e440*/  ISETP.NE.AND P0, PT, R7, 0x5, PT ;  /* 0x000000050700780c */ /* 0x000fc80003f05270 */
[----:B0-----:R-:W-:Y:S02]  /*1e450*/  SEL R3, RZ, 0x1, P0 ;  /* 0x00000001ff037807 */ /* 0x001fe40000000000 */
[----:B------:R-:W-:Y:S02]  /*1e460*/  SEL R7, R7, RZ, P0 ;  /* 0x000000ff07077207 */ /* 0x000fe40000000000 */
[----:B------:R-:W-:-:S03]  /*1e470*/  LOP3.LUT R6, R6, R3, RZ, 0x3c, !PT ;  /* 0x0000000306067212 */ /* 0x000fc600078e3cff */
[----:B------:R-:W-:Y:S01]  /*1e480*/  IMAD R3, R7, 0x8, R0 ;  /* 0x0000000807037824 */ /* 0x000fe200078e0200 */
[----:B------:R-:W-:-:S04]  /*1e490*/  SHF.L.U32 R2, R6, 0x1f, RZ ;  /* 0x0000001f06027819 */ /* 0x000fc800000006ff */
[----:B------:R-:W0:Y:S02]  /*1e4a0*/  SYNCS.PHASECHK.TRANS64.TRYWAIT P0, [R3+URZ], R2 ;  /* 0x00000002030075a7 */ /* 0x000e24000800017f */
[----:B0-----:R-:W-:Y:S05]  /*1e4b0*/  @!P0 BRA `(.L_x_829) ;  /* 0x00000004000c8947 */ /* 0x001fea0003800000 */
.L_x_841:
[----:B0-----:R-:W-:-:S04]  /*1e4c0*/  IADD3 R2, R7, 0x1, RZ ;  /* 0x0000000107027810 */ /* 0x001fc80007ffe0ff */
[----:B------:R-:W-:-:S04]  /*1e4d0*/  ISETP.NE.AND P0, PT, R2, 0x5, PT ;  /* 0x000000050200780c */ /* 0x000fc80003f05270 */
[----:B------:R-:W-:Y:S02]  /*1e4e0*/  SEL R3, RZ, 0x1, P0 ;  /* 0x00000001ff037807 */ /* 0x000fe40000000000 */
[----:B------:R-:W-:Y:S02]  /*1e4f0*/  SEL R5, R2, RZ, P0 ;  /* 0x000000ff02057207 */ /* 0x000fe40000000000 */
[----:B------:R-:W-:-:S03]  /*1e500*/  LOP3.LUT R6, R6, R3, RZ, 0x3c, !PT ;  /* 0x0000000306067212 */ /* 0x000fc600078e3cff */
[----:B------:R-:W-:Y:S01]  /*1e510*/  IMAD R3, R5, 0x8, R0 ;  /* 0x0000000805037824 */ /* 0x000fe200078e0200 */
[----:B------:R-:W-:-:S04]  /*1e520*/  SHF.L.U32 R2, R6, 0x1f, RZ ;  /* 0x0000001f06027819 */ /* 0x000fc800000006ff */
[----:B------:R-:W0:Y:S02]  /*1e530*/  SYNCS.PHASECHK.TRANS64.TRYWAIT P0, [R3+URZ], R2 ;  /* 0x00000002030075a7 */ /* 0x000e24000800017f */
[----:B0-----:R-:W-:Y:S05]  /*1e540*/  @!P0 BRA `(.L_x_830) ;  /* 0x0000000000fc8947 */ /* 0x001fea0003800000 */
.L_x_842:
[----:B0-----:R-:W-:-:S05]  /*1e550*/  VIADD R2, R5, 0x1 ;  /* 0x0000000105027836 */ /* 0x001fca0000000000 */
[----:B------:R-:W-:-:S04]  /*1e560*/  ISETP.NE.AND P0, PT, R2, 0x5, PT ;  /* 0x000000050200780c */ /* 0x000fc80003f05270 */
[----:B------:R-:W-:Y:S02]  /*1e570*/  SEL R3, RZ, 0x1, P0 ;  /* 0x00000001ff037807 */ /* 0x000fe40000000000 */
[----:B------:R-:W-:Y:S02]  /*1e580*/  SEL R5, R2, RZ, P0 ;  /* 0x000000ff02057207 */ /* 0x000fe40000000000 */
[----:B------:R-:W-:Y:S02]  /*1e590*/  LOP3.LUT R7, R6, R3, RZ, 0x3c, !PT ;  /* 0x0000000306077212 */ /* 0x000fe400078e3cff */
[----:B------:R-:W-:Y:S02]  /*1e5a0*/  LEA R3, R5, R0, 0x3 ;  /* 0x0000000005037211 */ /* 0x000fe400078e18ff */
[----:B------:R-:W-:-:S04]  /*1e5b0*/  SHF.L.U32 R2, R7, 0x1f, RZ ;  /* 0x0000001f07027819 */ /* 0x000fc800000006ff */
[----:B------:R-:W0:Y:S02]  /*1e5c0*/  SYNCS.PHASECHK.TRANS64.TRYWAIT P0, [R3+URZ], R2 ;  /* 0x00000002030075a7 */ /* 0x000e24000800017f */
[----:B0-----:R-:W-:Y:S05]  /*1e5d0*/  @!P0 BRA `(.L_x_831) ;  /* 0x0000000000ec8947 */ /* 0x001fea0003800000 */
.L_x_843:
[----:B0-----:R-:W-:-:S05]  /*1e5e0*/  VIADD R2, R5, 0x1 ;  /* 0x0000000105027836 */ /* 0x001fca0000000000 */
[----:B------:R-:W-:-:S04]  /*1e5f0*/  ISETP.NE.AND P0, PT, R2, 0x5, PT ;  /* 0x000000050200780c */ /* 0x000fc80003f05270 */
[----:B------:R-:W-:Y:S02]  /*1e600*/  SEL R4, RZ, 0x1, P0 ;  /* 0x00000001ff047807 */ /* 0x000fe40000000000 */
[----:B------:R-:W-:Y:S02]  /*1e610*/  SEL R3, R2, RZ, P0 ;  /* 0x000000ff02037207 */ /* 0x000fe40000000000 */
[----:B------:R-:W-:-:S03]  /*1e620*/  LOP3.LUT R4, R7, R4, RZ, 0x3c, !PT ;  /* 0x0000000407047212 */ /* 0x000fc600078e3cff */
[----:B------:R-:W-:Y:S01]  /*1e630*/  IMAD R3, R3, 0x8, R0 ;  /* 0x0000000803037824 */ /* 0x000fe200078e0200 */
[----:B------:R-:W-:-:S07]  /*1e640*/  SHF.L.U32 R0, R4, 0x1f, RZ ;  /* 0x0000001f04007819 */ /* 0x000fce00000006ff */
.L_x_832:
[----:B0-----:R0:W1:Y:S02]  /*1e650*/  SYNCS.PHASECHK.TRANS64.TRYWAIT P0, [R3+URZ], R0 ;  /* 0x00000000030075a7 */ /* 0x001064000800017f */
[----:B-1----:R-:W-:Y:S05]  /*1e660*/  @!P0 NANOSLEEP.SYNCS 0x989680 ;  /* 0x009896800000895d */ /* 0x002fea0003900000 */
[----:B------:R-:W1:Y:S02]  /*1e670*/  @!P0 SYNCS.PHASECHK.TRANS64 P0, [R3+URZ], R0 ;  /* 0x00000000030085a7 */ /* 0x000e64000800007f */
[----:B-1----:R-:W-:Y:S05]  /*1e680*/  @!P0 BRA `(.L_x_832) ;  /* 0xfffffffc00f08947 */ /* 0x002fea000383ffff */
.L_x_826:
[----:B------:R-:W-:Y:S05]  /*1e690*/  BSYNC B0 ;  /* 0x0000000000007941 */ /* 0x000fea0003800000 */
.L_x_825:
[----:B------:R-:W-:Y:S05]  /*1e6a0*/  EXIT ;  /* 0x000000000000794d */ /* 0x000fea0003800000 */
.L_x_21:
[----:B--2---:R2:W3:Y:S02]  /*1e6b0*/  SYNCS.PHASECHK.TRANS64.TRYWAIT P1, [R3+URZ], R2 ;  /* 0x00000002030075a7 */ /* 0x0044e4000802017f */
[----:B---3--:R-:W-:Y:S05]  /*1e6c0*/  @!P1 NANOSLEEP.SYNCS 0x989680 ;  /* 0x009896800000995d */ /* 0x008fea0003900000 */
[----:B------:R-:W3:Y:S02]  /*1e6d0*/  @!P1 SYNCS.PHASECHK.TRANS64 P1, [R3+URZ], R2 ;  /* 0x00000002030095a7 */ /* 0x000ee4000802007f */
[----:B---3--:R-:W-:Y:S05]  /*1e6e0*/  @!P1 BRA `(.L_x_21) ;  /* 0xfffffffc00f09947 */ /* 0x008fea000383ffff */
[----:B------:R-:W-:Y:S05]  /*1e6f0*/  BRA `(.L_x_20) ;  /* 0xfffffe3000107947 */ /* 0x000fea000383ffff */
.L_x_26:
[----:B--2---:R2:W3:Y:S02]  /*1e700*/  SYNCS.PHASECHK.TRANS64.TRYWAIT P1, [R4+URZ], R5 ;  /* 0x00000005040075a7 */ /* 0x0044e4000802017f */
[----:B---3--:R-:W-:Y:S05]  /*1e710*/  @!P1 NANOSLEEP.SYNCS 0x989680 ;  /* 0x009896800000995d */ /* 0x008fea0003900000 */
[----:B------:R-:W3:Y:S02]  /*1e720*/  @!P1 SYNCS.PHASECHK.TRANS64 P1, [R4+URZ], R5 ;  /* 0x00000005040095a7 */ /* 0x000ee4000802007f */
[----:B---3--:R-:W-:Y:S05]  /*1e730*/  @!P1 BRA `(.L_x_26) ;  /* 0xfffffffc00f09947 */ /* 0x008fea000383ffff */
[----:B------:R-:W-:Y:S05]  /*1e740*/  BRA `(.L_x_25) ;  /* 0xfffffe6000b87947 */ /* 0x000fea000383ffff */
.L_x_813:
[----:B------:R-:W-:Y:S01]  /*1e750*/  BSSY B1, `(.L_x_833) ;  /* 0x0000006000017945 */ /* 0x000fe20003800000 */
[----:B------:R-:W-:-:S07]  /*1e760*/  MOV R15, 0xffffffff ;  /* 0xffffffff000f7802 */ /* 0x000fce0000000f00 */
[----:B------:R-:W-:Y:S05]  /*1e770*/  WARPSYNC.COLLECTIVE R15, `(.L_x_834) ;  /* 0x000000000f0c7348 */ /* 0x000fea0003c00000 */
[----:B------:R-:W-:Y:S02]  /*1e780*/  ELECT P6, UR62, PT ;  /* 0x00000000003e782f */ /* 0x000fe400038c0000 */
[----:B------:R-:W-:Y:S01]  /*1e790*/  MOV R14, UR62 ;  /* 0x0000003e000e7c02 */ /* 0x000fe20008000f00 */
[----:B------:R-:W-:Y:S10]  /*1e7a0*/  ENDCOLLECTIVE ;  /* 0x000000000000791b */ /* 0x000ff40003800000 */
.L_x_834:
[----:B------:R-:W-:Y:S05]  /*1e7b0*/  BSYNC B1 ;  /* 0x0000000000017941 */ /* 0x000fea0003800000 */
.L_x_833:
[----:B------:R-:W-:Y:S05]  /*1e7c0*/  BRA `(.L_x_835) ;  /* 0xffffffec00e87947 */ /* 0x000fea000383ffff */
.L_x_816:
[----:B0-----:R0:W1:Y:S02]  /*1e7d0*/  SYNCS.PHASECHK.TRANS64.TRYWAIT P0, [R15+URZ+0x28], R12 ;  /* 0x0000280c0f0075a7 */ /* 0x001064000800017f */
[----:B-1----:R-:W-:Y:S05]  /*1e7e0*/  @!P0 NANOSLEEP.SYNCS 0x989680 ;  /* 0x009896800000895d */ /* 0x002fea0003900000 */
[----:B------:R-:W1:Y:S02]  /*1e7f0*/  @!P0 SYNCS.PHASECHK.TRANS64 P0, [R15+URZ+0x28], R12 ;  /* 0x0000280c0f0085a7 */ /* 0x000e64000800007f */
[----:B-1----:R-:W-:Y:S05]  /*1e800*/  @!P0 BRA `(.L_x_816) ;  /* 0xfffffffc00f08947 */ /* 0x002fea000383ffff */
[----:B------:R-:W-:Y:S05]  /*1e810*/  BRA `(.L_x_836) ;  /* 0xfffffff0001c7947 */ /* 0x000fea000383ffff */
.L_x_824:
[----:B------:R-:W-:Y:S01]  /*1e820*/  BSSY B0, `(.L_x_837) ;  /* 0x0000006000007945 */ /* 0x000fe20003800000 */
[----:B------:R-:W-:-:S07]  /*1e830*/  IMAD.MOV.U32 R15, RZ, RZ, -0x1 ;  /* 0xffffffffff0f7424 */ /* 0x000fce00078e00ff */
[----:B------:R-:W-:Y:S05]  /*1e840*/  WARPSYNC.COLLECTIVE R15, `(.L_x_838) ;  /* 0x000000000f0c7348 */ /* 0x000fea0003c00000 */
[----:B------:R-:W-:Y:S02]  /*1e850*/  ELECT P6, UR62, PT ;  /* 0x00000000003e782f */ /* 0x000fe400038c0000 */
[----:B------:R-:W-:Y:S01]  /*1e860*/  MOV R14, UR62 ;  /* 0x0000003e000e7c02 */ /* 0x000fe20008000f00 */
[----:B------:R-:W-:Y:S10]  /*1e870*/  ENDCOLLECTIVE ;  /* 0x000000000000791b */ /* 0x000ff40003800000 */
.L_x_838:
[----:B------:R-:W-:Y:S05]  /*1e880*/  BSYNC B0 ;  /* 0x0000000000007941 */ /* 0x000fea0003800000 */
.L_x_837:
[----:B------:R-:W-:Y:S05]  /*1e890*/  BRA `(.L_x_839) ;  /* 0xfffffff800a87947 */ /* 0x000fea000383ffff */
.L_x_828:
[----:B0-----:R0:W1:Y:S02]  /*1e8a0*/  SYNCS.PHASECHK.TRANS64.TRYWAIT P0, [R3+URZ], R2 ;  /* 0x00000002030075a7 */ /* 0x001064000800017f */
[----:B-1----:R-:W-:Y:S05]  /*1e8b0*/  @!P0 NANOSLEEP.SYNCS 0x989680 ;  /* 0x009896800000895d */ /* 0x002fea0003900000 */
[----:B------:R-:W1:Y:S02]  /*1e8c0*/  @!P0 SYNCS.PHASECHK.TRANS64 P0, [R3+URZ], R2 ;  /* 0x00000002030085a7 */ /* 0x000e64000800007f */
[----:B-1----:R-:W-:Y:S05]  /*1e8d0*/  @!P0 BRA `(.L_x_828) ;  /* 0xfffffffc00f08947 */ /* 0x002fea000383ffff */
[----:B------:R-:W-:Y:S05]  /*1e8e0*/  BRA `(.L_x_840) ;  /* 0xfffffff800d07947 */ /* 0x000fea000383ffff */
.L_x_829:
[----:B0-----:R0:W1:Y:S02]  /*1e8f0*/  SYNCS.PHASECHK.TRANS64.TRYWAIT P0, [R3+URZ], R2 ;  /* 0x00000002030075a7 */ /* 0x001064000800017f */
[----:B-1----:R-:W-:Y:S05]  /*1e900*/  @!P0 NANOSLEEP.SYNCS 0x989680 ;  /* 0x009896800000895d */ /* 0x002fea0003900000 */
[----:B------:R-:W1:Y:S02]  /*1e910*/  @!P0 SYNCS.PHASECHK.TRANS64 P0, [R3+URZ], R2 ;  /* 0x00000002030085a7 */ /* 0x000e64000800007f */
[----:B-1----:R-:W-:Y:S05]  /*1e920*/  @!P0 BRA `(.L_x_829) ;  /* 0xfffffffc00f08947 */ /* 0x002fea000383ffff */
[----:B------:R-:W-:Y:S05]  /*1e930*/  BRA `(.L_x_841) ;  /* 0xfffffff800e07947 */ /* 0x000fea000383ffff */
.L_x_830:
[----:B0-----:R0:W1:Y:S02]  /*1e940*/  SYNCS.PHASECHK.TRANS64.TRYWAIT P0, [R3+URZ], R2 ;  /* 0x00000002030075a7 */ /* 0x001064000800017f */
[----:B-1----:R-:W-:Y:S05]  /*1e950*/  @!P0 NANOSLEEP.SYNCS 0x989680 ;  /* 0x009896800000895d */ /* 0x002fea0003900000 */
[----:B------:R-:W1:Y:S02]  /*1e960*/  @!P0 SYNCS.PHASECHK.TRANS64 P0, [R3+URZ], R2 ;  /* 0x00000002030085a7 */ /* 0x000e64000800007f */
[----:B-1----:R-:W-:Y:S05]  /*1e970*/  @!P0 BRA `(.L_x_830) ;  /* 0xfffffffc00f08947 */ /* 0x002fea000383ffff */
[----:B------:R-:W-:Y:S05]  /*1e980*/  BRA `(.L_x_842) ;  /* 0xfffffff800f07947 */ /* 0x000fea000383ffff */
.L_x_831:
[----:B0-----:R0:W1:Y:S02]  /*1e990*/  SYNCS.PHASECHK.TRANS64.TRYWAIT P0, [R3+URZ], R2 ;  /* 0x00000002030075a7 */ /* 0x001064000800017f */
[----:B-1----:R-:W-:Y:S05]  /*1e9a0*/  @!P0 NANOSLEEP.SYNCS 0x989680 ;  /* 0x009896800000895d */ /* 0x002fea0003900000 */
[----:B------:R-:W1:Y:S02]  /*1e9b0*/  @!P0 SYNCS.PHASECHK.TRANS64 P0, [R3+URZ], R2 ;  /* 0x00000002030085a7 */ /* 0x000e64000800007f */
[----:B-1----:R-:W-:Y:S05]  /*1e9c0*/  @!P0 BRA `(.L_x_831) ;  /* 0xfffffffc00f08947 */ /* 0x002fea000383ffff */
[----:B------:R-:W-:Y:S05]  /*1e9d0*/  BRA `(.L_x_843) ;  /* 0xfffffffc00007947 */ /* 0x000fea000383ffff */
.L_x_844:
[----:B------:R-:W-:-:S00]  /*1e9e0*/  BRA `(.L_x_844) ;  /* 0xfffffffc00fc7947 */ /* 0x000fc0000383ffff */
[----:B------:R-:W-:-:S00]  /*1e9f0*/  NOP ;  /* 0x0000000000007918 */ /* 0x000fc00000000000 */
        /* <DEDUP_REMOVED lines=8> */
.L_x_845:


//--------------------- .nv.global.init           --------------------------
	.section	.nv.global.init,"aw",@progbits
.nv.global.init:
	.type		$str$22,@object
	.size		$str$22,($str$23 - $str$22)
$str$22:
        /*0000*/ 	.byte	0x6b, 0x5f, 0x74, 0x69, 0x6c, 0x65, 0x5f, 0x63, 0x6f, 0x75, 0x6e, 0x74, 0x20, 0x3e, 0x3d, 0x20
        /*0010*/ 	.byte	0x31, 0x00
	.type		$str$23,@object
	.size		$str$23,(__unnamed_1 - $str$23)
$str$23:
        /*0012*/ 	.byte	0x2f, 0x74, 0x6d, 0x70, 0x2f, 0x63, 0x75, 0x74, 0x6c, 0x61, 0x73, 0x73, 0x5f, 0x73, 0x77, 0x65
        /*0022*/ 	.byte	0x65, 0x70, 0x5f, 0x73, 0x72, 0x63, 0x2f, 0x69, 0x6e, 0x63, 0x6c, 0x75, 0x64, 0x65, 0x2f, 0x63
        /*0032*/ 	.byte	0x75, 0x74, 0x6c, 0x61, 0x73, 0x73, 0x2f, 0x67, 0x65, 0x6d, 0x6d, 0x2f, 0x63, 0x6f, 0x6c, 0x6c
        /*0042*/ 	.byte	0x65, 0x63, 0x74, 0x69, 0x76, 0x65, 0x2f, 0x73, 0x6d, 0x39, 0x30, 0x5f, 0x6d, 0x6d, 0x61, 0x5f
        /*0052*/ 	.byte	0x74, 0x6d, 0x61, 0x5f, 0x67, 0x6d, 0x6d, 0x61, 0x5f, 0x73, 0x73, 0x5f, 0x77, 0x61, 0x72, 0x70
        /*0062*/ 	.byte	0x73, 0x70, 0x65, 0x63, 0x69, 0x61, 0x6c, 0x69, 0x7a, 0x65, 0x64, 0x2e, 0x68, 0x70, 0x70, 0x00
	.type		__unnamed_1,@object
	.size		__unnamed_1,(.L_0 - __unnamed_1)
__unnamed_1:
        /* <DEDUP_REMOVED lines=173> */
        /*0b42*/ 	.byte	0x65, 0x3a, 0x3a, 0x69, 0x64, 0x65, 0x6e, 0x74, 0x69, 0x74, 0x79, 0x5d, 0x00
.L_0:


//--------------------- .nv.shared._ZN7cutlass13device_kernelINS_4gemm6kernel13GemmUniversalIN4cute5tupleIJiiiiEEENS1_10collective13CollectiveMmaINS1_34MainloopSm90TmaGmmaWarpSpecializedILi5ENS5_IJNS4_1CILi2EEENSA_ILi1EEESC_EEENS1_35KernelTmaWarpSpecializedCooperativeEEENS5_IJNSA_ILi256EEENSA_ILi384EEENSA_ILi64EEEEEEaNS5_IJlSC_lEEEaSK_NS4_8TiledMMAINS4_8MMA_AtomIJNS4_4SM904GMMA27MMA_64x192x32_S32S8S8_SS_TNEEEENS4_6LayoutISD_NS5_IJSC_NSA_ILi0EEESS_EEEEENS5_IJNS4_10UnderscoreESV_SV_EEEEENS4_13SM90_TMA_LOADENS4_14ComposedLayoutINS4_7SwizzleILi2ELi4ELi3EEENS4_18smem_ptr_flag_bitsILi8EEENSR_INS5_IJNSA_ILi8EEESI_EEENS5_IJSI_SC_EEEEEEEvNS4_8identityENS4_23SM90_TMA_LOAD_MULTICASTES18_vS19_EENS_8epilogue10collective6detail29Sm90TmaWarpSpecializedAdapterINS1D_15DefaultEpilogueIaSK_SK_NS1C_6thread17LinearCombinationIaLi1EiiLNS1H_9ScaleType4KindE0ELNS_15FloatRoundStyleE2EaEENS1_15EpilogueDefaultEEEEEvvEEEEvNT_6ParamsE --------------------------
	.section	.nv.shared._ZN7cutlass13device_kernelINS_4gemm6kernel13GemmUniversalIN4cute5tupleIJiiiiEEENS1_10collective13CollectiveMmaINS1_34MainloopSm90TmaGmmaWarpSpecializedILi5ENS5_IJNS4_1CILi2EEENSA_ILi1EEESC_EEENS1_35KernelTmaWarpSpecializedCooperativeEEENS5_IJNSA_ILi256EEENSA_ILi384EEENSA_ILi64EEEEEEaNS5_IJlSC_lEEEaSK_NS4_8TiledMMAINS4_8MMA_AtomIJNS4_4SM904GMMA27MMA_64x192x32_S32S8S8_SS_TNEEEENS4_6LayoutISD_NS5_IJSC_NSA_ILi0EEESS_EEEEENS5_IJNS4_10UnderscoreESV_SV_EEEEENS4_13SM90_TMA_LOADENS4_14ComposedLayoutINS4_7SwizzleILi2ELi4ELi3EEENS4_18smem_ptr_flag_bitsILi8EEENSR_INS5_IJNSA_ILi8EEESI_EEENS5_IJSI_SC_EEEEEEEvNS4_8identityENS4_23SM90_TMA_LOAD_MULTICASTES18_vS19_EENS_8epilogue10collective6detail29Sm90TmaWarpSpecializedAdapterINS1D_15DefaultEpilogueIaSK_SK_NS1C_6thread17LinearCombinationIaLi1EiiLNS1H_9ScaleType4KindE0ELNS_15FloatRoundStyleE2EaEENS1_15EpilogueDefaultEEEEEvvEEEEvNT_6ParamsE,"aw",@nobits
	.sectionflags	@""
	.align	16
	.zero		1024


//--------------------- .nv.shared.reserved.0     --------------------------
	.section	.nv.shared.reserved.0,"aw",@nobits
	.weak		__nv_reservedSMEM_offset_0_alias
	.size		__nv_reservedSMEM_offset_0_alias, 0, 0
	.other		__nv_reservedSMEM_offset_0_alias,@"STO_CUDA_RESERVED_SHARED STV_DEFAULT"
__nv_reservedSMEM_offset_0_alias:
	.zero		0


//--------------------- .nv.global                --------------------------
	.section	.nv.global,"aw",@nobits
.nv.global:
	.type		_ZN39_INTERNAL_cdf0ab8a_4_k_cu_6b3c9de8_48964cute1_E,@object
	.size		_ZN39_INTERNAL_cdf0ab8a_4_k_cu_6b3c9de8_48964cute1_E,(_ZN39_INTERNAL_cdf0ab8a_4_k_cu_6b3c9de8_48964cuda3std3__45__cpo6cbeginE - _ZN39_INTERNAL_cdf0ab8a_4_k_cu_6b3c9de8_48964cute1_E)
_ZN39_INTERNAL_cdf0ab8a_4_k_cu_6b3c9de8_48964cute1_E:
	.zero		1
	.type		_ZN39_INTERNAL_cdf0ab8a_4_k_cu_6b3c9de8_48964cuda3std3__45__cpo6cbeginE,@object
	.size		_ZN39_INTERNAL_cdf0ab8a_4_k_cu_6b3c9de8_48964cuda3std3__45__cpo6cbeginE,(_ZN39_INTERNAL_cdf0ab8a_4_k_cu_6b3c9de8_48964cuda3std3__48in_placeE - _ZN39_INTERNAL_cdf0ab8a_4_k_cu_6b3c9de8_48964cuda3std3__45__cpo6cbeginE)
_ZN39_INTERNAL_cdf0ab8a_4_k_cu_6b3c9de8_48964cuda3std3__45__cpo6cbeginE:
	.zero		1
	.type		_ZN39_INTERNAL_cdf0ab8a_4_k_cu_6b3c9de8_48964cuda3std3__48in_placeE,@object
	.size		_ZN39_INTERNAL_cdf0ab8a_4_k_cu_6b3c9de8_48964cuda3std3__48in_placeE,(_ZN39_INTERNAL_cdf0ab8a_4_k_cu_6b3c9de8_48964cuda3std6ranges3__45__cpo9iter_moveE - _ZN39_INTERNAL_cdf0ab8a_4_k_cu_6b3c9de8_48964cuda3std3__48in_placeE)
_ZN39_INTERNAL_cdf0ab8a_4_k_cu_6b3c9de8_48964cuda3std3__48in_placeE:
	.zero		1
	.type		_ZN39_INTERNAL_cdf0ab8a_4_k_cu_6b3c9de8_48964cuda3std6ranges3__45__cpo9iter_moveE,@object
	.size		_ZN39_INTERNAL_cdf0ab8a_4_k_cu_6b3c9de8_48964cuda3std6ranges3__45__cpo9iter_moveE,(_ZN39_INTERNAL_cdf0ab8a_4_k_cu_6b3c9de8_48964cuda3std3__45__cpo5beginE - _ZN39_INTERNAL_cdf0ab8a_4_k_cu_6b3c9de8_48964cuda3std6ranges3__45__cpo9iter_moveE)
_ZN39_INTERNAL_cdf0ab8a_4_k_cu_6b3c9de8_48964cuda3std6ranges3__45__cpo9iter_moveE:
	.zero		1
	.type		_ZN39_INTERNAL_cdf0ab8a_4_k_cu_6b3c9de8_48964cuda3std3__45__cpo5beginE,@object
	.size		_ZN39_INTERNAL_cdf0ab8a_4_k_cu_6b3c9de8_48964cuda3std3__45__cpo5beginE,(_ZN39_INTERNAL_cdf0ab8a_4_k_cu_6b3c9de8_48964cuda3std3__441_GLOBAL__N__cdf0ab8a_4_k_cu_6b3c9de8_48966ignoreE - _ZN39_INTERNAL_cdf0ab8a_4_k_cu_6b3c9de8_48964cuda3std3__45__cpo5beginE)
_ZN39_INTERNAL_cdf0ab8a_4_k_cu_6b3c9de8_48964cuda3std3__45__cpo5beginE:
	.zero		1
	.type		_ZN39_INTERNAL_cdf0ab8a_4_k_cu_6b3c9de8_48964cuda3std3__441_GLOBAL__N__cdf0ab8a_4_k_cu_6b3c9de8_48966ignoreE,@object
	.size		_ZN39_INTERNAL_cdf0ab8a_4_k_cu_6b3c9de8_48964cuda3std3__441_GLOBAL__N__cdf0ab8a_4_k_cu_6b3c9de8_48966ignoreE,(_ZN39_INTERNAL_cdf0ab8a_4_k_cu_6b3c9de8_48964cute7productE - _ZN39_INTERNAL_cdf0ab8a_4_k_cu_6b3c9de8_48964cuda3std3__441_GLOBAL__N__cdf0ab8a_4_k_cu_6b3c9de8_48966ignoreE)
_ZN39_INTERNAL_cdf0ab8a_4_k_cu_6b3c9de8_48964cuda3std3__441_GLOBAL__N__cdf0ab8a_4_k_cu_6b3c9de8_48966ignoreE:
	.zero		1
	.type		_ZN39_INTERNAL_cdf0ab8a_4_k_cu_6b3c9de8_48964cute7productE,@object
	.size		_ZN39_INTERNAL_cdf0ab8a_4_k_cu_6b3c9de8_48964cute7productE,(_ZN39_INTERNAL_cdf0ab8a_4_k_cu_6b3c9de8_48964cuda3std3__45__cpo3endE - _ZN39_INTERNAL_cdf0ab8a_4_k_cu_6b3c9de8_48964cute7productE)
_ZN39_INTERNAL_cdf0ab8a_4_k_cu_6b3c9de8_48964cute7productE:
	.zero		1
	.type		_ZN39_INTERNAL_cdf0ab8a_4_k_cu_6b3c9de8_48964cuda3std3__45__cpo3endE,@object
	.size		_ZN39_INTERNAL_cdf0ab8a_4_k_cu_6b3c9de8_48964cuda3std3__45__cpo3endE,(_ZN39_INTERNAL_cdf0ab8a_4_k_cu_6b3c9de8_48964cuda3std3__419piecewise_constructE - _ZN39_INTERNAL_cdf0ab8a_4_k_cu_6b3c9de8_48964cuda3std3__45__cpo3endE)
_ZN39_INTERNAL_cdf0ab8a_4_k_cu_6b3c9de8_48964cuda3std3__45__cpo3endE:
	.zero		1
	.type		_ZN39_INTERNAL_cdf0ab8a_4_k_cu_6b3c9de8_48964cuda3std3__419piecewise_constructE,@object
	.size		_ZN39_INTERNAL_cdf0ab8a_4_k_cu_6b3c9de8_48964cuda3std3__419piecewise_constructE,(_ZN39_INTERNAL_cdf0ab8a_4_k_cu_6b3c9de8_48964cuda3std3__45__cpo4cendE - _ZN39_INTERNAL_cdf0ab8a_4_k_cu_6b3c9de8_48964cuda3std3__419piecewise_constructE)
_ZN39_INTERNAL_cdf0ab8a_4_k_cu_6b3c9de8_48964cuda3std3__419piecewise_constructE:
	.zero		1
	.type		_ZN39_INTERNAL_cdf0ab8a_4_k_cu_6b3c9de8_48964cuda3std3__45__cpo4cendE,@object
	.size		_ZN39_INTERNAL_cdf0ab8a_4_k_cu_6b3c9de8_48964cuda3std3__45__cpo4cendE,(_ZN39_INTERNAL_cdf0ab8a_4_k_cu_6b3c9de8_48964cuda3std6ranges3__45__cpo4swapE - _ZN39_INTERNAL_cdf0ab8a_4_k_cu_6b3c9de8_48964cuda3std3__45__cpo4cendE)
_ZN39_INTERNAL_cdf0ab8a_4_k_cu_6b3c9de8_48964cuda3std3__45__cpo4cendE:
	.zero		1
	.type		_ZN39_INTERNAL_cdf0ab8a_4_k_cu_6b3c9de8_48964cuda3std6ranges3__45__cpo4swapE,@object
	.size		_ZN39_INTERNAL_cdf0ab8a_4_k_cu_6b3c9de8_48964cuda3std6ranges3__45__cpo4swapE,(.L_8 - _ZN39_INTERNAL_cdf0ab8a_4_k_cu_6b3c9de8_48964cuda3std6ranges3__45__cpo4swapE)
_ZN39_INTERNAL_cdf0ab8a_4_k_cu_6b3c9de8_48964cuda3std6ranges3__45__cpo4swapE:
	.zero		1
.L_8:


//--------------------- .nv.constant0._ZN7cutlass13device_kernelINS_4gemm6kernel13GemmUniversalIN4cute5tupleIJiiiiEEENS1_10collective13CollectiveMmaINS1_34MainloopSm90TmaGmmaWarpSpecializedILi5ENS5_IJNS4_1CILi2EEENSA_ILi1EEESC_EEENS1_35KernelTmaWarpSpecializedCooperativeEEENS5_IJNSA_ILi256EEENSA_ILi384EEENSA_ILi64EEEEEEaNS5_IJlSC_lEEEaSK_NS4_8TiledMMAINS4_8MMA_AtomIJNS4_4SM904GMMA27MMA_64x192x32_S32S8S8_SS_TNEEEENS4_6LayoutISD_NS5_IJSC_NSA_ILi0EEESS_EEEEENS5_IJNS4_10UnderscoreESV_SV_EEEEENS4_13SM90_TMA_LOADENS4_14ComposedLayoutINS4_7SwizzleILi2ELi4ELi3EEENS4_18smem_ptr_flag_bitsILi8EEENSR_INS5_IJNSA_ILi8EEESI_EEENS5_IJSI_SC_EEEEEEEvNS4_8identityENS4_23SM90_TMA_LOAD_MULTICASTES18_vS19_EENS_8epilogue10collective6detail29Sm90TmaWarpSpecializedAdapterINS1D_15DefaultEpilogueIaSK_SK_NS1C_6thread17LinearCombinationIaLi1EiiLNS1H_9ScaleType4KindE0ELNS_15FloatRoundStyleE2EaEENS1_15EpilogueDefaultEEEEEvvEEEEvNT_6ParamsE --------------------------
	.section	.nv.constant0._ZN7cutlass13device_kernelINS_4gemm6kernel13GemmUniversalIN4cute5tupleIJiiiiEEENS1_10collective13CollectiveMmaINS1_34MainloopSm90TmaGmmaWarpSpecializedILi5ENS5_IJNS4_1CILi2EEENSA_ILi1EEESC_EEENS1_35KernelTmaWarpSpecializedCooperativeEEENS5_IJNSA_ILi256EEENSA_ILi384EEENSA_ILi64EEEEEEaNS5_IJlSC_lEEEaSK_NS4_8TiledMMAINS4_8MMA_AtomIJNS4_4SM904GMMA27MMA_64x192x32_S32S8S8_SS_TNEEEENS4_6LayoutISD_NS5_IJSC_NSA_ILi0EEESS_EEEEENS5_IJNS4_10UnderscoreESV_SV_EEEEENS4_13SM90_TMA_LOADENS4_14ComposedLayoutINS4_7SwizzleILi2ELi4ELi3EEENS4_18smem_ptr_flag_bitsILi8EEENSR_INS5_IJNSA_ILi8EEESI_EEENS5_IJSI_SC_EEEEEEEvNS4_8identityENS4_23SM90_TMA_LOAD_MULTICASTES18_vS19_EENS_8epilogue10collective6detail29Sm90TmaWarpSpecializedAdapterINS1D_15DefaultEpilogueIaSK_SK_NS1C_6thread17LinearCombinationIaLi1EiiLNS1H_9ScaleType4KindE0ELNS_15FloatRoundStyleE2EaEENS1_15EpilogueDefaultEEEEEvvEEEEvNT_6ParamsE,"a",@progbits
	.sectionflags	@""
	.align	4
.nv.constant0._ZN7cutlass13device_kernelINS_4gemm6kernel13GemmUniversalIN4cute5tupleIJiiiiEEENS1_10collective13CollectiveMmaINS1_34MainloopSm90TmaGmmaWarpSpecializedILi5ENS5_IJNS4_1CILi2EEENSA_ILi1EEESC_EEENS1_35KernelTmaWarpSpecializedCooperativeEEENS5_IJNSA_ILi256EEENSA_ILi384EEENSA_ILi64EEEEEEaNS5_IJlSC_lEEEaSK_NS4_8TiledMMAINS4_8MMA_AtomIJNS4_4SM904GMMA27MMA_64x192x32_S32S8S8_SS_TNEEEENS4_6LayoutISD_NS5_IJSC_NSA_ILi0EEESS_EEEEENS5_IJNS4_10UnderscoreESV_SV_EEEEENS4_13SM90_TMA_LOADENS4_14ComposedLayoutINS4_7SwizzleILi2ELi4ELi3EEENS4_18smem_ptr_flag_bitsILi8EEENSR_INS5_IJNSA_ILi8EEESI_EEENS5_IJSI_SC_EEEEEEEvNS4_8identityENS4_23SM90_TMA_LOAD_MULTICASTES18_vS19_EENS_8epilogue10collective6detail29Sm90TmaWarpSpecializedAdapterINS1D_15DefaultEpilogueIaSK_SK_NS1C_6thread17LinearCombinationIaLi1EiiLNS1H_9ScaleType4KindE0ELNS_15FloatRoundStyleE2EaEENS1_15EpilogueDefaultEEEEEvvEEEEvNT_6ParamsE:
	.zero		1664


//--------------------- SYMBOLS --------------------------

	.type		.nv.reservedSmem.offset0,@object
	.size		.nv.reservedSmem.offset0,0x4
	.type		__assertfail,@function
